//
// Generated by NVIDIA NVVM Compiler
//
// Compiler Build ID: CL-36424714
// Cuda compilation tools, release 13.0, V13.0.88
// Based on NVVM 20.0.0
//

.version 9.0
.target sm_100
.address_size 64

	// .globl	_Z32Discontinuous_Galerkin_3D_SolverifififfPfS_S_
.func  (.param .b64 func_retval0) __internal_accurate_pow
(
	.param .b64 __internal_accurate_pow_param_0,
	.param .b64 __internal_accurate_pow_param_1
)
;
.global .align 4 .b8 precalc_xorwow_matrix[102400];
.global .align 4 .b8 precalc_xorwow_offset_matrix[102400];
.global .align 4 .b8 mrg32k3aM1[2304];
.global .align 4 .b8 mrg32k3aM2[2304];
.global .align 4 .b8 mrg32k3aM1SubSeq[2016];
.global .align 4 .b8 mrg32k3aM2SubSeq[2016];
.global .align 4 .b8 mrg32k3aM1Seq[2304];
.global .align 4 .b8 mrg32k3aM2Seq[2304];
.const .align 8 .b8 __cr_lgamma_table[72];
// _ZZ32Discontinuous_Galerkin_3D_SolverifififfPfS_S_E4r_pn has been demoted
// _ZZ32Discontinuous_Galerkin_3D_SolverifififfPfS_S_E4r_pp has been demoted
// _ZZ32Discontinuous_Galerkin_3D_SolverifififfPfS_S_E6s_d2px has been demoted
// _ZZ32Discontinuous_Galerkin_3D_SolverifififfPfS_S_E6s_d2py has been demoted
// _ZZ32Discontinuous_Galerkin_3D_SolverifififfPfS_S_E6s_d2pz has been demoted
// _ZZ18Leapfrog_3D_SolverifififfPfS_S_E6s_data has been demoted
// _ZZ23CrankNicolson_3D_SolverifififfPfS_S_E6s_data has been demoted
// _ZZ13ADI_3D_SolverifififfPfS_S_E6s_data has been demoted
// _ZZ15Sigma_3D_SolverifififfPfS_S_E6s_data has been demoted
// _ZZ21LaxWendroff_3D_SolverifififfPfS_S_E6s_data has been demoted
// _ZZ24FractionalStep_3D_SolverifififfPfS_S_E6s_data has been demoted
// _ZZ20MacCormack_3D_SolverifififfPfS_S_E6s_data has been demoted
// _ZZ13TVD_3D_SolverifififfPfS_S_E6s_data has been demoted
// _ZZ14PSOR_3D_SolverifififfPfS_S_E6s_data has been demoted
// _ZZ13FVS_3D_SolverifififfPfS_S_E6s_data has been demoted

.visible .entry _Z32Discontinuous_Galerkin_3D_SolverifififfPfS_S_(
	.param .u32 _Z32Discontinuous_Galerkin_3D_SolverifififfPfS_S__param_0,
	.param .f32 _Z32Discontinuous_Galerkin_3D_SolverifififfPfS_S__param_1,
	.param .u32 _Z32Discontinuous_Galerkin_3D_SolverifififfPfS_S__param_2,
	.param .f32 _Z32Discontinuous_Galerkin_3D_SolverifififfPfS_S__param_3,
	.param .u32 _Z32Discontinuous_Galerkin_3D_SolverifififfPfS_S__param_4,
	.param .f32 _Z32Discontinuous_Galerkin_3D_SolverifififfPfS_S__param_5,
	.param .f32 _Z32Discontinuous_Galerkin_3D_SolverifififfPfS_S__param_6,
	.param .u64 .ptr .align 1 _Z32Discontinuous_Galerkin_3D_SolverifififfPfS_S__param_7,
	.param .u64 .ptr .align 1 _Z32Discontinuous_Galerkin_3D_SolverifififfPfS_S__param_8,
	.param .u64 .ptr .align 1 _Z32Discontinuous_Galerkin_3D_SolverifififfPfS_S__param_9
)
{
	.reg .pred 	%p<36>;
	.reg .b32 	%r<105>;
	.reg .b32 	%f<106>;
	.reg .b64 	%rd<24>;
	// demoted variable
	.shared .align 4 .b8 _ZZ32Discontinuous_Galerkin_3D_SolverifififfPfS_S_E4r_pn[32];
	// demoted variable
	.shared .align 4 .b8 _ZZ32Discontinuous_Galerkin_3D_SolverifififfPfS_S_E4r_pp[32];
	// demoted variable
	.shared .align 4 .b8 _ZZ32Discontinuous_Galerkin_3D_SolverifififfPfS_S_E6s_d2px[2048];
	// demoted variable
	.shared .align 4 .b8 _ZZ32Discontinuous_Galerkin_3D_SolverifififfPfS_S_E6s_d2py[2048];
	// demoted variable
	.shared .align 4 .b8 _ZZ32Discontinuous_Galerkin_3D_SolverifififfPfS_S_E6s_d2pz[2048];
	ld.param.u32 	%r45, [_Z32Discontinuous_Galerkin_3D_SolverifififfPfS_S__param_0];
	ld.param.u32 	%r47, [_Z32Discontinuous_Galerkin_3D_SolverifififfPfS_S__param_2];
	ld.param.u32 	%r48, [_Z32Discontinuous_Galerkin_3D_SolverifififfPfS_S__param_4];
	ld.param.u64 	%rd11, [_Z32Discontinuous_Galerkin_3D_SolverifififfPfS_S__param_8];
	cvta.to.global.u64 	%rd1, %rd11;
	mov.u32 	%r49, %ctaid.x;
	mov.u32 	%r1, %ntid.x;
	mov.u32 	%r2, %tid.x;
	mad.lo.s32 	%r3, %r49, %r1, %r2;
	mov.u32 	%r50, %ctaid.y;
	mov.u32 	%r4, %ntid.y;
	mov.u32 	%r5, %tid.y;
	mad.lo.s32 	%r51, %r50, %r4, %r5;
	mov.u32 	%r52, %ctaid.z;
	mov.u32 	%r7, %ntid.z;
	mov.u32 	%r102, %tid.z;
	mad.lo.s32 	%r9, %r52, %r7, %r102;
	setp.ge.s32 	%p1, %r3, %r45;
	setp.ge.s32 	%p2, %r51, %r47;
	or.pred  	%p3, %p1, %p2;
	setp.ge.s32 	%p4, %r9, %r48;
	or.pred  	%p5, %p3, %p4;
	@%p5 bra 	$L__BB0_48;
	mad.lo.s32 	%r53, %r47, %r9, %r51;
	mad.lo.s32 	%r10, %r53, %r45, %r3;
	setp.gt.u32 	%p6, %r102, 7;
	@%p6 bra 	$L__BB0_11;
	mov.u32 	%r93, %r102;
$L__BB0_3:
	setp.gt.u32 	%p7, %r5, 7;
	@%p7 bra 	$L__BB0_10;
	shl.b32 	%r12, %r93, 6;
	mov.u32 	%r94, %r5;
$L__BB0_5:
	setp.gt.u32 	%p8, %r2, 7;
	@%p8 bra 	$L__BB0_9;
	mov.u32 	%r95, %r2;
$L__BB0_7:
	mov.u32 	%r14, %r95;
	add.s32 	%r95, %r14, %r1;
	setp.lt.u32 	%p9, %r95, 8;
	@%p9 bra 	$L__BB0_7;
	add.s32 	%r54, %r94, %r14;
	shl.b32 	%r55, %r54, 3;
	add.s32 	%r56, %r55, %r12;
	mul.wide.u32 	%rd12, %r56, 4;
	add.s64 	%rd13, %rd1, %rd12;
	ld.global.nc.f32 	%f26, [%rd13];
	ld.global.nc.f32 	%f27, [%rd13+4];
	ld.global.nc.f32 	%f28, [%rd13+8];
	ld.global.nc.f32 	%f29, [%rd13+12];
	ld.global.nc.f32 	%f30, [%rd13+16];
	ld.global.nc.f32 	%f31, [%rd13+20];
	ld.global.nc.f32 	%f32, [%rd13+24];
	ld.global.nc.f32 	%f33, [%rd13+28];
	st.shared.f32 	[_ZZ32Discontinuous_Galerkin_3D_SolverifififfPfS_S_E4r_pn], %f26;
	mov.b32 	%r57, 0;
	st.shared.u32 	[_ZZ32Discontinuous_Galerkin_3D_SolverifififfPfS_S_E4r_pp], %r57;
	st.shared.f32 	[_ZZ32Discontinuous_Galerkin_3D_SolverifififfPfS_S_E4r_pn+4], %f27;
	st.shared.u32 	[_ZZ32Discontinuous_Galerkin_3D_SolverifififfPfS_S_E4r_pp+4], %r57;
	st.shared.f32 	[_ZZ32Discontinuous_Galerkin_3D_SolverifififfPfS_S_E4r_pn+8], %f28;
	st.shared.u32 	[_ZZ32Discontinuous_Galerkin_3D_SolverifififfPfS_S_E4r_pp+8], %r57;
	st.shared.f32 	[_ZZ32Discontinuous_Galerkin_3D_SolverifififfPfS_S_E4r_pn+12], %f29;
	st.shared.u32 	[_ZZ32Discontinuous_Galerkin_3D_SolverifififfPfS_S_E4r_pp+12], %r57;
	st.shared.f32 	[_ZZ32Discontinuous_Galerkin_3D_SolverifififfPfS_S_E4r_pn+16], %f30;
	st.shared.u32 	[_ZZ32Discontinuous_Galerkin_3D_SolverifififfPfS_S_E4r_pp+16], %r57;
	st.shared.f32 	[_ZZ32Discontinuous_Galerkin_3D_SolverifififfPfS_S_E4r_pn+20], %f31;
	st.shared.u32 	[_ZZ32Discontinuous_Galerkin_3D_SolverifififfPfS_S_E4r_pp+20], %r57;
	st.shared.f32 	[_ZZ32Discontinuous_Galerkin_3D_SolverifififfPfS_S_E4r_pn+24], %f32;
	st.shared.u32 	[_ZZ32Discontinuous_Galerkin_3D_SolverifififfPfS_S_E4r_pp+24], %r57;
	st.shared.f32 	[_ZZ32Discontinuous_Galerkin_3D_SolverifififfPfS_S_E4r_pn+28], %f33;
	st.shared.u32 	[_ZZ32Discontinuous_Galerkin_3D_SolverifififfPfS_S_E4r_pp+28], %r57;
$L__BB0_9:
	add.s32 	%r94, %r94, %r4;
	setp.lt.u32 	%p10, %r94, 8;
	@%p10 bra 	$L__BB0_5;
$L__BB0_10:
	add.s32 	%r93, %r93, %r7;
	setp.lt.u32 	%p11, %r93, 8;
	@%p11 bra 	$L__BB0_3;
$L__BB0_11:
	setp.gt.u32 	%p12, %r102, 7;
	bar.sync 	0;
	@%p12 bra 	$L__BB0_29;
	ld.param.f32 	%f104, [_Z32Discontinuous_Galerkin_3D_SolverifififfPfS_S__param_5];
	ld.param.f32 	%f103, [_Z32Discontinuous_Galerkin_3D_SolverifififfPfS_S__param_3];
	ld.param.f32 	%f102, [_Z32Discontinuous_Galerkin_3D_SolverifififfPfS_S__param_1];
	mul.f32 	%f1, %f102, %f102;
	mul.f32 	%f2, %f103, %f103;
	mul.f32 	%f3, %f104, %f104;
	mov.u32 	%r59, _ZZ32Discontinuous_Galerkin_3D_SolverifififfPfS_S_E6s_d2px;
	mov.u32 	%r96, %r102;
$L__BB0_13:
	setp.gt.u32 	%p13, %r5, 7;
	@%p13 bra 	$L__BB0_28;
	shl.b32 	%r19, %r96, 6;
	shl.b32 	%r58, %r96, 8;
	add.s32 	%r60, %r59, %r58;
	mov.u32 	%r97, %r5;
$L__BB0_15:
	setp.gt.u32 	%p14, %r2, 7;
	@%p14 bra 	$L__BB0_27;
	shl.b32 	%r61, %r97, 5;
	add.s32 	%r21, %r60, %r61;
	mov.u32 	%r62, _ZZ32Discontinuous_Galerkin_3D_SolverifififfPfS_S_E6s_d2py;
	add.s32 	%r63, %r62, %r58;
	add.s32 	%r22, %r63, %r61;
	mov.u32 	%r64, _ZZ32Discontinuous_Galerkin_3D_SolverifififfPfS_S_E6s_d2pz;
	add.s32 	%r65, %r64, %r58;
	add.s32 	%r23, %r65, %r61;
	mov.u32 	%r98, %r2;
$L__BB0_17:
	add.s32 	%r66, %r97, %r98;
	shl.b32 	%r67, %r66, 3;
	add.s32 	%r68, %r67, %r19;
	mul.wide.u32 	%rd14, %r68, 4;
	add.s64 	%rd2, %rd1, %rd14;
	setp.eq.s32 	%p15, %r98, 0;
	@%p15 bra 	$L__BB0_20;
	setp.eq.s32 	%p16, %r98, 7;
	@%p16 bra 	$L__BB0_20;
	ld.global.nc.f32 	%f34, [%rd2+4];
	ld.global.nc.f32 	%f35, [%rd2];
	add.f32 	%f36, %f35, %f35;
	sub.f32 	%f37, %f34, %f36;
	ld.global.nc.f32 	%f38, [%rd2+-4];
	add.f32 	%f39, %f38, %f37;
	div.rn.f32 	%f40, %f39, %f1;
	shl.b32 	%r69, %r98, 2;
	add.s32 	%r70, %r21, %r69;
	st.shared.f32 	[%r70], %f40;
$L__BB0_20:
	setp.eq.s32 	%p17, %r97, 0;
	@%p17 bra 	$L__BB0_23;
	setp.eq.s32 	%p18, %r97, 7;
	@%p18 bra 	$L__BB0_23;
	ld.global.nc.f32 	%f41, [%rd2+32];
	ld.global.nc.f32 	%f42, [%rd2];
	add.f32 	%f43, %f42, %f42;
	sub.f32 	%f44, %f41, %f43;
	ld.global.nc.f32 	%f45, [%rd2+-32];
	add.f32 	%f46, %f45, %f44;
	div.rn.f32 	%f47, %f46, %f2;
	shl.b32 	%r71, %r98, 2;
	add.s32 	%r72, %r22, %r71;
	st.shared.f32 	[%r72], %f47;
$L__BB0_23:
	setp.eq.s32 	%p19, %r96, 0;
	@%p19 bra 	$L__BB0_26;
	setp.eq.s32 	%p20, %r96, 7;
	@%p20 bra 	$L__BB0_26;
	ld.global.nc.f32 	%f48, [%rd2+256];
	ld.global.nc.f32 	%f49, [%rd2];
	add.f32 	%f50, %f49, %f49;
	sub.f32 	%f51, %f48, %f50;
	ld.global.nc.f32 	%f52, [%rd2+-256];
	add.f32 	%f53, %f52, %f51;
	div.rn.f32 	%f54, %f53, %f3;
	shl.b32 	%r73, %r98, 2;
	add.s32 	%r74, %r23, %r73;
	st.shared.f32 	[%r74], %f54;
$L__BB0_26:
	add.s32 	%r98, %r98, %r1;
	setp.lt.u32 	%p21, %r98, 8;
	@%p21 bra 	$L__BB0_17;
$L__BB0_27:
	add.s32 	%r97, %r97, %r4;
	setp.lt.u32 	%p22, %r97, 8;
	@%p22 bra 	$L__BB0_15;
$L__BB0_28:
	add.s32 	%r96, %r96, %r7;
	setp.lt.u32 	%p23, %r96, 8;
	@%p23 bra 	$L__BB0_13;
$L__BB0_29:
	setp.gt.u32 	%p24, %r102, 7;
	bar.sync 	0;
	@%p24 bra 	$L__BB0_39;
	ld.param.u64 	%rd21, [_Z32Discontinuous_Galerkin_3D_SolverifififfPfS_S__param_7];
	cvta.to.global.u64 	%rd15, %rd21;
	mul.wide.s32 	%rd16, %r10, 4;
	add.s64 	%rd3, %rd15, %rd16;
	ld.shared.f32 	%f4, [_ZZ32Discontinuous_Galerkin_3D_SolverifififfPfS_S_E4r_pn];
	ld.shared.f32 	%f5, [_ZZ32Discontinuous_Galerkin_3D_SolverifififfPfS_S_E4r_pn+4];
	ld.shared.f32 	%f6, [_ZZ32Discontinuous_Galerkin_3D_SolverifififfPfS_S_E4r_pn+8];
	ld.shared.f32 	%f7, [_ZZ32Discontinuous_Galerkin_3D_SolverifififfPfS_S_E4r_pn+12];
	ld.shared.f32 	%f8, [_ZZ32Discontinuous_Galerkin_3D_SolverifififfPfS_S_E4r_pn+16];
	ld.shared.f32 	%f9, [_ZZ32Discontinuous_Galerkin_3D_SolverifififfPfS_S_E4r_pn+20];
	ld.shared.f32 	%f10, [_ZZ32Discontinuous_Galerkin_3D_SolverifififfPfS_S_E4r_pn+24];
	ld.shared.f32 	%f11, [_ZZ32Discontinuous_Galerkin_3D_SolverifififfPfS_S_E4r_pn+28];
	mov.u32 	%r76, _ZZ32Discontinuous_Galerkin_3D_SolverifififfPfS_S_E6s_d2px;
	mov.u32 	%r79, _ZZ32Discontinuous_Galerkin_3D_SolverifififfPfS_S_E6s_d2py;
	mov.u32 	%r99, %r102;
$L__BB0_31:
	setp.gt.u32 	%p25, %r5, 7;
	@%p25 bra 	$L__BB0_38;
	shl.b32 	%r75, %r99, 8;
	add.s32 	%r77, %r76, %r75;
	add.s32 	%r80, %r79, %r75;
	mov.u32 	%r100, %r5;
$L__BB0_33:
	setp.gt.u32 	%p26, %r2, 7;
	@%p26 bra 	$L__BB0_37;
	ld.global.nc.f32 	%f55, [%rd3];
	mul.f32 	%f12, %f55, %f55;
	shl.b32 	%r78, %r100, 5;
	add.s32 	%r30, %r77, %r78;
	add.s32 	%r31, %r80, %r78;
	mov.u32 	%r81, _ZZ32Discontinuous_Galerkin_3D_SolverifififfPfS_S_E6s_d2pz;
	add.s32 	%r82, %r81, %r75;
	add.s32 	%r32, %r82, %r78;
	mov.u32 	%r101, %r2;
$L__BB0_35:
	shl.b32 	%r83, %r101, 2;
	add.s32 	%r84, %r30, %r83;
	ld.shared.f32 	%f56, [%r84];
	add.s32 	%r85, %r31, %r83;
	ld.shared.f32 	%f57, [%r85];
	add.f32 	%f58, %f56, %f57;
	add.s32 	%r86, %r32, %r83;
	ld.shared.f32 	%f59, [%r86];
	add.f32 	%f60, %f58, %f59;
	mul.f32 	%f13, %f12, %f60;
	add.s32 	%r87, %r100, %r101;
	shl.b32 	%r88, %r87, 3;
	shl.b32 	%r89, %r99, 6;
	add.s32 	%r34, %r88, %r89;
	add.s32 	%r101, %r101, %r1;
	setp.lt.u32 	%p27, %r101, 8;
	@%p27 bra 	$L__BB0_35;
	ld.param.f32 	%f105, [_Z32Discontinuous_Galerkin_3D_SolverifififfPfS_S__param_6];
	mul.wide.u32 	%rd17, %r34, 4;
	add.s64 	%rd18, %rd1, %rd17;
	ld.global.nc.f32 	%f61, [%rd18];
	ld.global.nc.f32 	%f62, [%rd18+4];
	ld.global.nc.f32 	%f63, [%rd18+8];
	ld.global.nc.f32 	%f64, [%rd18+12];
	ld.global.nc.f32 	%f65, [%rd18+16];
	ld.global.nc.f32 	%f66, [%rd18+20];
	ld.global.nc.f32 	%f67, [%rd18+24];
	ld.global.nc.f32 	%f68, [%rd18+28];
	add.f32 	%f69, %f61, %f61;
	sub.f32 	%f70, %f4, %f69;
	mul.f32 	%f71, %f105, %f105;
	div.rn.f32 	%f72, %f70, %f71;
	sub.f32 	%f73, %f13, %f72;
	st.shared.f32 	[_ZZ32Discontinuous_Galerkin_3D_SolverifififfPfS_S_E4r_pp], %f73;
	add.f32 	%f74, %f62, %f62;
	sub.f32 	%f75, %f5, %f74;
	div.rn.f32 	%f76, %f75, %f71;
	sub.f32 	%f77, %f13, %f76;
	st.shared.f32 	[_ZZ32Discontinuous_Galerkin_3D_SolverifififfPfS_S_E4r_pp+4], %f77;
	add.f32 	%f78, %f63, %f63;
	sub.f32 	%f79, %f6, %f78;
	div.rn.f32 	%f80, %f79, %f71;
	sub.f32 	%f81, %f13, %f80;
	st.shared.f32 	[_ZZ32Discontinuous_Galerkin_3D_SolverifififfPfS_S_E4r_pp+8], %f81;
	add.f32 	%f82, %f64, %f64;
	sub.f32 	%f83, %f7, %f82;
	div.rn.f32 	%f84, %f83, %f71;
	sub.f32 	%f85, %f13, %f84;
	st.shared.f32 	[_ZZ32Discontinuous_Galerkin_3D_SolverifififfPfS_S_E4r_pp+12], %f85;
	add.f32 	%f86, %f65, %f65;
	sub.f32 	%f87, %f8, %f86;
	div.rn.f32 	%f88, %f87, %f71;
	sub.f32 	%f89, %f13, %f88;
	st.shared.f32 	[_ZZ32Discontinuous_Galerkin_3D_SolverifififfPfS_S_E4r_pp+16], %f89;
	add.f32 	%f90, %f66, %f66;
	sub.f32 	%f91, %f9, %f90;
	div.rn.f32 	%f92, %f91, %f71;
	sub.f32 	%f93, %f13, %f92;
	st.shared.f32 	[_ZZ32Discontinuous_Galerkin_3D_SolverifififfPfS_S_E4r_pp+20], %f93;
	add.f32 	%f94, %f67, %f67;
	sub.f32 	%f95, %f10, %f94;
	div.rn.f32 	%f96, %f95, %f71;
	sub.f32 	%f97, %f13, %f96;
	st.shared.f32 	[_ZZ32Discontinuous_Galerkin_3D_SolverifififfPfS_S_E4r_pp+24], %f97;
	add.f32 	%f98, %f68, %f68;
	sub.f32 	%f99, %f11, %f98;
	div.rn.f32 	%f100, %f99, %f71;
	sub.f32 	%f101, %f13, %f100;
	st.shared.f32 	[_ZZ32Discontinuous_Galerkin_3D_SolverifififfPfS_S_E4r_pp+28], %f101;
$L__BB0_37:
	add.s32 	%r100, %r100, %r4;
	setp.lt.u32 	%p28, %r100, 8;
	@%p28 bra 	$L__BB0_33;
$L__BB0_38:
	add.s32 	%r99, %r99, %r7;
	setp.lt.u32 	%p29, %r99, 8;
	@%p29 bra 	$L__BB0_31;
$L__BB0_39:
	setp.gt.u32 	%p30, %r102, 7;
	bar.sync 	0;
	@%p30 bra 	$L__BB0_48;
	ld.param.u64 	%rd22, [_Z32Discontinuous_Galerkin_3D_SolverifififfPfS_S__param_9];
	ld.shared.f32 	%f14, [_ZZ32Discontinuous_Galerkin_3D_SolverifififfPfS_S_E4r_pp];
	ld.shared.f32 	%f15, [_ZZ32Discontinuous_Galerkin_3D_SolverifififfPfS_S_E4r_pp+4];
	ld.shared.f32 	%f16, [_ZZ32Discontinuous_Galerkin_3D_SolverifififfPfS_S_E4r_pp+8];
	ld.shared.f32 	%f17, [_ZZ32Discontinuous_Galerkin_3D_SolverifififfPfS_S_E4r_pp+12];
	ld.shared.f32 	%f18, [_ZZ32Discontinuous_Galerkin_3D_SolverifififfPfS_S_E4r_pp+16];
	ld.shared.f32 	%f19, [_ZZ32Discontinuous_Galerkin_3D_SolverifififfPfS_S_E4r_pp+20];
	ld.shared.f32 	%f20, [_ZZ32Discontinuous_Galerkin_3D_SolverifififfPfS_S_E4r_pp+24];
	ld.shared.f32 	%f21, [_ZZ32Discontinuous_Galerkin_3D_SolverifififfPfS_S_E4r_pp+28];
	cvta.to.global.u64 	%rd19, %rd22;
	add.s64 	%rd4, %rd19, 16;
	mul.wide.u32 	%rd5, %r1, 32;
$L__BB0_41:
	setp.gt.u32 	%p31, %r5, 7;
	@%p31 bra 	$L__BB0_47;
	shl.b32 	%r39, %r102, 6;
	mov.u32 	%r103, %r5;
$L__BB0_43:
	setp.gt.u32 	%p32, %r2, 7;
	@%p32 bra 	$L__BB0_46;
	add.s32 	%r90, %r2, %r103;
	shl.b32 	%r91, %r90, 3;
	add.s32 	%r92, %r39, %r91;
	mul.wide.u32 	%rd20, %r92, 4;
	add.s64 	%rd23, %rd4, %rd20;
	mov.u32 	%r104, %r2;
$L__BB0_45:
	st.global.f32 	[%rd23+-16], %f14;
	st.global.f32 	[%rd23+-12], %f15;
	st.global.f32 	[%rd23+-8], %f16;
	st.global.f32 	[%rd23+-4], %f17;
	st.global.f32 	[%rd23], %f18;
	st.global.f32 	[%rd23+4], %f19;
	st.global.f32 	[%rd23+8], %f20;
	st.global.f32 	[%rd23+12], %f21;
	add.s32 	%r104, %r104, %r1;
	add.s64 	%rd23, %rd23, %rd5;
	setp.lt.u32 	%p33, %r104, 8;
	@%p33 bra 	$L__BB0_45;
$L__BB0_46:
	add.s32 	%r103, %r103, %r4;
	setp.lt.u32 	%p34, %r103, 8;
	@%p34 bra 	$L__BB0_43;
$L__BB0_47:
	add.s32 	%r102, %r102, %r7;
	setp.lt.u32 	%p35, %r102, 8;
	@%p35 bra 	$L__BB0_41;
$L__BB0_48:
	ret;

}
	// .globl	_Z42Discontinuous_Galerkin_3D_Solver_OptimizedifififfPfS_S_
.visible .entry _Z42Discontinuous_Galerkin_3D_Solver_OptimizedifififfPfS_S_(
	.param .u32 _Z42Discontinuous_Galerkin_3D_Solver_OptimizedifififfPfS_S__param_0,
	.param .f32 _Z42Discontinuous_Galerkin_3D_Solver_OptimizedifififfPfS_S__param_1,
	.param .u32 _Z42Discontinuous_Galerkin_3D_Solver_OptimizedifififfPfS_S__param_2,
	.param .f32 _Z42Discontinuous_Galerkin_3D_Solver_OptimizedifififfPfS_S__param_3,
	.param .u32 _Z42Discontinuous_Galerkin_3D_Solver_OptimizedifififfPfS_S__param_4,
	.param .f32 _Z42Discontinuous_Galerkin_3D_Solver_OptimizedifififfPfS_S__param_5,
	.param .f32 _Z42Discontinuous_Galerkin_3D_Solver_OptimizedifififfPfS_S__param_6,
	.param .u64 .ptr .align 1 _Z42Discontinuous_Galerkin_3D_Solver_OptimizedifififfPfS_S__param_7,
	.param .u64 .ptr .align 1 _Z42Discontinuous_Galerkin_3D_Solver_OptimizedifififfPfS_S__param_8,
	.param .u64 .ptr .align 1 _Z42Discontinuous_Galerkin_3D_Solver_OptimizedifififfPfS_S__param_9
)
{
	.reg .pred 	%p<19>;
	.reg .b32 	%r<54>;
	.reg .b32 	%f<34>;
	.reg .b64 	%rd<19>;

	ld.param.u32 	%r29, [_Z42Discontinuous_Galerkin_3D_Solver_OptimizedifififfPfS_S__param_0];
	ld.param.f32 	%f5, [_Z42Discontinuous_Galerkin_3D_Solver_OptimizedifififfPfS_S__param_1];
	ld.param.u32 	%r30, [_Z42Discontinuous_Galerkin_3D_Solver_OptimizedifififfPfS_S__param_2];
	ld.param.f32 	%f6, [_Z42Discontinuous_Galerkin_3D_Solver_OptimizedifififfPfS_S__param_3];
	ld.param.u32 	%r31, [_Z42Discontinuous_Galerkin_3D_Solver_OptimizedifififfPfS_S__param_4];
	ld.param.f32 	%f7, [_Z42Discontinuous_Galerkin_3D_Solver_OptimizedifififfPfS_S__param_5];
	ld.param.f32 	%f8, [_Z42Discontinuous_Galerkin_3D_Solver_OptimizedifififfPfS_S__param_6];
	ld.param.u64 	%rd4, [_Z42Discontinuous_Galerkin_3D_Solver_OptimizedifififfPfS_S__param_7];
	ld.param.u64 	%rd5, [_Z42Discontinuous_Galerkin_3D_Solver_OptimizedifififfPfS_S__param_8];
	ld.param.u64 	%rd6, [_Z42Discontinuous_Galerkin_3D_Solver_OptimizedifififfPfS_S__param_9];
	mov.u32 	%r32, %ctaid.x;
	mov.u32 	%r1, %ntid.x;
	mov.u32 	%r33, %tid.x;
	mad.lo.s32 	%r48, %r32, %r1, %r33;
	setp.gt.s32 	%p3, %r48, 243;
	@%p3 bra 	$L__BB1_11;
	cvta.to.global.u64 	%rd1, %rd5;
	mov.u32 	%r34, %ctaid.y;
	mov.u32 	%r35, %ntid.y;
	mov.u32 	%r36, %tid.y;
	mad.lo.s32 	%r3, %r34, %r35, %r36;
	mov.u32 	%r37, %ctaid.z;
	mov.u32 	%r38, %ntid.z;
	mov.u32 	%r39, %tid.z;
	mad.lo.s32 	%r4, %r37, %r38, %r39;
	add.s32 	%r5, %r30, -1;
	add.s32 	%r6, %r31, -1;
	mul.f32 	%f1, %f5, %f5;
	mul.f32 	%f2, %f6, %f6;
	mul.lo.s32 	%r7, %r30, %r29;
	mul.f32 	%f3, %f7, %f7;
	mul.f32 	%f4, %f8, %f8;
	mov.u32 	%r40, %nctaid.z;
	mul.lo.s32 	%r8, %r40, %r38;
	mov.u32 	%r41, %nctaid.y;
	mul.lo.s32 	%r9, %r41, %r35;
	mov.u32 	%r42, %nctaid.x;
	mul.lo.s32 	%r10, %r42, %r1;
	mul.lo.s32 	%r11, %r30, %r4;
	mul.lo.s32 	%r12, %r7, %r8;
	add.s32 	%r43, %r4, -1;
	mul.lo.s32 	%r13, %r30, %r43;
	cvta.to.global.u64 	%rd2, %rd4;
	cvta.to.global.u64 	%rd3, %rd6;
	mul.wide.s32 	%rd9, %r29, 4;
	mul.wide.s32 	%rd13, %r7, 4;
$L__BB1_2:
	setp.gt.u32 	%p4, %r3, 243;
	@%p4 bra 	$L__BB1_10;
	setp.gt.s32 	%p5, %r48, 0;
	add.s32 	%r44, %r29, -1;
	setp.lt.s32 	%p6, %r48, %r44;
	and.pred  	%p1, %p5, %p6;
	mov.u32 	%r49, %r3;
$L__BB1_4:
	setp.gt.u32 	%p7, %r4, 243;
	@%p7 bra 	$L__BB1_9;
	setp.ne.s32 	%p8, %r49, 0;
	and.pred  	%p9, %p1, %p8;
	setp.lt.s32 	%p10, %r49, %r5;
	and.pred  	%p2, %p9, %p10;
	add.s32 	%r45, %r11, %r49;
	mad.lo.s32 	%r52, %r29, %r45, %r48;
	add.s32 	%r46, %r45, -1;
	mad.lo.s32 	%r51, %r29, %r46, %r48;
	add.s32 	%r47, %r13, %r49;
	mad.lo.s32 	%r50, %r29, %r47, %r48;
	not.pred 	%p12, %p2;
	mov.u32 	%r53, %r4;
$L__BB1_6:
	setp.eq.s32 	%p11, %r53, 0;
	or.pred  	%p13, %p11, %p12;
	setp.ge.s32 	%p14, %r53, %r6;
	or.pred  	%p15, %p13, %p14;
	@%p15 bra 	$L__BB1_8;
	mul.wide.s32 	%rd7, %r52, 4;
	add.s64 	%rd8, %rd1, %rd7;
	ld.global.nc.f32 	%f9, [%rd8+4];
	ld.global.nc.f32 	%f10, [%rd8];
	add.f32 	%f11, %f10, %f10;
	sub.f32 	%f12, %f9, %f11;
	ld.global.nc.f32 	%f13, [%rd8+-4];
	add.f32 	%f14, %f13, %f12;
	div.rn.f32 	%f15, %f14, %f1;
	add.s64 	%rd10, %rd8, %rd9;
	ld.global.nc.f32 	%f16, [%rd10];
	sub.f32 	%f17, %f16, %f11;
	mul.wide.s32 	%rd11, %r51, 4;
	add.s64 	%rd12, %rd1, %rd11;
	ld.global.nc.f32 	%f18, [%rd12];
	add.f32 	%f19, %f18, %f17;
	div.rn.f32 	%f20, %f19, %f2;
	add.s64 	%rd14, %rd8, %rd13;
	ld.global.nc.f32 	%f21, [%rd14];
	sub.f32 	%f22, %f21, %f11;
	mul.wide.s32 	%rd15, %r50, 4;
	add.s64 	%rd16, %rd1, %rd15;
	ld.global.nc.f32 	%f23, [%rd16];
	add.f32 	%f24, %f23, %f22;
	div.rn.f32 	%f25, %f24, %f3;
	add.s64 	%rd17, %rd2, %rd7;
	ld.global.nc.f32 	%f26, [%rd17];
	mul.f32 	%f27, %f26, %f26;
	add.f32 	%f28, %f15, %f20;
	add.f32 	%f29, %f28, %f25;
	mul.f32 	%f30, %f27, %f29;
	sub.f32 	%f31, %f10, %f11;
	div.rn.f32 	%f32, %f31, %f4;
	sub.f32 	%f33, %f30, %f32;
	add.s64 	%rd18, %rd3, %rd7;
	st.global.f32 	[%rd18], %f33;
$L__BB1_8:
	add.s32 	%r53, %r53, %r8;
	add.s32 	%r52, %r52, %r12;
	add.s32 	%r51, %r51, %r12;
	add.s32 	%r50, %r50, %r12;
	setp.lt.u32 	%p16, %r53, 244;
	@%p16 bra 	$L__BB1_6;
$L__BB1_9:
	add.s32 	%r49, %r49, %r9;
	setp.lt.u32 	%p17, %r49, 244;
	@%p17 bra 	$L__BB1_4;
$L__BB1_10:
	add.s32 	%r48, %r48, %r10;
	setp.lt.s32 	%p18, %r48, 244;
	@%p18 bra 	$L__BB1_2;
$L__BB1_11:
	bar.sync 	0;
	ret;

}
	// .globl	_Z18Leapfrog_3D_SolverifififfPfS_S_
.visible .entry _Z18Leapfrog_3D_SolverifififfPfS_S_(
	.param .u32 _Z18Leapfrog_3D_SolverifififfPfS_S__param_0,
	.param .f32 _Z18Leapfrog_3D_SolverifififfPfS_S__param_1,
	.param .u32 _Z18Leapfrog_3D_SolverifififfPfS_S__param_2,
	.param .f32 _Z18Leapfrog_3D_SolverifififfPfS_S__param_3,
	.param .u32 _Z18Leapfrog_3D_SolverifififfPfS_S__param_4,
	.param .f32 _Z18Leapfrog_3D_SolverifififfPfS_S__param_5,
	.param .f32 _Z18Leapfrog_3D_SolverifififfPfS_S__param_6,
	.param .u64 .ptr .align 1 _Z18Leapfrog_3D_SolverifififfPfS_S__param_7,
	.param .u64 .ptr .align 1 _Z18Leapfrog_3D_SolverifififfPfS_S__param_8,
	.param .u64 .ptr .align 1 _Z18Leapfrog_3D_SolverifififfPfS_S__param_9
)
{
	.reg .pred 	%p<95>;
	.reg .b32 	%r<227>;
	.reg .b32 	%f<115>;
	.reg .b64 	%rd<39>;
	.reg .b64 	%fd<361>;
	// demoted variable
	.shared .align 4 .b8 _ZZ18Leapfrog_3D_SolverifififfPfS_S_E6s_data[1600];
	ld.param.u32 	%r34, [_Z18Leapfrog_3D_SolverifififfPfS_S__param_0];
	ld.param.u32 	%r37, [_Z18Leapfrog_3D_SolverifififfPfS_S__param_2];
	mov.u32 	%r38, %ctaid.x;
	mov.u32 	%r39, %ntid.x;
	mov.u32 	%r40, %tid.x;
	mad.lo.s32 	%r41, %r38, %r39, %r40;
	mov.u32 	%r42, %ctaid.y;
	mov.u32 	%r43, %ntid.y;
	mov.u32 	%r44, %tid.y;
	mad.lo.s32 	%r45, %r42, %r43, %r44;
	add.s32 	%r47, %r34, -12;
	setp.ge.s32 	%p19, %r41, %r47;
	add.s32 	%r48, %r37, -12;
	setp.ge.s32 	%p20, %r45, %r48;
	or.pred  	%p21, %p19, %p20;
	@%p21 bra 	$L__BB2_8;
	ld.param.u32 	%r220, [_Z18Leapfrog_3D_SolverifififfPfS_S__param_4];
	setp.lt.s32 	%p22, %r220, 13;
	@%p22 bra 	$L__BB2_8;
	ld.param.u64 	%rd34, [_Z18Leapfrog_3D_SolverifififfPfS_S__param_8];
	ld.param.f32 	%f102, [_Z18Leapfrog_3D_SolverifififfPfS_S__param_6];
	ld.param.f32 	%f100, [_Z18Leapfrog_3D_SolverifififfPfS_S__param_5];
	ld.param.u32 	%r221, [_Z18Leapfrog_3D_SolverifififfPfS_S__param_4];
	ld.param.f32 	%f98, [_Z18Leapfrog_3D_SolverifififfPfS_S__param_3];
	ld.param.f32 	%f96, [_Z18Leapfrog_3D_SolverifififfPfS_S__param_1];
	ld.param.u32 	%r218, [_Z18Leapfrog_3D_SolverifififfPfS_S__param_0];
	mov.u32 	%r49, %ctaid.x;
	mov.u32 	%r50, %ntid.x;
	mov.u32 	%r51, %tid.x;
	mad.lo.s32 	%r52, %r49, %r50, %r51;
	add.s32 	%r53, %r52, 6;
	mov.u32 	%r54, %ctaid.y;
	mov.u32 	%r55, %ntid.y;
	mov.u32 	%r56, %tid.y;
	mad.lo.s32 	%r57, %r54, %r55, %r56;
	add.s32 	%r58, %r57, 6;
	mad.lo.s32 	%r59, %r58, %r218, %r53;
	cvta.to.global.u64 	%rd4, %rd34;
	mul.wide.s32 	%rd5, %r59, 4;
	add.s64 	%rd6, %rd4, %rd5;
	mul.lo.s32 	%r60, %r37, %r218;
	mul.wide.s32 	%rd7, %r60, 4;
	add.s64 	%rd8, %rd6, %rd7;
	add.s64 	%rd9, %rd8, %rd7;
	add.s64 	%rd10, %rd9, %rd7;
	add.s64 	%rd11, %rd10, %rd7;
	add.s64 	%rd12, %rd11, %rd7;
	shl.b32 	%r61, %r60, 1;
	add.s32 	%r62, %r61, %r60;
	mul.wide.s32 	%rd13, %r62, 4;
	add.s64 	%rd14, %rd12, %rd13;
	add.s64 	%rd15, %rd14, %rd7;
	mul.f32 	%f29, %f96, %f96;
	mul.f32 	%f30, %f102, %f102;
	div.rn.f32 	%f31, %f30, %f29;
	mul.f32 	%f32, %f98, %f98;
	div.rn.f32 	%f33, %f30, %f32;
	mul.f32 	%f34, %f100, %f100;
	div.rn.f32 	%f35, %f30, %f34;
	add.s64 	%rd16, %rd15, %rd7;
	ld.global.nc.f32 	%f108, [%rd16];
	ld.global.nc.f32 	%f107, [%rd15];
	ld.global.nc.f32 	%f106, [%rd14];
	ld.global.nc.f32 	%f109, [%rd12];
	ld.global.nc.f32 	%f110, [%rd11];
	ld.global.nc.f32 	%f111, [%rd10];
	ld.global.nc.f32 	%f112, [%rd9];
	ld.global.nc.f32 	%f113, [%rd8];
	ld.global.nc.f32 	%f114, [%rd6];
	mul.f32 	%f36, %f98, %f33;
	fma.rn.f32 	%f37, %f96, %f31, %f36;
	fma.rn.f32 	%f10, %f100, %f35, %f37;
	cvt.f64.f32 	%fd43, %f100;
	{
	.reg .b32 %temp; 
	mov.b64 	{%temp, %r63}, %fd43;
	}
	mov.f64 	%fd44, 0d4000000000000000;
	{
	.reg .b32 %temp; 
	mov.b64 	{%temp, %r64}, %fd44;
	}
	and.b32  	%r65, %r64, 2146435072;
	setp.eq.s32 	%p23, %r65, 1062207488;
	abs.f64 	%fd1, %fd43;
	setp.lt.s32 	%p25, %r63, 0;
	and.pred  	%p1, %p25, %p23;
	selp.b32 	%r66, %r63, 0, %p23;
	setp.lt.s32 	%p26, %r64, 0;
	or.b32  	%r67, %r66, 2146435072;
	selp.b32 	%r68, %r67, %r66, %p26;
	mov.b32 	%r69, 0;
	mov.b64 	%fd2, {%r69, %r68};
	add.f64 	%fd45, %fd43, 0d4000000000000000;
	{
	.reg .b32 %temp; 
	mov.b64 	{%temp, %r70}, %fd45;
	}
	and.b32  	%r1, %r70, 2146435072;
	selp.b32 	%r71, 0, 2146435072, %p26;
	and.b32  	%r72, %r64, 2147483647;
	setp.ne.s32 	%p27, %r72, 1071644672;
	and.pred  	%p28, %p23, %p27;
	or.b32  	%r73, %r71, -2147483648;
	selp.b32 	%r74, %r73, %r71, %p28;
	selp.b32 	%r75, %r74, %r71, %p25;
	mov.b64 	%fd3, {%r69, %r75};
	cvt.f64.f32 	%fd4, %f35;
	cvt.f64.f32 	%fd46, %f98;
	{
	.reg .b32 %temp; 
	mov.b64 	{%temp, %r76}, %fd46;
	}
	abs.f64 	%fd5, %fd46;
	setp.lt.s32 	%p30, %r76, 0;
	and.pred  	%p2, %p30, %p23;
	selp.b32 	%r77, %r76, 0, %p23;
	or.b32  	%r78, %r77, 2146435072;
	selp.b32 	%r79, %r78, %r77, %p26;
	mov.b64 	%fd6, {%r69, %r79};
	add.f64 	%fd47, %fd46, 0d4000000000000000;
	{
	.reg .b32 %temp; 
	mov.b64 	{%temp, %r80}, %fd47;
	}
	and.b32  	%r2, %r80, 2146435072;
	selp.b32 	%r81, %r74, %r71, %p30;
	mov.b64 	%fd7, {%r69, %r81};
	cvt.f64.f32 	%fd8, %f33;
	cvt.f64.f32 	%fd48, %f96;
	{
	.reg .b32 %temp; 
	mov.b64 	{%temp, %r82}, %fd48;
	}
	abs.f64 	%fd9, %fd48;
	setp.lt.s32 	%p31, %r82, 0;
	and.pred  	%p3, %p31, %p23;
	selp.b32 	%r83, %r82, 0, %p23;
	or.b32  	%r84, %r83, 2146435072;
	selp.b32 	%r85, %r84, %r83, %p26;
	mov.b64 	%fd10, {%r69, %r85};
	add.f64 	%fd49, %fd48, 0d4000000000000000;
	{
	.reg .b32 %temp; 
	mov.b64 	{%temp, %r86}, %fd49;
	}
	and.b32  	%r3, %r86, 2146435072;
	selp.b32 	%r87, %r74, %r71, %p31;
	mov.b64 	%fd11, {%r69, %r87};
	cvt.f64.f32 	%fd12, %f31;
	mov.f64 	%fd50, 0d4010000000000000;
	{
	.reg .b32 %temp; 
	mov.b64 	{%temp, %r88}, %fd50;
	}
	and.b32  	%r89, %r88, 2146435072;
	setp.eq.s32 	%p32, %r89, 1072693248;
	and.pred  	%p4, %p25, %p32;
	selp.b32 	%r90, %r63, 0, %p32;
	setp.lt.s32 	%p34, %r88, 0;
	or.b32  	%r91, %r90, 2146435072;
	selp.b32 	%r92, %r91, %r90, %p34;
	mov.b64 	%fd13, {%r69, %r92};
	add.f64 	%fd51, %fd43, 0d4010000000000000;
	{
	.reg .b32 %temp; 
	mov.b64 	{%temp, %r93}, %fd51;
	}
	and.b32  	%r4, %r93, 2146435072;
	selp.b32 	%r94, 0, 2146435072, %p34;
	and.b32  	%r95, %r88, 2147483647;
	setp.ne.s32 	%p35, %r95, 1071644672;
	and.pred  	%p36, %p32, %p35;
	or.b32  	%r96, %r94, -2147483648;
	selp.b32 	%r97, %r96, %r94, %p36;
	selp.b32 	%r98, %r97, %r94, %p25;
	mov.b64 	%fd14, {%r69, %r98};
	and.pred  	%p5, %p30, %p32;
	selp.b32 	%r99, %r76, 0, %p32;
	or.b32  	%r100, %r99, 2146435072;
	selp.b32 	%r101, %r100, %r99, %p34;
	mov.b64 	%fd15, {%r69, %r101};
	add.f64 	%fd52, %fd46, 0d4010000000000000;
	{
	.reg .b32 %temp; 
	mov.b64 	{%temp, %r102}, %fd52;
	}
	and.b32  	%r5, %r102, 2146435072;
	selp.b32 	%r103, %r97, %r94, %p30;
	mov.b64 	%fd16, {%r69, %r103};
	and.pred  	%p6, %p31, %p32;
	selp.b32 	%r104, %r82, 0, %p32;
	or.b32  	%r105, %r104, 2146435072;
	selp.b32 	%r106, %r105, %r104, %p34;
	mov.b64 	%fd17, {%r69, %r106};
	add.f64 	%fd53, %fd48, 0d4010000000000000;
	{
	.reg .b32 %temp; 
	mov.b64 	{%temp, %r107}, %fd53;
	}
	and.b32  	%r6, %r107, 2146435072;
	selp.b32 	%r108, %r97, %r94, %p31;
	mov.b64 	%fd18, {%r69, %r108};
	mov.f64 	%fd54, 0d4018000000000000;
	{
	.reg .b32 %temp; 
	mov.b64 	{%temp, %r109}, %fd54;
	}
	and.b32  	%r110, %r109, 2146435072;
	setp.eq.s32 	%p38, %r110, 1073741824;
	and.pred  	%p7, %p25, %p38;
	selp.b32 	%r111, %r63, 0, %p38;
	setp.lt.s32 	%p40, %r109, 0;
	or.b32  	%r112, %r111, 2146435072;
	selp.b32 	%r113, %r112, %r111, %p40;
	mov.b64 	%fd19, {%r69, %r113};
	add.f64 	%fd55, %fd43, 0d4018000000000000;
	{
	.reg .b32 %temp; 
	mov.b64 	{%temp, %r114}, %fd55;
	}
	and.b32  	%r7, %r114, 2146435072;
	selp.b32 	%r115, 0, 2146435072, %p40;
	and.b32  	%r116, %r109, 2147483647;
	setp.ne.s32 	%p41, %r116, 1071644672;
	and.pred  	%p42, %p38, %p41;
	or.b32  	%r117, %r115, -2147483648;
	selp.b32 	%r118, %r117, %r115, %p42;
	selp.b32 	%r119, %r118, %r115, %p25;
	mov.b64 	%fd20, {%r69, %r119};
	and.pred  	%p8, %p30, %p38;
	selp.b32 	%r120, %r76, 0, %p38;
	or.b32  	%r121, %r120, 2146435072;
	selp.b32 	%r122, %r121, %r120, %p40;
	mov.b64 	%fd21, {%r69, %r122};
	add.f64 	%fd56, %fd46, 0d4018000000000000;
	{
	.reg .b32 %temp; 
	mov.b64 	{%temp, %r123}, %fd56;
	}
	and.b32  	%r8, %r123, 2146435072;
	selp.b32 	%r124, %r118, %r115, %p30;
	mov.b64 	%fd22, {%r69, %r124};
	and.pred  	%p9, %p31, %p38;
	selp.b32 	%r125, %r82, 0, %p38;
	or.b32  	%r126, %r125, 2146435072;
	selp.b32 	%r127, %r126, %r125, %p40;
	mov.b64 	%fd23, {%r69, %r127};
	add.f64 	%fd57, %fd48, 0d4018000000000000;
	{
	.reg .b32 %temp; 
	mov.b64 	{%temp, %r128}, %fd57;
	}
	and.b32  	%r9, %r128, 2146435072;
	selp.b32 	%r129, %r118, %r115, %p31;
	mov.b64 	%fd24, {%r69, %r129};
	mov.f64 	%fd58, 0d4020000000000000;
	{
	.reg .b32 %temp; 
	mov.b64 	{%temp, %r130}, %fd58;
	}
	and.b32  	%r131, %r130, 2146435072;
	setp.eq.s32 	%p44, %r131, 1071644672;
	and.pred  	%p10, %p25, %p44;
	selp.b32 	%r132, %r63, 0, %p44;
	setp.lt.s32 	%p46, %r130, 0;
	or.b32  	%r133, %r132, 2146435072;
	selp.b32 	%r134, %r133, %r132, %p46;
	mov.b64 	%fd25, {%r69, %r134};
	add.f64 	%fd59, %fd43, 0d4020000000000000;
	{
	.reg .b32 %temp; 
	mov.b64 	{%temp, %r135}, %fd59;
	}
	and.b32  	%r10, %r135, 2146435072;
	selp.b32 	%r136, 0, 2146435072, %p46;
	and.b32  	%r137, %r130, 2147483647;
	setp.ne.s32 	%p47, %r137, 1071644672;
	and.pred  	%p48, %p44, %p47;
	or.b32  	%r138, %r136, -2147483648;
	selp.b32 	%r139, %r138, %r136, %p48;
	selp.b32 	%r140, %r139, %r136, %p25;
	mov.b64 	%fd26, {%r69, %r140};
	and.pred  	%p11, %p30, %p44;
	selp.b32 	%r141, %r76, 0, %p44;
	or.b32  	%r142, %r141, 2146435072;
	selp.b32 	%r143, %r142, %r141, %p46;
	mov.b64 	%fd27, {%r69, %r143};
	add.f64 	%fd60, %fd46, 0d4020000000000000;
	{
	.reg .b32 %temp; 
	mov.b64 	{%temp, %r144}, %fd60;
	}
	and.b32  	%r11, %r144, 2146435072;
	selp.b32 	%r145, %r139, %r136, %p30;
	mov.b64 	%fd28, {%r69, %r145};
	and.pred  	%p12, %p31, %p44;
	selp.b32 	%r146, %r82, 0, %p44;
	or.b32  	%r147, %r146, 2146435072;
	selp.b32 	%r148, %r147, %r146, %p46;
	mov.b64 	%fd29, {%r69, %r148};
	add.f64 	%fd61, %fd48, 0d4020000000000000;
	{
	.reg .b32 %temp; 
	mov.b64 	{%temp, %r149}, %fd61;
	}
	and.b32  	%r12, %r149, 2146435072;
	selp.b32 	%r150, %r139, %r136, %p31;
	mov.b64 	%fd30, {%r69, %r150};
	mov.f64 	%fd62, 0d4024000000000000;
	{
	.reg .b32 %temp; 
	mov.b64 	{%temp, %r151}, %fd62;
	}
	and.b32  	%r152, %r151, 2146435072;
	setp.eq.s32 	%p50, %r152, 1074790400;
	and.pred  	%p13, %p25, %p50;
	selp.b32 	%r153, %r63, 0, %p50;
	setp.lt.s32 	%p52, %r151, 0;
	or.b32  	%r154, %r153, 2146435072;
	selp.b32 	%r155, %r154, %r153, %p52;
	mov.b64 	%fd31, {%r69, %r155};
	add.f64 	%fd63, %fd43, 0d4024000000000000;
	{
	.reg .b32 %temp; 
	mov.b64 	{%temp, %r156}, %fd63;
	}
	and.b32  	%r13, %r156, 2146435072;
	selp.b32 	%r157, 0, 2146435072, %p52;
	and.b32  	%r158, %r151, 2147483647;
	setp.ne.s32 	%p53, %r158, 1071644672;
	and.pred  	%p54, %p50, %p53;
	or.b32  	%r159, %r157, -2147483648;
	selp.b32 	%r160, %r159, %r157, %p54;
	selp.b32 	%r161, %r160, %r157, %p25;
	mov.b64 	%fd32, {%r69, %r161};
	and.pred  	%p14, %p30, %p50;
	selp.b32 	%r162, %r76, 0, %p50;
	or.b32  	%r163, %r162, 2146435072;
	selp.b32 	%r164, %r163, %r162, %p52;
	mov.b64 	%fd33, {%r69, %r164};
	add.f64 	%fd64, %fd46, 0d4024000000000000;
	{
	.reg .b32 %temp; 
	mov.b64 	{%temp, %r165}, %fd64;
	}
	and.b32  	%r14, %r165, 2146435072;
	selp.b32 	%r166, %r160, %r157, %p30;
	mov.b64 	%fd34, {%r69, %r166};
	and.pred  	%p15, %p31, %p50;
	selp.b32 	%r167, %r82, 0, %p50;
	or.b32  	%r168, %r167, 2146435072;
	selp.b32 	%r169, %r168, %r167, %p52;
	mov.b64 	%fd35, {%r69, %r169};
	add.f64 	%fd65, %fd48, 0d4024000000000000;
	{
	.reg .b32 %temp; 
	mov.b64 	{%temp, %r170}, %fd65;
	}
	and.b32  	%r15, %r170, 2146435072;
	selp.b32 	%r171, %r160, %r157, %p31;
	mov.b64 	%fd36, {%r69, %r171};
	mov.f64 	%fd66, 0d4028000000000000;
	{
	.reg .b32 %temp; 
	mov.b64 	{%temp, %r172}, %fd66;
	}
	and.b32  	%r173, %r172, 2146435072;
	setp.eq.s32 	%p56, %r173, 1073741824;
	and.pred  	%p16, %p25, %p56;
	selp.b32 	%r174, %r63, 0, %p56;
	setp.lt.s32 	%p58, %r172, 0;
	or.b32  	%r175, %r174, 2146435072;
	selp.b32 	%r176, %r175, %r174, %p58;
	mov.b64 	%fd37, {%r69, %r176};
	add.f64 	%fd67, %fd43, 0d4028000000000000;
	{
	.reg .b32 %temp; 
	mov.b64 	{%temp, %r177}, %fd67;
	}
	and.b32  	%r16, %r177, 2146435072;
	selp.b32 	%r178, 0, 2146435072, %p58;
	and.b32  	%r179, %r172, 2147483647;
	setp.ne.s32 	%p59, %r179, 1071644672;
	and.pred  	%p60, %p56, %p59;
	or.b32  	%r180, %r178, -2147483648;
	selp.b32 	%r181, %r180, %r178, %p60;
	selp.b32 	%r182, %r181, %r178, %p25;
	mov.b64 	%fd38, {%r69, %r182};
	and.pred  	%p17, %p30, %p56;
	selp.b32 	%r183, %r76, 0, %p56;
	or.b32  	%r184, %r183, 2146435072;
	selp.b32 	%r185, %r184, %r183, %p58;
	mov.b64 	%fd39, {%r69, %r185};
	add.f64 	%fd68, %fd46, 0d4028000000000000;
	{
	.reg .b32 %temp; 
	mov.b64 	{%temp, %r186}, %fd68;
	}
	and.b32  	%r17, %r186, 2146435072;
	selp.b32 	%r187, %r181, %r178, %p30;
	mov.b64 	%fd40, {%r69, %r187};
	and.pred  	%p18, %p31, %p56;
	selp.b32 	%r188, %r82, 0, %p56;
	or.b32  	%r189, %r188, 2146435072;
	selp.b32 	%r190, %r189, %r188, %p58;
	mov.b64 	%fd41, {%r69, %r190};
	add.f64 	%fd69, %fd48, 0d4028000000000000;
	{
	.reg .b32 %temp; 
	mov.b64 	{%temp, %r191}, %fd69;
	}
	and.b32  	%r18, %r191, 2146435072;
	selp.b32 	%r192, %r181, %r178, %p31;
	mov.b64 	%fd42, {%r69, %r192};
	mad.lo.s32 	%r193, %r37, 11, %r58;
	mad.lo.s32 	%r226, %r218, %r193, %r53;
	neg.s32 	%r225, %r221;
	mad.lo.s32 	%r194, %r37, 6, %r57;
	add.s32 	%r195, %r194, 6;
	mad.lo.s32 	%r224, %r218, %r195, %r53;
	add.s32 	%r196, %r194, 14;
	mad.lo.s32 	%r223, %r218, %r196, %r53;
	mad.lo.s32 	%r222, %r218, %r194, %r53;
$L__BB2_3:
	mov.f32 	%f13, %f113;
	mov.f32 	%f113, %f112;
	mov.f32 	%f112, %f111;
	mov.f32 	%f111, %f110;
	mov.f32 	%f110, %f109;
	mov.f32 	%f109, %f108;
	mov.f32 	%f108, %f107;
	mov.f32 	%f107, %f106;
	mov.f32 	%f106, %f105;
	mov.f32 	%f105, %f104;
	mov.f32 	%f104, %f103;
	ld.param.u64 	%rd35, [_Z18Leapfrog_3D_SolverifififfPfS_S__param_8];
	mov.u32 	%r197, %tid.y;
	setp.gt.u32 	%p62, %r197, 5;
	mul.wide.s32 	%rd17, %r226, 4;
	cvta.to.global.u64 	%rd18, %rd35;
	add.s64 	%rd19, %rd18, %rd17;
	ld.global.nc.f32 	%f103, [%rd19];
	bar.sync 	0;
	@%p62 bra 	$L__BB2_5;
	ld.param.u64 	%rd36, [_Z18Leapfrog_3D_SolverifififfPfS_S__param_8];
	mul.wide.s32 	%rd20, %r222, 4;
	cvta.to.global.u64 	%rd21, %rd36;
	add.s64 	%rd22, %rd21, %rd20;
	ld.global.nc.f32 	%f38, [%rd22];
	mov.u32 	%r198, %tid.y;
	mov.u32 	%r199, _ZZ18Leapfrog_3D_SolverifififfPfS_S_E6s_data;
	mad.lo.s32 	%r200, %r198, 80, %r199;
	mov.u32 	%r201, %tid.x;
	shl.b32 	%r202, %r201, 2;
	add.s32 	%r203, %r200, %r202;
	st.shared.f32 	[%r203+24], %f38;
	mul.wide.s32 	%rd23, %r223, 4;
	add.s64 	%rd24, %rd21, %rd23;
	ld.global.nc.f32 	%f39, [%rd24];
	st.shared.f32 	[%r203+1144], %f39;
$L__BB2_5:
	mov.u32 	%r204, %tid.x;
	setp.gt.u32 	%p63, %r204, 5;
	@%p63 bra 	$L__BB2_7;
	ld.param.u64 	%rd37, [_Z18Leapfrog_3D_SolverifififfPfS_S__param_8];
	cvta.to.global.u64 	%rd25, %rd37;
	mul.wide.s32 	%rd26, %r224, 4;
	add.s64 	%rd27, %rd25, %rd26;
	ld.global.nc.f32 	%f40, [%rd27+-24];
	mov.u32 	%r205, %tid.y;
	mov.u32 	%r206, _ZZ18Leapfrog_3D_SolverifififfPfS_S_E6s_data;
	mad.lo.s32 	%r207, %r205, 80, %r206;
	mov.u32 	%r208, %tid.x;
	shl.b32 	%r209, %r208, 2;
	add.s32 	%r210, %r207, %r209;
	st.shared.f32 	[%r210+480], %f40;
	ld.global.nc.f32 	%f41, [%rd27+32];
	st.shared.f32 	[%r210+536], %f41;
$L__BB2_7:
	ld.param.u64 	%rd38, [_Z18Leapfrog_3D_SolverifififfPfS_S__param_9];
	ld.param.u64 	%rd33, [_Z18Leapfrog_3D_SolverifififfPfS_S__param_7];
	ld.param.f32 	%f101, [_Z18Leapfrog_3D_SolverifififfPfS_S__param_5];
	ld.param.f32 	%f99, [_Z18Leapfrog_3D_SolverifififfPfS_S__param_3];
	ld.param.f32 	%f97, [_Z18Leapfrog_3D_SolverifififfPfS_S__param_1];
	ld.param.u32 	%r219, [_Z18Leapfrog_3D_SolverifififfPfS_S__param_0];
	mul.wide.s32 	%rd28, %r224, 4;
	cvta.to.global.u64 	%rd29, %rd38;
	add.s64 	%rd30, %rd29, %rd28;
	setp.eq.s32 	%p64, %r18, 2146435072;
	setp.eq.s32 	%p65, %r17, 2146435072;
	setp.eq.s32 	%p66, %r16, 2146435072;
	setp.eq.s32 	%p67, %r15, 2146435072;
	setp.eq.s32 	%p68, %r14, 2146435072;
	setp.eq.s32 	%p69, %r13, 2146435072;
	setp.eq.s32 	%p70, %r12, 2146435072;
	setp.eq.s32 	%p71, %r11, 2146435072;
	setp.eq.s32 	%p72, %r10, 2146435072;
	setp.eq.s32 	%p73, %r9, 2146435072;
	setp.eq.s32 	%p74, %r8, 2146435072;
	setp.eq.s32 	%p75, %r7, 2146435072;
	setp.eq.s32 	%p76, %r6, 2146435072;
	setp.eq.s32 	%p77, %r5, 2146435072;
	setp.eq.s32 	%p78, %r4, 2146435072;
	setp.eq.f32 	%p79, %f97, 0f3F800000;
	setp.neu.f64 	%p80, %fd9, 0d7FF0000000000000;
	setp.nan.f32 	%p81, %f97, %f97;
	setp.eq.s32 	%p82, %r3, 2146435072;
	setp.eq.f32 	%p83, %f97, 0f00000000;
	setp.eq.f32 	%p84, %f99, 0f3F800000;
	setp.neu.f64 	%p85, %fd5, 0d7FF0000000000000;
	setp.nan.f32 	%p86, %f99, %f99;
	setp.eq.s32 	%p87, %r2, 2146435072;
	setp.eq.f32 	%p88, %f99, 0f00000000;
	setp.eq.f32 	%p89, %f101, 0f3F800000;
	setp.neu.f64 	%p90, %fd1, 0d7FF0000000000000;
	setp.nan.f32 	%p91, %f101, %f101;
	setp.eq.s32 	%p92, %r1, 2146435072;
	setp.eq.f32 	%p93, %f101, 0f00000000;
	mov.u32 	%r211, %tid.y;
	mov.u32 	%r212, _ZZ18Leapfrog_3D_SolverifififfPfS_S_E6s_data;
	mad.lo.s32 	%r213, %r211, 80, %r212;
	mov.u32 	%r214, %tid.x;
	shl.b32 	%r215, %r214, 2;
	add.s32 	%r216, %r213, %r215;
	st.shared.f32 	[%r216+504], %f109;
	bar.sync 	0;
	mul.f32 	%f42, %f10, %f109;
	{ // callseq 0, 0
	.param .b64 param0;
	st.param.f64 	[param0], %fd1;
	.param .b64 param1;
	st.param.f64 	[param1], 0d4000000000000000;
	.param .b64 retval0;
	call.uni (retval0), 
	__internal_accurate_pow, 
	(
	param0, 
	param1
	);
	ld.param.f64 	%fd70, [retval0];
	} // callseq 0
	neg.f64 	%fd72, %fd70;
	selp.f64 	%fd73, %fd72, %fd70, %p1;
	selp.f64 	%fd74, %fd2, %fd73, %p93;
	selp.f64 	%fd75, %fd74, %fd3, %p90;
	cvt.f64.f32 	%fd76, %f101;
	mov.f64 	%fd77, 0d4000000000000000;
	add.rn.f64 	%fd78, %fd76, %fd77;
	selp.f64 	%fd79, %fd78, %fd75, %p91;
	selp.f64 	%fd80, %fd79, %fd74, %p92;
	add.f64 	%fd81, %fd80, %fd80;
	mul.f64 	%fd82, %fd81, 0d3FE0000000000000;
	selp.f64 	%fd83, 0d3FF0000000000000, %fd82, %p89;
	mul.f64 	%fd84, %fd83, %fd4;
	add.f32 	%f43, %f108, %f110;
	cvt.f64.f32 	%fd85, %f43;
	{ // callseq 1, 0
	.param .b64 param0;
	st.param.f64 	[param0], %fd5;
	.param .b64 param1;
	st.param.f64 	[param1], 0d4000000000000000;
	.param .b64 retval0;
	call.uni (retval0), 
	__internal_accurate_pow, 
	(
	param0, 
	param1
	);
	ld.param.f64 	%fd86, [retval0];
	} // callseq 1
	neg.f64 	%fd88, %fd86;
	selp.f64 	%fd89, %fd88, %fd86, %p2;
	selp.f64 	%fd90, %fd6, %fd89, %p88;
	selp.f64 	%fd91, %fd90, %fd7, %p85;
	cvt.f64.f32 	%fd92, %f99;
	add.rn.f64 	%fd93, %fd92, %fd77;
	selp.f64 	%fd94, %fd93, %fd91, %p86;
	selp.f64 	%fd95, %fd94, %fd90, %p87;
	add.f64 	%fd96, %fd95, %fd95;
	mul.f64 	%fd97, %fd96, 0d3FE0000000000000;
	selp.f64 	%fd98, 0d3FF0000000000000, %fd97, %p84;
	mul.f64 	%fd99, %fd98, %fd8;
	ld.shared.f32 	%f44, [%r216+424];
	ld.shared.f32 	%f45, [%r216+584];
	add.f32 	%f46, %f44, %f45;
	cvt.f64.f32 	%fd100, %f46;
	mul.f64 	%fd101, %fd99, %fd100;
	fma.rn.f64 	%fd102, %fd84, %fd85, %fd101;
	{ // callseq 2, 0
	.param .b64 param0;
	st.param.f64 	[param0], %fd9;
	.param .b64 param1;
	st.param.f64 	[param1], 0d4000000000000000;
	.param .b64 retval0;
	call.uni (retval0), 
	__internal_accurate_pow, 
	(
	param0, 
	param1
	);
	ld.param.f64 	%fd103, [retval0];
	} // callseq 2
	neg.f64 	%fd105, %fd103;
	selp.f64 	%fd106, %fd105, %fd103, %p3;
	selp.f64 	%fd107, %fd10, %fd106, %p83;
	selp.f64 	%fd108, %fd107, %fd11, %p80;
	cvt.f64.f32 	%fd109, %f97;
	add.rn.f64 	%fd110, %fd109, %fd77;
	selp.f64 	%fd111, %fd110, %fd108, %p81;
	selp.f64 	%fd112, %fd111, %fd107, %p82;
	add.f64 	%fd113, %fd112, %fd112;
	mul.f64 	%fd114, %fd113, 0d3FE0000000000000;
	selp.f64 	%fd115, 0d3FF0000000000000, %fd114, %p79;
	mul.f64 	%fd116, %fd115, %fd12;
	ld.shared.f32 	%f47, [%r216+500];
	ld.shared.f32 	%f48, [%r216+508];
	add.f32 	%f49, %f47, %f48;
	cvt.f64.f32 	%fd117, %f49;
	fma.rn.f64 	%fd118, %fd116, %fd117, %fd102;
	cvt.f64.f32 	%fd119, %f42;
	add.f64 	%fd120, %fd118, %fd119;
	cvt.rn.f32.f64 	%f50, %fd120;
	{ // callseq 3, 0
	.param .b64 param0;
	st.param.f64 	[param0], %fd1;
	.param .b64 param1;
	st.param.f64 	[param1], 0d4010000000000000;
	.param .b64 retval0;
	call.uni (retval0), 
	__internal_accurate_pow, 
	(
	param0, 
	param1
	);
	ld.param.f64 	%fd121, [retval0];
	} // callseq 3
	neg.f64 	%fd123, %fd121;
	selp.f64 	%fd124, %fd123, %fd121, %p4;
	selp.f64 	%fd125, %fd13, %fd124, %p93;
	selp.f64 	%fd126, %fd125, %fd14, %p90;
	mov.f64 	%fd127, 0d4010000000000000;
	add.rn.f64 	%fd128, %fd76, %fd127;
	selp.f64 	%fd129, %fd128, %fd126, %p91;
	selp.f64 	%fd130, %fd129, %fd125, %p78;
	add.f64 	%fd131, %fd130, %fd130;
	div.rn.f64 	%fd132, %fd131, 0d4038000000000000;
	selp.f64 	%fd133, 0d3FB5555555555555, %fd132, %p89;
	mul.f64 	%fd134, %fd133, %fd4;
	add.f32 	%f51, %f107, %f111;
	cvt.f64.f32 	%fd135, %f51;
	{ // callseq 4, 0
	.param .b64 param0;
	st.param.f64 	[param0], %fd5;
	.param .b64 param1;
	st.param.f64 	[param1], 0d4010000000000000;
	.param .b64 retval0;
	call.uni (retval0), 
	__internal_accurate_pow, 
	(
	param0, 
	param1
	);
	ld.param.f64 	%fd136, [retval0];
	} // callseq 4
	neg.f64 	%fd138, %fd136;
	selp.f64 	%fd139, %fd138, %fd136, %p5;
	selp.f64 	%fd140, %fd15, %fd139, %p88;
	selp.f64 	%fd141, %fd140, %fd16, %p85;
	add.rn.f64 	%fd142, %fd92, %fd127;
	selp.f64 	%fd143, %fd142, %fd141, %p86;
	selp.f64 	%fd144, %fd143, %fd140, %p77;
	add.f64 	%fd145, %fd144, %fd144;
	div.rn.f64 	%fd146, %fd145, 0d4038000000000000;
	selp.f64 	%fd147, 0d3FB5555555555555, %fd146, %p84;
	mul.f64 	%fd148, %fd147, %fd8;
	ld.shared.f32 	%f52, [%r216+344];
	ld.shared.f32 	%f53, [%r216+664];
	add.f32 	%f54, %f52, %f53;
	cvt.f64.f32 	%fd149, %f54;
	mul.f64 	%fd150, %fd148, %fd149;
	fma.rn.f64 	%fd151, %fd134, %fd135, %fd150;
	{ // callseq 5, 0
	.param .b64 param0;
	st.param.f64 	[param0], %fd9;
	.param .b64 param1;
	st.param.f64 	[param1], 0d4010000000000000;
	.param .b64 retval0;
	call.uni (retval0), 
	__internal_accurate_pow, 
	(
	param0, 
	param1
	);
	ld.param.f64 	%fd152, [retval0];
	} // callseq 5
	neg.f64 	%fd154, %fd152;
	selp.f64 	%fd155, %fd154, %fd152, %p6;
	selp.f64 	%fd156, %fd17, %fd155, %p83;
	selp.f64 	%fd157, %fd156, %fd18, %p80;
	add.rn.f64 	%fd158, %fd109, %fd127;
	selp.f64 	%fd159, %fd158, %fd157, %p81;
	selp.f64 	%fd160, %fd159, %fd156, %p76;
	add.f64 	%fd161, %fd160, %fd160;
	div.rn.f64 	%fd162, %fd161, 0d4038000000000000;
	selp.f64 	%fd163, 0d3FB5555555555555, %fd162, %p79;
	mul.f64 	%fd164, %fd163, %fd12;
	ld.shared.f32 	%f55, [%r216+496];
	ld.shared.f32 	%f56, [%r216+512];
	add.f32 	%f57, %f55, %f56;
	cvt.f64.f32 	%fd165, %f57;
	fma.rn.f64 	%fd166, %fd164, %fd165, %fd151;
	cvt.f64.f32 	%fd167, %f50;
	add.f64 	%fd168, %fd166, %fd167;
	cvt.rn.f32.f64 	%f58, %fd168;
	{ // callseq 6, 0
	.param .b64 param0;
	st.param.f64 	[param0], %fd1;
	.param .b64 param1;
	st.param.f64 	[param1], 0d4018000000000000;
	.param .b64 retval0;
	call.uni (retval0), 
	__internal_accurate_pow, 
	(
	param0, 
	param1
	);
	ld.param.f64 	%fd169, [retval0];
	} // callseq 6
	neg.f64 	%fd171, %fd169;
	selp.f64 	%fd172, %fd171, %fd169, %p7;
	selp.f64 	%fd173, %fd19, %fd172, %p93;
	selp.f64 	%fd174, %fd173, %fd20, %p90;
	mov.f64 	%fd175, 0d4018000000000000;
	add.rn.f64 	%fd176, %fd76, %fd175;
	selp.f64 	%fd177, %fd176, %fd174, %p91;
	selp.f64 	%fd178, %fd177, %fd173, %p75;
	add.f64 	%fd179, %fd178, %fd178;
	div.rn.f64 	%fd180, %fd179, 0d4086800000000000;
	selp.f64 	%fd181, 0d3F66C16C16C16C17, %fd180, %p89;
	mul.f64 	%fd182, %fd181, %fd4;
	add.f32 	%f59, %f106, %f112;
	cvt.f64.f32 	%fd183, %f59;
	{ // callseq 7, 0
	.param .b64 param0;
	st.param.f64 	[param0], %fd5;
	.param .b64 param1;
	st.param.f64 	[param1], 0d4018000000000000;
	.param .b64 retval0;
	call.uni (retval0), 
	__internal_accurate_pow, 
	(
	param0, 
	param1
	);
	ld.param.f64 	%fd184, [retval0];
	} // callseq 7
	neg.f64 	%fd186, %fd184;
	selp.f64 	%fd187, %fd186, %fd184, %p8;
	selp.f64 	%fd188, %fd21, %fd187, %p88;
	selp.f64 	%fd189, %fd188, %fd22, %p85;
	add.rn.f64 	%fd190, %fd92, %fd175;
	selp.f64 	%fd191, %fd190, %fd189, %p86;
	selp.f64 	%fd192, %fd191, %fd188, %p74;
	add.f64 	%fd193, %fd192, %fd192;
	div.rn.f64 	%fd194, %fd193, 0d4086800000000000;
	selp.f64 	%fd195, 0d3F66C16C16C16C17, %fd194, %p84;
	mul.f64 	%fd196, %fd195, %fd8;
	ld.shared.f32 	%f60, [%r216+264];
	ld.shared.f32 	%f61, [%r216+744];
	add.f32 	%f62, %f60, %f61;
	cvt.f64.f32 	%fd197, %f62;
	mul.f64 	%fd198, %fd196, %fd197;
	fma.rn.f64 	%fd199, %fd182, %fd183, %fd198;
	{ // callseq 8, 0
	.param .b64 param0;
	st.param.f64 	[param0], %fd9;
	.param .b64 param1;
	st.param.f64 	[param1], 0d4018000000000000;
	.param .b64 retval0;
	call.uni (retval0), 
	__internal_accurate_pow, 
	(
	param0, 
	param1
	);
	ld.param.f64 	%fd200, [retval0];
	} // callseq 8
	neg.f64 	%fd202, %fd200;
	selp.f64 	%fd203, %fd202, %fd200, %p9;
	selp.f64 	%fd204, %fd23, %fd203, %p83;
	selp.f64 	%fd205, %fd204, %fd24, %p80;
	add.rn.f64 	%fd206, %fd109, %fd175;
	selp.f64 	%fd207, %fd206, %fd205, %p81;
	selp.f64 	%fd208, %fd207, %fd204, %p73;
	add.f64 	%fd209, %fd208, %fd208;
	div.rn.f64 	%fd210, %fd209, 0d4086800000000000;
	selp.f64 	%fd211, 0d3F66C16C16C16C17, %fd210, %p79;
	mul.f64 	%fd212, %fd211, %fd12;
	ld.shared.f32 	%f63, [%r216+492];
	ld.shared.f32 	%f64, [%r216+516];
	add.f32 	%f65, %f63, %f64;
	cvt.f64.f32 	%fd213, %f65;
	fma.rn.f64 	%fd214, %fd212, %fd213, %fd199;
	cvt.f64.f32 	%fd215, %f58;
	add.f64 	%fd216, %fd214, %fd215;
	cvt.rn.f32.f64 	%f66, %fd216;
	{ // callseq 9, 0
	.param .b64 param0;
	st.param.f64 	[param0], %fd1;
	.param .b64 param1;
	st.param.f64 	[param1], 0d4020000000000000;
	.param .b64 retval0;
	call.uni (retval0), 
	__internal_accurate_pow, 
	(
	param0, 
	param1
	);
	ld.param.f64 	%fd217, [retval0];
	} // callseq 9
	neg.f64 	%fd219, %fd217;
	selp.f64 	%fd220, %fd219, %fd217, %p10;
	selp.f64 	%fd221, %fd25, %fd220, %p93;
	selp.f64 	%fd222, %fd221, %fd26, %p90;
	mov.f64 	%fd223, 0d4020000000000000;
	add.rn.f64 	%fd224, %fd76, %fd223;
	selp.f64 	%fd225, %fd224, %fd222, %p91;
	selp.f64 	%fd226, %fd225, %fd221, %p72;
	add.f64 	%fd227, %fd226, %fd226;
	div.rn.f64 	%fd228, %fd227, 0d40E3B00000000000;
	selp.f64 	%fd229, 0d3F0A01A01A01A01A, %fd228, %p89;
	mul.f64 	%fd230, %fd229, %fd4;
	add.f32 	%f67, %f105, %f113;
	cvt.f64.f32 	%fd231, %f67;
	{ // callseq 10, 0
	.param .b64 param0;
	st.param.f64 	[param0], %fd5;
	.param .b64 param1;
	st.param.f64 	[param1], 0d4020000000000000;
	.param .b64 retval0;
	call.uni (retval0), 
	__internal_accurate_pow, 
	(
	param0, 
	param1
	);
	ld.param.f64 	%fd232, [retval0];
	} // callseq 10
	neg.f64 	%fd234, %fd232;
	selp.f64 	%fd235, %fd234, %fd232, %p11;
	selp.f64 	%fd236, %fd27, %fd235, %p88;
	selp.f64 	%fd237, %fd236, %fd28, %p85;
	add.rn.f64 	%fd238, %fd92, %fd223;
	selp.f64 	%fd239, %fd238, %fd237, %p86;
	selp.f64 	%fd240, %fd239, %fd236, %p71;
	add.f64 	%fd241, %fd240, %fd240;
	div.rn.f64 	%fd242, %fd241, 0d40E3B00000000000;
	selp.f64 	%fd243, 0d3F0A01A01A01A01A, %fd242, %p84;
	mul.f64 	%fd244, %fd243, %fd8;
	ld.shared.f32 	%f68, [%r216+184];
	ld.shared.f32 	%f69, [%r216+824];
	add.f32 	%f70, %f68, %f69;
	cvt.f64.f32 	%fd245, %f70;
	mul.f64 	%fd246, %fd244, %fd245;
	fma.rn.f64 	%fd247, %fd230, %fd231, %fd246;
	{ // callseq 11, 0
	.param .b64 param0;
	st.param.f64 	[param0], %fd9;
	.param .b64 param1;
	st.param.f64 	[param1], 0d4020000000000000;
	.param .b64 retval0;
	call.uni (retval0), 
	__internal_accurate_pow, 
	(
	param0, 
	param1
	);
	ld.param.f64 	%fd248, [retval0];
	} // callseq 11
	neg.f64 	%fd250, %fd248;
	selp.f64 	%fd251, %fd250, %fd248, %p12;
	selp.f64 	%fd252, %fd29, %fd251, %p83;
	selp.f64 	%fd253, %fd252, %fd30, %p80;
	add.rn.f64 	%fd254, %fd109, %fd223;
	selp.f64 	%fd255, %fd254, %fd253, %p81;
	selp.f64 	%fd256, %fd255, %fd252, %p70;
	add.f64 	%fd257, %fd256, %fd256;
	div.rn.f64 	%fd258, %fd257, 0d40E3B00000000000;
	selp.f64 	%fd259, 0d3F0A01A01A01A01A, %fd258, %p79;
	mul.f64 	%fd260, %fd259, %fd12;
	ld.shared.f32 	%f71, [%r216+488];
	ld.shared.f32 	%f72, [%r216+520];
	add.f32 	%f73, %f71, %f72;
	cvt.f64.f32 	%fd261, %f73;
	fma.rn.f64 	%fd262, %fd260, %fd261, %fd247;
	cvt.f64.f32 	%fd263, %f66;
	add.f64 	%fd264, %fd262, %fd263;
	cvt.rn.f32.f64 	%f74, %fd264;
	{ // callseq 12, 0
	.param .b64 param0;
	st.param.f64 	[param0], %fd1;
	.param .b64 param1;
	st.param.f64 	[param1], 0d4024000000000000;
	.param .b64 retval0;
	call.uni (retval0), 
	__internal_accurate_pow, 
	(
	param0, 
	param1
	);
	ld.param.f64 	%fd265, [retval0];
	} // callseq 12
	neg.f64 	%fd267, %fd265;
	selp.f64 	%fd268, %fd267, %fd265, %p13;
	selp.f64 	%fd269, %fd31, %fd268, %p93;
	selp.f64 	%fd270, %fd269, %fd32, %p90;
	mov.f64 	%fd271, 0d4024000000000000;
	add.rn.f64 	%fd272, %fd76, %fd271;
	selp.f64 	%fd273, %fd272, %fd270, %p91;
	selp.f64 	%fd274, %fd273, %fd269, %p69;
	add.f64 	%fd275, %fd274, %fd274;
	div.rn.f64 	%fd276, %fd275, 0d414BAF8000000000;
	selp.f64 	%fd277, 0d3EA27E4FB7789F5C, %fd276, %p89;
	mul.f64 	%fd278, %fd277, %fd4;
	add.f32 	%f75, %f104, %f13;
	cvt.f64.f32 	%fd279, %f75;
	{ // callseq 13, 0
	.param .b64 param0;
	st.param.f64 	[param0], %fd5;
	.param .b64 param1;
	st.param.f64 	[param1], 0d4024000000000000;
	.param .b64 retval0;
	call.uni (retval0), 
	__internal_accurate_pow, 
	(
	param0, 
	param1
	);
	ld.param.f64 	%fd280, [retval0];
	} // callseq 13
	neg.f64 	%fd282, %fd280;
	selp.f64 	%fd283, %fd282, %fd280, %p14;
	selp.f64 	%fd284, %fd33, %fd283, %p88;
	selp.f64 	%fd285, %fd284, %fd34, %p85;
	add.rn.f64 	%fd286, %fd92, %fd271;
	selp.f64 	%fd287, %fd286, %fd285, %p86;
	selp.f64 	%fd288, %fd287, %fd284, %p68;
	add.f64 	%fd289, %fd288, %fd288;
	div.rn.f64 	%fd290, %fd289, 0d414BAF8000000000;
	selp.f64 	%fd291, 0d3EA27E4FB7789F5C, %fd290, %p84;
	mul.f64 	%fd292, %fd291, %fd8;
	ld.shared.f32 	%f76, [%r216+104];
	ld.shared.f32 	%f77, [%r216+904];
	add.f32 	%f78, %f76, %f77;
	cvt.f64.f32 	%fd293, %f78;
	mul.f64 	%fd294, %fd292, %fd293;
	fma.rn.f64 	%fd295, %fd278, %fd279, %fd294;
	{ // callseq 14, 0
	.param .b64 param0;
	st.param.f64 	[param0], %fd9;
	.param .b64 param1;
	st.param.f64 	[param1], 0d4024000000000000;
	.param .b64 retval0;
	call.uni (retval0), 
	__internal_accurate_pow, 
	(
	param0, 
	param1
	);
	ld.param.f64 	%fd296, [retval0];
	} // callseq 14
	neg.f64 	%fd298, %fd296;
	selp.f64 	%fd299, %fd298, %fd296, %p15;
	selp.f64 	%fd300, %fd35, %fd299, %p83;
	selp.f64 	%fd301, %fd300, %fd36, %p80;
	add.rn.f64 	%fd302, %fd109, %fd271;
	selp.f64 	%fd303, %fd302, %fd301, %p81;
	selp.f64 	%fd304, %fd303, %fd300, %p67;
	add.f64 	%fd305, %fd304, %fd304;
	div.rn.f64 	%fd306, %fd305, 0d414BAF8000000000;
	selp.f64 	%fd307, 0d3EA27E4FB7789F5C, %fd306, %p79;
	mul.f64 	%fd308, %fd307, %fd12;
	ld.shared.f32 	%f79, [%r216+484];
	ld.shared.f32 	%f80, [%r216+524];
	add.f32 	%f81, %f79, %f80;
	cvt.f64.f32 	%fd309, %f81;
	fma.rn.f64 	%fd310, %fd308, %fd309, %fd295;
	cvt.f64.f32 	%fd311, %f74;
	add.f64 	%fd312, %fd310, %fd311;
	cvt.rn.f32.f64 	%f82, %fd312;
	{ // callseq 15, 0
	.param .b64 param0;
	st.param.f64 	[param0], %fd1;
	.param .b64 param1;
	st.param.f64 	[param1], 0d4028000000000000;
	.param .b64 retval0;
	call.uni (retval0), 
	__internal_accurate_pow, 
	(
	param0, 
	param1
	);
	ld.param.f64 	%fd313, [retval0];
	} // callseq 15
	neg.f64 	%fd315, %fd313;
	selp.f64 	%fd316, %fd315, %fd313, %p16;
	selp.f64 	%fd317, %fd37, %fd316, %p93;
	selp.f64 	%fd318, %fd317, %fd38, %p90;
	mov.f64 	%fd319, 0d4028000000000000;
	add.rn.f64 	%fd320, %fd76, %fd319;
	selp.f64 	%fd321, %fd320, %fd318, %p91;
	selp.f64 	%fd322, %fd321, %fd317, %p66;
	add.f64 	%fd323, %fd322, %fd322;
	div.rn.f64 	%fd324, %fd323, 0d41BC8CFC00000000;
	selp.f64 	%fd325, 0d3E31EED8EFF8D898, %fd324, %p89;
	mul.f64 	%fd326, %fd325, %fd4;
	add.f32 	%f83, %f114, %f103;
	cvt.f64.f32 	%fd327, %f83;
	{ // callseq 16, 0
	.param .b64 param0;
	st.param.f64 	[param0], %fd5;
	.param .b64 param1;
	st.param.f64 	[param1], 0d4028000000000000;
	.param .b64 retval0;
	call.uni (retval0), 
	__internal_accurate_pow, 
	(
	param0, 
	param1
	);
	ld.param.f64 	%fd328, [retval0];
	} // callseq 16
	neg.f64 	%fd330, %fd328;
	selp.f64 	%fd331, %fd330, %fd328, %p17;
	selp.f64 	%fd332, %fd39, %fd331, %p88;
	selp.f64 	%fd333, %fd332, %fd40, %p85;
	add.rn.f64 	%fd334, %fd92, %fd319;
	selp.f64 	%fd335, %fd334, %fd333, %p86;
	selp.f64 	%fd336, %fd335, %fd332, %p65;
	add.f64 	%fd337, %fd336, %fd336;
	div.rn.f64 	%fd338, %fd337, 0d41BC8CFC00000000;
	selp.f64 	%fd339, 0d3E31EED8EFF8D898, %fd338, %p84;
	mul.f64 	%fd340, %fd339, %fd8;
	ld.shared.f32 	%f84, [%r216+24];
	ld.shared.f32 	%f85, [%r216+984];
	add.f32 	%f86, %f84, %f85;
	cvt.f64.f32 	%fd341, %f86;
	mul.f64 	%fd342, %fd340, %fd341;
	fma.rn.f64 	%fd343, %fd326, %fd327, %fd342;
	{ // callseq 17, 0
	.param .b64 param0;
	st.param.f64 	[param0], %fd9;
	.param .b64 param1;
	st.param.f64 	[param1], 0d4028000000000000;
	.param .b64 retval0;
	call.uni (retval0), 
	__internal_accurate_pow, 
	(
	param0, 
	param1
	);
	ld.param.f64 	%fd344, [retval0];
	} // callseq 17
	neg.f64 	%fd346, %fd344;
	selp.f64 	%fd347, %fd346, %fd344, %p18;
	selp.f64 	%fd348, %fd41, %fd347, %p83;
	selp.f64 	%fd349, %fd348, %fd42, %p80;
	add.rn.f64 	%fd350, %fd109, %fd319;
	selp.f64 	%fd351, %fd350, %fd349, %p81;
	selp.f64 	%fd352, %fd351, %fd348, %p64;
	add.f64 	%fd353, %fd352, %fd352;
	div.rn.f64 	%fd354, %fd353, 0d41BC8CFC00000000;
	selp.f64 	%fd355, 0d3E31EED8EFF8D898, %fd354, %p79;
	mul.f64 	%fd356, %fd355, %fd12;
	ld.shared.f32 	%f87, [%r216+480];
	ld.shared.f32 	%f88, [%r216+528];
	add.f32 	%f89, %f87, %f88;
	cvt.f64.f32 	%fd357, %f89;
	fma.rn.f64 	%fd358, %fd356, %fd357, %fd343;
	cvt.f64.f32 	%fd359, %f82;
	add.f64 	%fd360, %fd358, %fd359;
	cvt.rn.f32.f64 	%f90, %fd360;
	add.f32 	%f91, %f109, %f109;
	ld.global.f32 	%f92, [%rd30];
	sub.f32 	%f93, %f91, %f92;
	cvta.to.global.u64 	%rd31, %rd33;
	add.s64 	%rd32, %rd31, %rd28;
	ld.global.nc.f32 	%f94, [%rd32];
	fma.rn.f32 	%f95, %f94, %f90, %f93;
	st.global.f32 	[%rd30], %f95;
	mul.lo.s32 	%r217, %r37, %r219;
	add.s32 	%r226, %r226, %r217;
	add.s32 	%r225, %r225, 1;
	add.s32 	%r224, %r224, %r217;
	add.s32 	%r223, %r223, %r217;
	add.s32 	%r222, %r222, %r217;
	setp.ne.s32 	%p94, %r225, -12;
	mov.f32 	%f114, %f13;
	@%p94 bra 	$L__BB2_3;
$L__BB2_8:
	ret;

}
	// .globl	_Z28Leapfrog_3D_Solver_OptimizedifififfPfS_S_
.visible .entry _Z28Leapfrog_3D_Solver_OptimizedifififfPfS_S_(
	.param .u32 _Z28Leapfrog_3D_Solver_OptimizedifififfPfS_S__param_0,
	.param .f32 _Z28Leapfrog_3D_Solver_OptimizedifififfPfS_S__param_1,
	.param .u32 _Z28Leapfrog_3D_Solver_OptimizedifififfPfS_S__param_2,
	.param .f32 _Z28Leapfrog_3D_Solver_OptimizedifififfPfS_S__param_3,
	.param .u32 _Z28Leapfrog_3D_Solver_OptimizedifififfPfS_S__param_4,
	.param .f32 _Z28Leapfrog_3D_Solver_OptimizedifififfPfS_S__param_5,
	.param .f32 _Z28Leapfrog_3D_Solver_OptimizedifififfPfS_S__param_6,
	.param .u64 .ptr .align 1 _Z28Leapfrog_3D_Solver_OptimizedifififfPfS_S__param_7,
	.param .u64 .ptr .align 1 _Z28Leapfrog_3D_Solver_OptimizedifififfPfS_S__param_8,
	.param .u64 .ptr .align 1 _Z28Leapfrog_3D_Solver_OptimizedifififfPfS_S__param_9
)
{
	.reg .pred 	%p<7>;
	.reg .b32 	%r<151>;
	.reg .b32 	%f<112>;
	.reg .b64 	%rd<67>;

	ld.param.u32 	%r77, [_Z28Leapfrog_3D_Solver_OptimizedifififfPfS_S__param_0];
	ld.param.f32 	%f4, [_Z28Leapfrog_3D_Solver_OptimizedifififfPfS_S__param_1];
	ld.param.f32 	%f5, [_Z28Leapfrog_3D_Solver_OptimizedifififfPfS_S__param_3];
	ld.param.f32 	%f6, [_Z28Leapfrog_3D_Solver_OptimizedifififfPfS_S__param_5];
	ld.param.f32 	%f7, [_Z28Leapfrog_3D_Solver_OptimizedifififfPfS_S__param_6];
	ld.param.u64 	%rd4, [_Z28Leapfrog_3D_Solver_OptimizedifififfPfS_S__param_7];
	ld.param.u64 	%rd5, [_Z28Leapfrog_3D_Solver_OptimizedifififfPfS_S__param_8];
	ld.param.u64 	%rd6, [_Z28Leapfrog_3D_Solver_OptimizedifififfPfS_S__param_9];
	mul.f32 	%f8, %f7, %f7;
	mul.f32 	%f9, %f4, %f4;
	div.rn.f32 	%f1, %f8, %f9;
	mul.f32 	%f10, %f5, %f5;
	div.rn.f32 	%f2, %f8, %f10;
	mul.f32 	%f11, %f6, %f6;
	div.rn.f32 	%f3, %f8, %f11;
	mov.u32 	%r79, %ctaid.x;
	mov.u32 	%r1, %ntid.x;
	mov.u32 	%r80, %tid.x;
	mad.lo.s32 	%r133, %r79, %r1, %r80;
	setp.gt.s32 	%p1, %r133, 243;
	@%p1 bra 	$L__BB3_9;
	ld.param.u32 	%r131, [_Z28Leapfrog_3D_Solver_OptimizedifififfPfS_S__param_2];
	cvta.to.global.u64 	%rd1, %rd5;
	mov.u32 	%r81, %ctaid.y;
	mov.u32 	%r82, %ntid.y;
	mov.u32 	%r83, %tid.y;
	mad.lo.s32 	%r3, %r81, %r82, %r83;
	mov.u32 	%r84, %ctaid.z;
	mov.u32 	%r85, %ntid.z;
	mov.u32 	%r86, %tid.z;
	mad.lo.s32 	%r4, %r84, %r85, %r86;
	mul.lo.s32 	%r5, %r131, %r77;
	mov.u32 	%r87, %nctaid.z;
	mul.lo.s32 	%r6, %r87, %r85;
	mov.u32 	%r88, %nctaid.y;
	mul.lo.s32 	%r7, %r88, %r82;
	mov.u32 	%r89, %nctaid.x;
	mul.lo.s32 	%r8, %r89, %r1;
	shl.b32 	%r9, %r77, 1;
	mul.lo.s32 	%r10, %r9, %r131;
	shl.b32 	%r11, %r77, 2;
	mul.lo.s32 	%r12, %r11, %r131;
	mul.lo.s32 	%r13, %r77, 6;
	mul.lo.s32 	%r14, %r13, %r131;
	shl.b32 	%r15, %r77, 3;
	mul.lo.s32 	%r16, %r15, %r131;
	mul.lo.s32 	%r17, %r77, 10;
	mul.lo.s32 	%r18, %r17, %r131;
	mul.lo.s32 	%r19, %r77, 12;
	mul.lo.s32 	%r20, %r19, %r131;
	add.s32 	%r90, %r4, 6;
	mul.lo.s32 	%r21, %r131, %r90;
	mul.lo.s32 	%r22, %r5, %r6;
	add.s32 	%r91, %r4, -6;
	mad.lo.s32 	%r23, %r131, %r91, 6;
	add.s32 	%r92, %r4, -2;
	mad.lo.s32 	%r24, %r131, %r92, 6;
	add.s32 	%r93, %r4, 4;
	mad.lo.s32 	%r25, %r131, %r93, 6;
	cvta.to.global.u64 	%rd2, %rd6;
	cvta.to.global.u64 	%rd3, %rd4;
	mul.wide.s32 	%rd9, %r5, 4;
	mul.wide.s32 	%rd15, %r9, 4;
	mul.wide.s32 	%rd17, %r10, 4;
$L__BB3_2:
	setp.gt.u32 	%p2, %r3, 243;
	@%p2 bra 	$L__BB3_8;
	mov.u32 	%r134, %r3;
$L__BB3_4:
	setp.gt.u32 	%p3, %r4, 243;
	@%p3 bra 	$L__BB3_7;
	ld.param.u32 	%r132, [_Z28Leapfrog_3D_Solver_OptimizedifififfPfS_S__param_2];
	add.s32 	%r94, %r21, %r134;
	add.s32 	%r95, %r94, -6;
	mad.lo.s32 	%r149, %r77, %r95, %r133;
	add.s32 	%r96, %r23, %r134;
	mad.lo.s32 	%r148, %r77, %r96, %r133;
	add.s32 	%r97, %r94, -4;
	mad.lo.s32 	%r147, %r77, %r97, %r133;
	add.s32 	%r98, %r4, -4;
	mad.lo.s32 	%r99, %r132, %r98, %r134;
	add.s32 	%r100, %r99, 6;
	mad.lo.s32 	%r146, %r77, %r100, %r133;
	add.s32 	%r101, %r94, -2;
	mad.lo.s32 	%r145, %r77, %r101, %r133;
	add.s32 	%r102, %r24, %r134;
	mad.lo.s32 	%r144, %r77, %r102, %r133;
	mad.lo.s32 	%r143, %r77, %r94, %r133;
	mad.lo.s32 	%r103, %r132, %r4, %r134;
	add.s32 	%r104, %r103, 6;
	mad.lo.s32 	%r142, %r77, %r104, %r133;
	add.s32 	%r105, %r94, 2;
	mad.lo.s32 	%r141, %r77, %r105, %r133;
	add.s32 	%r106, %r4, 2;
	mad.lo.s32 	%r107, %r132, %r106, %r134;
	add.s32 	%r108, %r107, 6;
	mad.lo.s32 	%r140, %r77, %r108, %r133;
	add.s32 	%r109, %r94, 6;
	mad.lo.s32 	%r139, %r77, %r109, %r133;
	add.s32 	%r110, %r4, 5;
	mad.lo.s32 	%r111, %r132, %r110, %r134;
	add.s32 	%r112, %r111, 6;
	mad.lo.s32 	%r138, %r77, %r112, %r133;
	add.s32 	%r113, %r94, 5;
	mad.lo.s32 	%r137, %r77, %r113, %r133;
	add.s32 	%r114, %r25, %r134;
	mad.lo.s32 	%r136, %r77, %r114, %r133;
	add.s32 	%r115, %r94, 4;
	mad.lo.s32 	%r135, %r77, %r115, %r133;
	mov.u32 	%r150, %r4;
$L__BB3_6:
	add.s32 	%r116, %r139, 6;
	mul.wide.s32 	%rd7, %r116, 4;
	add.s64 	%rd8, %rd1, %rd7;
	ld.global.nc.f32 	%f12, [%rd8];
	add.s64 	%rd10, %rd8, %rd9;
	ld.global.nc.f32 	%f13, [%rd10];
	add.s32 	%r117, %r138, 6;
	mul.wide.s32 	%rd11, %r117, 4;
	add.s64 	%rd12, %rd1, %rd11;
	ld.global.nc.f32 	%f14, [%rd12];
	add.f32 	%f15, %f13, %f14;
	add.f32 	%f16, %f12, %f12;
	sub.f32 	%f17, %f15, %f16;
	ld.global.nc.f32 	%f18, [%rd8+-4];
	ld.global.nc.f32 	%f19, [%rd8+4];
	add.f32 	%f20, %f18, %f19;
	sub.f32 	%f21, %f20, %f16;
	mul.f32 	%f22, %f1, %f21;
	fma.rn.f32 	%f23, %f3, %f17, %f22;
	add.s32 	%r118, %r137, 6;
	mul.wide.s32 	%rd13, %r118, 4;
	add.s64 	%rd14, %rd1, %rd13;
	ld.global.nc.f32 	%f24, [%rd14];
	add.s64 	%rd16, %rd14, %rd15;
	ld.global.nc.f32 	%f25, [%rd16];
	add.f32 	%f26, %f24, %f25;
	sub.f32 	%f27, %f26, %f16;
	fma.rn.f32 	%f28, %f2, %f27, %f23;
	add.s64 	%rd18, %rd8, %rd17;
	ld.global.nc.f32 	%f29, [%rd18];
	add.s32 	%r119, %r136, 6;
	mul.wide.s32 	%rd19, %r119, 4;
	add.s64 	%rd20, %rd1, %rd19;
	ld.global.nc.f32 	%f30, [%rd20];
	add.f32 	%f31, %f29, %f30;
	mul.wide.s32 	%rd21, %r77, 4;
	add.s64 	%rd22, %rd16, %rd21;
	ld.global.nc.f32 	%f32, [%rd22];
	add.s32 	%r120, %r135, 6;
	mul.wide.s32 	%rd23, %r120, 4;
	add.s64 	%rd24, %rd1, %rd23;
	ld.global.nc.f32 	%f33, [%rd24];
	add.f32 	%f34, %f32, %f33;
	mul.f32 	%f35, %f2, %f34;
	fma.rn.f32 	%f36, %f3, %f31, %f35;
	ld.global.nc.f32 	%f37, [%rd8+8];
	ld.global.nc.f32 	%f38, [%rd8+-8];
	add.f32 	%f39, %f37, %f38;
	fma.rn.f32 	%f40, %f1, %f39, %f36;
	fma.rn.f32 	%f41, %f40, 0f3F000000, 0f00000000;
	mul.wide.s32 	%rd25, %r12, 4;
	add.s64 	%rd26, %rd8, %rd25;
	ld.global.nc.f32 	%f42, [%rd26];
	add.s32 	%r121, %r140, 6;
	mul.wide.s32 	%rd27, %r121, 4;
	add.s64 	%rd28, %rd1, %rd27;
	ld.global.nc.f32 	%f43, [%rd28];
	add.f32 	%f44, %f42, %f43;
	mul.wide.s32 	%rd29, %r11, 4;
	add.s64 	%rd30, %rd8, %rd29;
	ld.global.nc.f32 	%f45, [%rd30];
	add.s32 	%r122, %r141, 6;
	mul.wide.s32 	%rd31, %r122, 4;
	add.s64 	%rd32, %rd1, %rd31;
	ld.global.nc.f32 	%f46, [%rd32];
	add.f32 	%f47, %f45, %f46;
	mul.f32 	%f48, %f2, %f47;
	fma.rn.f32 	%f49, %f3, %f44, %f48;
	ld.global.nc.f32 	%f50, [%rd8+16];
	ld.global.nc.f32 	%f51, [%rd8+-16];
	add.f32 	%f52, %f50, %f51;
	fma.rn.f32 	%f53, %f1, %f52, %f49;
	fma.rn.f32 	%f54, %f53, 0f3D2AAAAB, %f41;
	mul.wide.s32 	%rd33, %r14, 4;
	add.s64 	%rd34, %rd8, %rd33;
	ld.global.nc.f32 	%f55, [%rd34];
	add.s32 	%r123, %r142, 6;
	mul.wide.s32 	%rd35, %r123, 4;
	add.s64 	%rd36, %rd1, %rd35;
	ld.global.nc.f32 	%f56, [%rd36];
	add.f32 	%f57, %f55, %f56;
	mul.wide.s32 	%rd37, %r13, 4;
	add.s64 	%rd38, %rd8, %rd37;
	ld.global.nc.f32 	%f58, [%rd38];
	add.s32 	%r124, %r143, 6;
	mul.wide.s32 	%rd39, %r124, 4;
	add.s64 	%rd40, %rd1, %rd39;
	ld.global.nc.f32 	%f59, [%rd40];
	add.f32 	%f60, %f58, %f59;
	mul.f32 	%f61, %f2, %f60;
	fma.rn.f32 	%f62, %f3, %f57, %f61;
	ld.global.nc.f32 	%f63, [%rd8+24];
	ld.global.nc.f32 	%f64, [%rd8+-24];
	add.f32 	%f65, %f63, %f64;
	fma.rn.f32 	%f66, %f1, %f65, %f62;
	fma.rn.f32 	%f67, %f66, 0f3AB60B61, %f54;
	mul.wide.s32 	%rd41, %r16, 4;
	add.s64 	%rd42, %rd8, %rd41;
	ld.global.nc.f32 	%f68, [%rd42];
	add.s32 	%r125, %r144, 6;
	mul.wide.s32 	%rd43, %r125, 4;
	add.s64 	%rd44, %rd1, %rd43;
	ld.global.nc.f32 	%f69, [%rd44];
	add.f32 	%f70, %f68, %f69;
	mul.wide.s32 	%rd45, %r15, 4;
	add.s64 	%rd46, %rd8, %rd45;
	ld.global.nc.f32 	%f71, [%rd46];
	add.s32 	%r126, %r145, 6;
	mul.wide.s32 	%rd47, %r126, 4;
	add.s64 	%rd48, %rd1, %rd47;
	ld.global.nc.f32 	%f72, [%rd48];
	add.f32 	%f73, %f71, %f72;
	mul.f32 	%f74, %f2, %f73;
	fma.rn.f32 	%f75, %f3, %f70, %f74;
	ld.global.nc.f32 	%f76, [%rd8+32];
	ld.global.nc.f32 	%f77, [%rd8+-32];
	add.f32 	%f78, %f76, %f77;
	fma.rn.f32 	%f79, %f1, %f78, %f75;
	fma.rn.f32 	%f80, %f79, 0f37D00D01, %f67;
	mul.wide.s32 	%rd49, %r18, 4;
	add.s64 	%rd50, %rd8, %rd49;
	ld.global.nc.f32 	%f81, [%rd50];
	add.s32 	%r127, %r146, 6;
	mul.wide.s32 	%rd51, %r127, 4;
	add.s64 	%rd52, %rd1, %rd51;
	ld.global.nc.f32 	%f82, [%rd52];
	add.f32 	%f83, %f81, %f82;
	mul.wide.s32 	%rd53, %r17, 4;
	add.s64 	%rd54, %rd8, %rd53;
	ld.global.nc.f32 	%f84, [%rd54];
	add.s32 	%r128, %r147, 6;
	mul.wide.s32 	%rd55, %r128, 4;
	add.s64 	%rd56, %rd1, %rd55;
	ld.global.nc.f32 	%f85, [%rd56];
	add.f32 	%f86, %f84, %f85;
	mul.f32 	%f87, %f2, %f86;
	fma.rn.f32 	%f88, %f3, %f83, %f87;
	ld.global.nc.f32 	%f89, [%rd8+40];
	ld.global.nc.f32 	%f90, [%rd8+-40];
	add.f32 	%f91, %f89, %f90;
	fma.rn.f32 	%f92, %f1, %f91, %f88;
	fma.rn.f32 	%f93, %f92, 0f3493F27E, %f80;
	mul.wide.s32 	%rd57, %r20, 4;
	add.s64 	%rd58, %rd8, %rd57;
	ld.global.nc.f32 	%f94, [%rd58];
	add.s32 	%r129, %r148, 6;
	mul.wide.s32 	%rd59, %r129, 4;
	add.s64 	%rd60, %rd1, %rd59;
	ld.global.nc.f32 	%f95, [%rd60];
	add.f32 	%f96, %f94, %f95;
	mul.wide.s32 	%rd61, %r19, 4;
	add.s64 	%rd62, %rd8, %rd61;
	ld.global.nc.f32 	%f97, [%rd62];
	add.s32 	%r130, %r149, 6;
	mul.wide.s32 	%rd63, %r130, 4;
	add.s64 	%rd64, %rd1, %rd63;
	ld.global.nc.f32 	%f98, [%rd64];
	add.f32 	%f99, %f97, %f98;
	mul.f32 	%f100, %f2, %f99;
	fma.rn.f32 	%f101, %f3, %f96, %f100;
	ld.global.nc.f32 	%f102, [%rd8+48];
	ld.global.nc.f32 	%f103, [%rd8+-48];
	add.f32 	%f104, %f102, %f103;
	fma.rn.f32 	%f105, %f1, %f104, %f101;
	fma.rn.f32 	%f106, %f105, 0f310F76C7, %f93;
	add.s64 	%rd65, %rd2, %rd7;
	ld.global.f32 	%f107, [%rd65];
	sub.f32 	%f108, %f16, %f107;
	add.s64 	%rd66, %rd3, %rd7;
	ld.global.nc.f32 	%f109, [%rd66];
	add.f32 	%f110, %f28, %f106;
	fma.rn.f32 	%f111, %f110, %f109, %f108;
	st.global.f32 	[%rd65], %f111;
	add.s32 	%r150, %r150, %r6;
	add.s32 	%r149, %r149, %r22;
	add.s32 	%r148, %r148, %r22;
	add.s32 	%r147, %r147, %r22;
	add.s32 	%r146, %r146, %r22;
	add.s32 	%r145, %r145, %r22;
	add.s32 	%r144, %r144, %r22;
	add.s32 	%r143, %r143, %r22;
	add.s32 	%r142, %r142, %r22;
	add.s32 	%r141, %r141, %r22;
	add.s32 	%r140, %r140, %r22;
	add.s32 	%r139, %r139, %r22;
	add.s32 	%r138, %r138, %r22;
	add.s32 	%r137, %r137, %r22;
	add.s32 	%r136, %r136, %r22;
	add.s32 	%r135, %r135, %r22;
	setp.lt.u32 	%p4, %r150, 244;
	@%p4 bra 	$L__BB3_6;
$L__BB3_7:
	add.s32 	%r134, %r134, %r7;
	setp.lt.u32 	%p5, %r134, 244;
	@%p5 bra 	$L__BB3_4;
$L__BB3_8:
	add.s32 	%r133, %r133, %r8;
	setp.lt.s32 	%p6, %r133, 244;
	@%p6 bra 	$L__BB3_2;
$L__BB3_9:
	bar.sync 	0;
	ret;

}
	// .globl	_Z23CrankNicolson_3D_SolverifififfPfS_S_
.visible .entry _Z23CrankNicolson_3D_SolverifififfPfS_S_(
	.param .u32 _Z23CrankNicolson_3D_SolverifififfPfS_S__param_0,
	.param .f32 _Z23CrankNicolson_3D_SolverifififfPfS_S__param_1,
	.param .u32 _Z23CrankNicolson_3D_SolverifififfPfS_S__param_2,
	.param .f32 _Z23CrankNicolson_3D_SolverifififfPfS_S__param_3,
	.param .u32 _Z23CrankNicolson_3D_SolverifififfPfS_S__param_4,
	.param .f32 _Z23CrankNicolson_3D_SolverifififfPfS_S__param_5,
	.param .f32 _Z23CrankNicolson_3D_SolverifififfPfS_S__param_6,
	.param .u64 .ptr .align 1 _Z23CrankNicolson_3D_SolverifififfPfS_S__param_7,
	.param .u64 .ptr .align 1 _Z23CrankNicolson_3D_SolverifififfPfS_S__param_8,
	.param .u64 .ptr .align 1 _Z23CrankNicolson_3D_SolverifififfPfS_S__param_9
)
{
	.reg .pred 	%p<112>;
	.reg .b32 	%r<262>;
	.reg .b32 	%f<129>;
	.reg .b64 	%rd<41>;
	.reg .b64 	%fd<502>;
	// demoted variable
	.shared .align 4 .b8 _ZZ23CrankNicolson_3D_SolverifififfPfS_S_E6s_data[1600];
	ld.param.u32 	%r40, [_Z23CrankNicolson_3D_SolverifififfPfS_S__param_0];
	ld.param.u32 	%r43, [_Z23CrankNicolson_3D_SolverifififfPfS_S__param_2];
	mov.u32 	%r44, %ntid.x;
	mov.u32 	%r45, %ctaid.x;
	mov.u32 	%r46, %tid.x;
	mad.lo.s32 	%r47, %r44, %r45, %r46;
	mov.u32 	%r48, %ntid.y;
	mov.u32 	%r49, %ctaid.y;
	mov.u32 	%r50, %tid.y;
	mad.lo.s32 	%r51, %r48, %r49, %r50;
	add.s32 	%r53, %r40, -12;
	setp.ge.s32 	%p25, %r47, %r53;
	add.s32 	%r54, %r43, -12;
	setp.ge.s32 	%p26, %r51, %r54;
	or.pred  	%p27, %p25, %p26;
	@%p27 bra 	$L__BB4_8;
	ld.param.u32 	%r255, [_Z23CrankNicolson_3D_SolverifififfPfS_S__param_4];
	setp.lt.s32 	%p28, %r255, 13;
	@%p28 bra 	$L__BB4_8;
	ld.param.u64 	%rd36, [_Z23CrankNicolson_3D_SolverifififfPfS_S__param_8];
	ld.param.f32 	%f115, [_Z23CrankNicolson_3D_SolverifififfPfS_S__param_6];
	ld.param.f32 	%f113, [_Z23CrankNicolson_3D_SolverifififfPfS_S__param_5];
	ld.param.u32 	%r256, [_Z23CrankNicolson_3D_SolverifififfPfS_S__param_4];
	ld.param.f32 	%f111, [_Z23CrankNicolson_3D_SolverifififfPfS_S__param_3];
	ld.param.f32 	%f109, [_Z23CrankNicolson_3D_SolverifififfPfS_S__param_1];
	ld.param.u32 	%r253, [_Z23CrankNicolson_3D_SolverifififfPfS_S__param_0];
	mov.u32 	%r55, %ntid.x;
	mov.u32 	%r56, %ctaid.x;
	mov.u32 	%r57, %tid.x;
	mad.lo.s32 	%r58, %r55, %r56, %r57;
	add.s32 	%r59, %r58, 6;
	mov.u32 	%r60, %ntid.y;
	mov.u32 	%r61, %ctaid.y;
	mov.u32 	%r62, %tid.y;
	mad.lo.s32 	%r63, %r60, %r61, %r62;
	add.s32 	%r64, %r63, 6;
	mad.lo.s32 	%r65, %r64, %r253, %r59;
	cvta.to.global.u64 	%rd4, %rd36;
	mul.wide.s32 	%rd5, %r65, 4;
	add.s64 	%rd6, %rd4, %rd5;
	mul.lo.s32 	%r66, %r43, %r253;
	mul.wide.s32 	%rd7, %r66, 4;
	add.s64 	%rd8, %rd6, %rd7;
	add.s64 	%rd9, %rd8, %rd7;
	add.s64 	%rd10, %rd9, %rd7;
	add.s64 	%rd11, %rd10, %rd7;
	add.s64 	%rd12, %rd11, %rd7;
	add.s64 	%rd13, %rd12, %rd7;
	add.s64 	%rd14, %rd13, %rd7;
	add.s64 	%rd15, %rd14, %rd7;
	add.s64 	%rd16, %rd15, %rd7;
	add.s64 	%rd17, %rd16, %rd7;
	mul.f32 	%f31, %f115, %f115;
	mul.f32 	%f32, %f109, %f109;
	div.rn.f32 	%f33, %f31, %f32;
	mul.f32 	%f34, %f33, 0f3F000000;
	mul.f32 	%f35, %f111, %f111;
	div.rn.f32 	%f36, %f31, %f35;
	mul.f32 	%f37, %f36, 0f3F000000;
	mul.f32 	%f38, %f113, %f113;
	div.rn.f32 	%f39, %f31, %f38;
	mul.f32 	%f40, %f39, 0f3F000000;
	add.s64 	%rd18, %rd17, %rd7;
	ld.global.nc.f32 	%f117, [%rd18];
	ld.global.nc.f32 	%f118, [%rd17];
	ld.global.nc.f32 	%f119, [%rd16];
	ld.global.nc.f32 	%f120, [%rd15];
	ld.global.nc.f32 	%f121, [%rd14];
	ld.global.nc.f32 	%f122, [%rd13];
	ld.global.nc.f32 	%f123, [%rd12];
	ld.global.nc.f32 	%f124, [%rd11];
	ld.global.nc.f32 	%f125, [%rd10];
	ld.global.nc.f32 	%f126, [%rd9];
	ld.global.nc.f32 	%f127, [%rd8];
	ld.global.nc.f32 	%f128, [%rd6];
	mul.f32 	%f41, %f111, %f37;
	fma.rn.f32 	%f42, %f109, %f34, %f41;
	fma.rn.f32 	%f43, %f113, %f40, %f42;
	add.f32 	%f44, %f109, %f115;
	add.f32 	%f45, %f111, %f115;
	mul.f32 	%f46, %f45, %f37;
	fma.rn.f32 	%f47, %f44, %f34, %f46;
	add.f32 	%f48, %f113, %f115;
	fma.rn.f32 	%f49, %f48, %f40, %f47;
	add.f32 	%f13, %f43, %f49;
	cvt.f64.f32 	%fd56, %f113;
	{
	.reg .b32 %temp; 
	mov.b64 	{%temp, %r67}, %fd56;
	}
	mov.f64 	%fd57, 0d4000000000000000;
	{
	.reg .b32 %temp; 
	mov.b64 	{%temp, %r68}, %fd57;
	}
	and.b32  	%r69, %r68, 2146435072;
	setp.eq.s32 	%p29, %r69, 1062207488;
	abs.f64 	%fd1, %fd56;
	setp.lt.s32 	%p31, %r67, 0;
	and.pred  	%p1, %p31, %p29;
	selp.b32 	%r70, %r67, 0, %p29;
	setp.lt.s32 	%p32, %r68, 0;
	or.b32  	%r71, %r70, 2146435072;
	selp.b32 	%r72, %r71, %r70, %p32;
	mov.b32 	%r73, 0;
	mov.b64 	%fd2, {%r73, %r72};
	add.f64 	%fd58, %fd56, 0d4000000000000000;
	{
	.reg .b32 %temp; 
	mov.b64 	{%temp, %r74}, %fd58;
	}
	and.b32  	%r1, %r74, 2146435072;
	selp.b32 	%r75, 0, 2146435072, %p32;
	and.b32  	%r76, %r68, 2147483647;
	setp.ne.s32 	%p33, %r76, 1071644672;
	and.pred  	%p34, %p29, %p33;
	or.b32  	%r77, %r75, -2147483648;
	selp.b32 	%r78, %r77, %r75, %p34;
	selp.b32 	%r79, %r78, %r75, %p31;
	mov.b64 	%fd3, {%r73, %r79};
	cvt.f64.f32 	%fd59, %f115;
	{
	.reg .b32 %temp; 
	mov.b64 	{%temp, %r80}, %fd59;
	}
	abs.f64 	%fd4, %fd59;
	setp.lt.s32 	%p36, %r80, 0;
	and.pred  	%p2, %p36, %p29;
	selp.b32 	%r81, %r80, 0, %p29;
	or.b32  	%r82, %r81, 2146435072;
	selp.b32 	%r83, %r82, %r81, %p32;
	mov.b64 	%fd5, {%r73, %r83};
	add.f64 	%fd60, %fd59, 0d4000000000000000;
	{
	.reg .b32 %temp; 
	mov.b64 	{%temp, %r84}, %fd60;
	}
	and.b32  	%r2, %r84, 2146435072;
	selp.b32 	%r85, %r78, %r75, %p36;
	mov.b64 	%fd6, {%r73, %r85};
	add.f32 	%f50, %f40, %f40;
	cvt.f64.f32 	%fd7, %f50;
	cvt.f64.f32 	%fd61, %f111;
	{
	.reg .b32 %temp; 
	mov.b64 	{%temp, %r86}, %fd61;
	}
	abs.f64 	%fd8, %fd61;
	setp.lt.s32 	%p37, %r86, 0;
	and.pred  	%p3, %p37, %p29;
	selp.b32 	%r87, %r86, 0, %p29;
	or.b32  	%r88, %r87, 2146435072;
	selp.b32 	%r89, %r88, %r87, %p32;
	mov.b64 	%fd9, {%r73, %r89};
	add.f64 	%fd62, %fd61, 0d4000000000000000;
	{
	.reg .b32 %temp; 
	mov.b64 	{%temp, %r90}, %fd62;
	}
	and.b32  	%r3, %r90, 2146435072;
	selp.b32 	%r91, %r78, %r75, %p37;
	mov.b64 	%fd10, {%r73, %r91};
	cvt.f64.f32 	%fd11, %f37;
	cvt.f64.f32 	%fd63, %f109;
	{
	.reg .b32 %temp; 
	mov.b64 	{%temp, %r92}, %fd63;
	}
	abs.f64 	%fd12, %fd63;
	setp.lt.s32 	%p38, %r92, 0;
	and.pred  	%p4, %p38, %p29;
	selp.b32 	%r93, %r92, 0, %p29;
	or.b32  	%r94, %r93, 2146435072;
	selp.b32 	%r95, %r94, %r93, %p32;
	mov.b64 	%fd13, {%r73, %r95};
	add.f64 	%fd64, %fd63, 0d4000000000000000;
	{
	.reg .b32 %temp; 
	mov.b64 	{%temp, %r96}, %fd64;
	}
	and.b32  	%r4, %r96, 2146435072;
	selp.b32 	%r97, %r78, %r75, %p38;
	mov.b64 	%fd14, {%r73, %r97};
	cvt.f64.f32 	%fd15, %f34;
	mov.f64 	%fd65, 0d4010000000000000;
	{
	.reg .b32 %temp; 
	mov.b64 	{%temp, %r98}, %fd65;
	}
	and.b32  	%r99, %r98, 2146435072;
	setp.eq.s32 	%p39, %r99, 1072693248;
	and.pred  	%p5, %p31, %p39;
	selp.b32 	%r100, %r67, 0, %p39;
	setp.lt.s32 	%p41, %r98, 0;
	or.b32  	%r101, %r100, 2146435072;
	selp.b32 	%r102, %r101, %r100, %p41;
	mov.b64 	%fd16, {%r73, %r102};
	add.f64 	%fd66, %fd56, 0d4010000000000000;
	{
	.reg .b32 %temp; 
	mov.b64 	{%temp, %r103}, %fd66;
	}
	and.b32  	%r5, %r103, 2146435072;
	selp.b32 	%r104, 0, 2146435072, %p41;
	and.b32  	%r105, %r98, 2147483647;
	setp.ne.s32 	%p42, %r105, 1071644672;
	and.pred  	%p43, %p39, %p42;
	or.b32  	%r106, %r104, -2147483648;
	selp.b32 	%r107, %r106, %r104, %p43;
	selp.b32 	%r108, %r107, %r104, %p31;
	mov.b64 	%fd17, {%r73, %r108};
	and.pred  	%p6, %p36, %p39;
	selp.b32 	%r109, %r80, 0, %p39;
	or.b32  	%r110, %r109, 2146435072;
	selp.b32 	%r111, %r110, %r109, %p41;
	mov.b64 	%fd18, {%r73, %r111};
	add.f64 	%fd67, %fd59, 0d4010000000000000;
	{
	.reg .b32 %temp; 
	mov.b64 	{%temp, %r112}, %fd67;
	}
	and.b32  	%r6, %r112, 2146435072;
	selp.b32 	%r113, %r107, %r104, %p36;
	mov.b64 	%fd19, {%r73, %r113};
	and.pred  	%p7, %p37, %p39;
	selp.b32 	%r114, %r86, 0, %p39;
	or.b32  	%r115, %r114, 2146435072;
	selp.b32 	%r116, %r115, %r114, %p41;
	mov.b64 	%fd20, {%r73, %r116};
	add.f64 	%fd68, %fd61, 0d4010000000000000;
	{
	.reg .b32 %temp; 
	mov.b64 	{%temp, %r117}, %fd68;
	}
	and.b32  	%r7, %r117, 2146435072;
	selp.b32 	%r118, %r107, %r104, %p37;
	mov.b64 	%fd21, {%r73, %r118};
	and.pred  	%p8, %p38, %p39;
	selp.b32 	%r119, %r92, 0, %p39;
	or.b32  	%r120, %r119, 2146435072;
	selp.b32 	%r121, %r120, %r119, %p41;
	mov.b64 	%fd22, {%r73, %r121};
	add.f64 	%fd69, %fd63, 0d4010000000000000;
	{
	.reg .b32 %temp; 
	mov.b64 	{%temp, %r122}, %fd69;
	}
	and.b32  	%r8, %r122, 2146435072;
	selp.b32 	%r123, %r107, %r104, %p38;
	mov.b64 	%fd23, {%r73, %r123};
	mov.f64 	%fd70, 0d4018000000000000;
	{
	.reg .b32 %temp; 
	mov.b64 	{%temp, %r124}, %fd70;
	}
	and.b32  	%r125, %r124, 2146435072;
	setp.eq.s32 	%p45, %r125, 1073741824;
	and.pred  	%p9, %p31, %p45;
	selp.b32 	%r126, %r67, 0, %p45;
	setp.lt.s32 	%p47, %r124, 0;
	or.b32  	%r127, %r126, 2146435072;
	selp.b32 	%r128, %r127, %r126, %p47;
	mov.b64 	%fd24, {%r73, %r128};
	add.f64 	%fd71, %fd56, 0d4018000000000000;
	{
	.reg .b32 %temp; 
	mov.b64 	{%temp, %r129}, %fd71;
	}
	and.b32  	%r9, %r129, 2146435072;
	selp.b32 	%r130, 0, 2146435072, %p47;
	and.b32  	%r131, %r124, 2147483647;
	setp.ne.s32 	%p48, %r131, 1071644672;
	and.pred  	%p49, %p45, %p48;
	or.b32  	%r132, %r130, -2147483648;
	selp.b32 	%r133, %r132, %r130, %p49;
	selp.b32 	%r134, %r133, %r130, %p31;
	mov.b64 	%fd25, {%r73, %r134};
	and.pred  	%p10, %p36, %p45;
	selp.b32 	%r135, %r80, 0, %p45;
	or.b32  	%r136, %r135, 2146435072;
	selp.b32 	%r137, %r136, %r135, %p47;
	mov.b64 	%fd26, {%r73, %r137};
	add.f64 	%fd72, %fd59, 0d4018000000000000;
	{
	.reg .b32 %temp; 
	mov.b64 	{%temp, %r138}, %fd72;
	}
	and.b32  	%r10, %r138, 2146435072;
	selp.b32 	%r139, %r133, %r130, %p36;
	mov.b64 	%fd27, {%r73, %r139};
	and.pred  	%p11, %p37, %p45;
	selp.b32 	%r140, %r86, 0, %p45;
	or.b32  	%r141, %r140, 2146435072;
	selp.b32 	%r142, %r141, %r140, %p47;
	mov.b64 	%fd28, {%r73, %r142};
	add.f64 	%fd73, %fd61, 0d4018000000000000;
	{
	.reg .b32 %temp; 
	mov.b64 	{%temp, %r143}, %fd73;
	}
	and.b32  	%r11, %r143, 2146435072;
	selp.b32 	%r144, %r133, %r130, %p37;
	mov.b64 	%fd29, {%r73, %r144};
	and.pred  	%p12, %p38, %p45;
	selp.b32 	%r145, %r92, 0, %p45;
	or.b32  	%r146, %r145, 2146435072;
	selp.b32 	%r147, %r146, %r145, %p47;
	mov.b64 	%fd30, {%r73, %r147};
	add.f64 	%fd74, %fd63, 0d4018000000000000;
	{
	.reg .b32 %temp; 
	mov.b64 	{%temp, %r148}, %fd74;
	}
	and.b32  	%r12, %r148, 2146435072;
	selp.b32 	%r149, %r133, %r130, %p38;
	mov.b64 	%fd31, {%r73, %r149};
	mov.f64 	%fd75, 0d4020000000000000;
	{
	.reg .b32 %temp; 
	mov.b64 	{%temp, %r150}, %fd75;
	}
	and.b32  	%r151, %r150, 2146435072;
	setp.eq.s32 	%p51, %r151, 1071644672;
	and.pred  	%p13, %p31, %p51;
	selp.b32 	%r152, %r67, 0, %p51;
	setp.lt.s32 	%p53, %r150, 0;
	or.b32  	%r153, %r152, 2146435072;
	selp.b32 	%r154, %r153, %r152, %p53;
	mov.b64 	%fd32, {%r73, %r154};
	add.f64 	%fd76, %fd56, 0d4020000000000000;
	{
	.reg .b32 %temp; 
	mov.b64 	{%temp, %r155}, %fd76;
	}
	and.b32  	%r13, %r155, 2146435072;
	selp.b32 	%r156, 0, 2146435072, %p53;
	and.b32  	%r157, %r150, 2147483647;
	setp.ne.s32 	%p54, %r157, 1071644672;
	and.pred  	%p55, %p51, %p54;
	or.b32  	%r158, %r156, -2147483648;
	selp.b32 	%r159, %r158, %r156, %p55;
	selp.b32 	%r160, %r159, %r156, %p31;
	mov.b64 	%fd33, {%r73, %r160};
	and.pred  	%p14, %p36, %p51;
	selp.b32 	%r161, %r80, 0, %p51;
	or.b32  	%r162, %r161, 2146435072;
	selp.b32 	%r163, %r162, %r161, %p53;
	mov.b64 	%fd34, {%r73, %r163};
	add.f64 	%fd77, %fd59, 0d4020000000000000;
	{
	.reg .b32 %temp; 
	mov.b64 	{%temp, %r164}, %fd77;
	}
	and.b32  	%r14, %r164, 2146435072;
	selp.b32 	%r165, %r159, %r156, %p36;
	mov.b64 	%fd35, {%r73, %r165};
	and.pred  	%p15, %p37, %p51;
	selp.b32 	%r166, %r86, 0, %p51;
	or.b32  	%r167, %r166, 2146435072;
	selp.b32 	%r168, %r167, %r166, %p53;
	mov.b64 	%fd36, {%r73, %r168};
	add.f64 	%fd78, %fd61, 0d4020000000000000;
	{
	.reg .b32 %temp; 
	mov.b64 	{%temp, %r169}, %fd78;
	}
	and.b32  	%r15, %r169, 2146435072;
	selp.b32 	%r170, %r159, %r156, %p37;
	mov.b64 	%fd37, {%r73, %r170};
	and.pred  	%p16, %p38, %p51;
	selp.b32 	%r171, %r92, 0, %p51;
	or.b32  	%r172, %r171, 2146435072;
	selp.b32 	%r173, %r172, %r171, %p53;
	mov.b64 	%fd38, {%r73, %r173};
	add.f64 	%fd79, %fd63, 0d4020000000000000;
	{
	.reg .b32 %temp; 
	mov.b64 	{%temp, %r174}, %fd79;
	}
	and.b32  	%r16, %r174, 2146435072;
	selp.b32 	%r175, %r159, %r156, %p38;
	mov.b64 	%fd39, {%r73, %r175};
	mov.f64 	%fd80, 0d4024000000000000;
	{
	.reg .b32 %temp; 
	mov.b64 	{%temp, %r176}, %fd80;
	}
	and.b32  	%r177, %r176, 2146435072;
	setp.eq.s32 	%p57, %r177, 1074790400;
	and.pred  	%p17, %p31, %p57;
	selp.b32 	%r178, %r67, 0, %p57;
	setp.lt.s32 	%p59, %r176, 0;
	or.b32  	%r179, %r178, 2146435072;
	selp.b32 	%r180, %r179, %r178, %p59;
	mov.b64 	%fd40, {%r73, %r180};
	add.f64 	%fd81, %fd56, 0d4024000000000000;
	{
	.reg .b32 %temp; 
	mov.b64 	{%temp, %r181}, %fd81;
	}
	and.b32  	%r17, %r181, 2146435072;
	selp.b32 	%r182, 0, 2146435072, %p59;
	and.b32  	%r183, %r176, 2147483647;
	setp.ne.s32 	%p60, %r183, 1071644672;
	and.pred  	%p61, %p57, %p60;
	or.b32  	%r184, %r182, -2147483648;
	selp.b32 	%r185, %r184, %r182, %p61;
	selp.b32 	%r186, %r185, %r182, %p31;
	mov.b64 	%fd41, {%r73, %r186};
	and.pred  	%p18, %p36, %p57;
	selp.b32 	%r187, %r80, 0, %p57;
	or.b32  	%r188, %r187, 2146435072;
	selp.b32 	%r189, %r188, %r187, %p59;
	mov.b64 	%fd42, {%r73, %r189};
	add.f64 	%fd82, %fd59, 0d4024000000000000;
	{
	.reg .b32 %temp; 
	mov.b64 	{%temp, %r190}, %fd82;
	}
	and.b32  	%r18, %r190, 2146435072;
	selp.b32 	%r191, %r185, %r182, %p36;
	mov.b64 	%fd43, {%r73, %r191};
	and.pred  	%p19, %p37, %p57;
	selp.b32 	%r192, %r86, 0, %p57;
	or.b32  	%r193, %r192, 2146435072;
	selp.b32 	%r194, %r193, %r192, %p59;
	mov.b64 	%fd44, {%r73, %r194};
	add.f64 	%fd83, %fd61, 0d4024000000000000;
	{
	.reg .b32 %temp; 
	mov.b64 	{%temp, %r195}, %fd83;
	}
	and.b32  	%r19, %r195, 2146435072;
	selp.b32 	%r196, %r185, %r182, %p37;
	mov.b64 	%fd45, {%r73, %r196};
	and.pred  	%p20, %p38, %p57;
	selp.b32 	%r197, %r92, 0, %p57;
	or.b32  	%r198, %r197, 2146435072;
	selp.b32 	%r199, %r198, %r197, %p59;
	mov.b64 	%fd46, {%r73, %r199};
	add.f64 	%fd84, %fd63, 0d4024000000000000;
	{
	.reg .b32 %temp; 
	mov.b64 	{%temp, %r200}, %fd84;
	}
	and.b32  	%r20, %r200, 2146435072;
	selp.b32 	%r201, %r185, %r182, %p38;
	mov.b64 	%fd47, {%r73, %r201};
	mov.f64 	%fd85, 0d4028000000000000;
	{
	.reg .b32 %temp; 
	mov.b64 	{%temp, %r202}, %fd85;
	}
	and.b32  	%r203, %r202, 2146435072;
	setp.eq.s32 	%p63, %r203, 1073741824;
	and.pred  	%p21, %p31, %p63;
	selp.b32 	%r204, %r67, 0, %p63;
	setp.lt.s32 	%p65, %r202, 0;
	or.b32  	%r205, %r204, 2146435072;
	selp.b32 	%r206, %r205, %r204, %p65;
	mov.b64 	%fd48, {%r73, %r206};
	add.f64 	%fd86, %fd56, 0d4028000000000000;
	{
	.reg .b32 %temp; 
	mov.b64 	{%temp, %r207}, %fd86;
	}
	and.b32  	%r21, %r207, 2146435072;
	selp.b32 	%r208, 0, 2146435072, %p65;
	and.b32  	%r209, %r202, 2147483647;
	setp.ne.s32 	%p66, %r209, 1071644672;
	and.pred  	%p67, %p63, %p66;
	or.b32  	%r210, %r208, -2147483648;
	selp.b32 	%r211, %r210, %r208, %p67;
	selp.b32 	%r212, %r211, %r208, %p31;
	mov.b64 	%fd49, {%r73, %r212};
	and.pred  	%p22, %p36, %p63;
	selp.b32 	%r213, %r80, 0, %p63;
	or.b32  	%r214, %r213, 2146435072;
	selp.b32 	%r215, %r214, %r213, %p65;
	mov.b64 	%fd50, {%r73, %r215};
	add.f64 	%fd87, %fd59, 0d4028000000000000;
	{
	.reg .b32 %temp; 
	mov.b64 	{%temp, %r216}, %fd87;
	}
	and.b32  	%r22, %r216, 2146435072;
	selp.b32 	%r217, %r211, %r208, %p36;
	mov.b64 	%fd51, {%r73, %r217};
	and.pred  	%p23, %p37, %p63;
	selp.b32 	%r218, %r86, 0, %p63;
	or.b32  	%r219, %r218, 2146435072;
	selp.b32 	%r220, %r219, %r218, %p65;
	mov.b64 	%fd52, {%r73, %r220};
	add.f64 	%fd88, %fd61, 0d4028000000000000;
	{
	.reg .b32 %temp; 
	mov.b64 	{%temp, %r221}, %fd88;
	}
	and.b32  	%r23, %r221, 2146435072;
	selp.b32 	%r222, %r211, %r208, %p37;
	mov.b64 	%fd53, {%r73, %r222};
	and.pred  	%p24, %p38, %p63;
	selp.b32 	%r223, %r92, 0, %p63;
	or.b32  	%r224, %r223, 2146435072;
	selp.b32 	%r225, %r224, %r223, %p65;
	mov.b64 	%fd54, {%r73, %r225};
	add.f64 	%fd89, %fd63, 0d4028000000000000;
	{
	.reg .b32 %temp; 
	mov.b64 	{%temp, %r226}, %fd89;
	}
	and.b32  	%r24, %r226, 2146435072;
	selp.b32 	%r227, %r211, %r208, %p38;
	mov.b64 	%fd55, {%r73, %r227};
	mad.lo.s32 	%r228, %r43, 12, %r64;
	mad.lo.s32 	%r261, %r253, %r228, %r59;
	neg.s32 	%r260, %r256;
	mad.lo.s32 	%r229, %r43, 6, %r63;
	add.s32 	%r230, %r229, 6;
	mad.lo.s32 	%r259, %r253, %r230, %r59;
	add.s32 	%r231, %r229, 14;
	mad.lo.s32 	%r258, %r253, %r231, %r59;
	mad.lo.s32 	%r257, %r253, %r229, %r59;
$L__BB4_3:
	mov.f32 	%f16, %f127;
	mov.f32 	%f127, %f126;
	mov.f32 	%f126, %f125;
	mov.f32 	%f125, %f124;
	mov.f32 	%f124, %f123;
	mov.f32 	%f123, %f122;
	mov.f32 	%f122, %f121;
	mov.f32 	%f121, %f120;
	mov.f32 	%f120, %f119;
	mov.f32 	%f119, %f118;
	mov.f32 	%f118, %f117;
	ld.param.u64 	%rd37, [_Z23CrankNicolson_3D_SolverifififfPfS_S__param_8];
	mov.u32 	%r232, %tid.y;
	setp.gt.u32 	%p69, %r232, 5;
	mul.wide.s32 	%rd19, %r261, 4;
	cvta.to.global.u64 	%rd20, %rd37;
	add.s64 	%rd21, %rd20, %rd19;
	ld.global.nc.f32 	%f117, [%rd21];
	bar.sync 	0;
	@%p69 bra 	$L__BB4_5;
	ld.param.u64 	%rd38, [_Z23CrankNicolson_3D_SolverifififfPfS_S__param_8];
	mul.wide.s32 	%rd22, %r257, 4;
	cvta.to.global.u64 	%rd23, %rd38;
	add.s64 	%rd24, %rd23, %rd22;
	ld.global.nc.f32 	%f51, [%rd24];
	mov.u32 	%r233, %tid.y;
	mov.u32 	%r234, _ZZ23CrankNicolson_3D_SolverifififfPfS_S_E6s_data;
	mad.lo.s32 	%r235, %r233, 80, %r234;
	mov.u32 	%r236, %tid.x;
	shl.b32 	%r237, %r236, 2;
	add.s32 	%r238, %r235, %r237;
	st.shared.f32 	[%r238+24], %f51;
	mul.wide.s32 	%rd25, %r258, 4;
	add.s64 	%rd26, %rd23, %rd25;
	ld.global.nc.f32 	%f52, [%rd26];
	st.shared.f32 	[%r238+1144], %f52;
$L__BB4_5:
	mov.u32 	%r239, %tid.x;
	setp.gt.u32 	%p70, %r239, 5;
	@%p70 bra 	$L__BB4_7;
	ld.param.u64 	%rd39, [_Z23CrankNicolson_3D_SolverifififfPfS_S__param_8];
	cvta.to.global.u64 	%rd27, %rd39;
	mul.wide.s32 	%rd28, %r259, 4;
	add.s64 	%rd29, %rd27, %rd28;
	ld.global.nc.f32 	%f53, [%rd29+-24];
	mov.u32 	%r240, %tid.y;
	mov.u32 	%r241, _ZZ23CrankNicolson_3D_SolverifififfPfS_S_E6s_data;
	mad.lo.s32 	%r242, %r240, 80, %r241;
	mov.u32 	%r243, %tid.x;
	shl.b32 	%r244, %r243, 2;
	add.s32 	%r245, %r242, %r244;
	st.shared.f32 	[%r245+480], %f53;
	ld.global.nc.f32 	%f54, [%rd29+32];
	st.shared.f32 	[%r245+536], %f54;
$L__BB4_7:
	ld.param.u64 	%rd40, [_Z23CrankNicolson_3D_SolverifififfPfS_S__param_9];
	ld.param.u64 	%rd35, [_Z23CrankNicolson_3D_SolverifififfPfS_S__param_7];
	ld.param.f32 	%f116, [_Z23CrankNicolson_3D_SolverifififfPfS_S__param_6];
	ld.param.f32 	%f114, [_Z23CrankNicolson_3D_SolverifififfPfS_S__param_5];
	ld.param.f32 	%f112, [_Z23CrankNicolson_3D_SolverifififfPfS_S__param_3];
	ld.param.f32 	%f110, [_Z23CrankNicolson_3D_SolverifififfPfS_S__param_1];
	ld.param.u32 	%r254, [_Z23CrankNicolson_3D_SolverifififfPfS_S__param_0];
	mul.wide.s32 	%rd30, %r259, 4;
	cvta.to.global.u64 	%rd31, %rd40;
	add.s64 	%rd32, %rd31, %rd30;
	setp.eq.s32 	%p71, %r24, 2146435072;
	setp.eq.s32 	%p72, %r23, 2146435072;
	setp.eq.s32 	%p73, %r22, 2146435072;
	setp.eq.s32 	%p74, %r21, 2146435072;
	setp.eq.s32 	%p75, %r20, 2146435072;
	setp.eq.s32 	%p76, %r19, 2146435072;
	setp.eq.s32 	%p77, %r18, 2146435072;
	setp.eq.s32 	%p78, %r17, 2146435072;
	setp.eq.s32 	%p79, %r16, 2146435072;
	setp.eq.s32 	%p80, %r15, 2146435072;
	setp.eq.s32 	%p81, %r14, 2146435072;
	setp.eq.s32 	%p82, %r13, 2146435072;
	setp.eq.s32 	%p83, %r12, 2146435072;
	setp.eq.s32 	%p84, %r11, 2146435072;
	setp.eq.s32 	%p85, %r10, 2146435072;
	setp.eq.s32 	%p86, %r9, 2146435072;
	setp.eq.s32 	%p87, %r8, 2146435072;
	setp.eq.s32 	%p88, %r7, 2146435072;
	setp.eq.s32 	%p89, %r6, 2146435072;
	setp.eq.s32 	%p90, %r5, 2146435072;
	setp.eq.f32 	%p91, %f110, 0f3F800000;
	setp.neu.f64 	%p92, %fd12, 0d7FF0000000000000;
	setp.nan.f32 	%p93, %f110, %f110;
	setp.eq.s32 	%p94, %r4, 2146435072;
	setp.eq.f32 	%p95, %f110, 0f00000000;
	setp.eq.f32 	%p96, %f112, 0f3F800000;
	setp.neu.f64 	%p97, %fd8, 0d7FF0000000000000;
	setp.nan.f32 	%p98, %f112, %f112;
	setp.eq.s32 	%p99, %r3, 2146435072;
	setp.eq.f32 	%p100, %f112, 0f00000000;
	setp.eq.f32 	%p101, %f116, 0f3F800000;
	setp.neu.f64 	%p102, %fd4, 0d7FF0000000000000;
	setp.nan.f32 	%p103, %f116, %f116;
	setp.eq.s32 	%p104, %r2, 2146435072;
	setp.eq.f32 	%p105, %f116, 0f00000000;
	setp.eq.f32 	%p106, %f114, 0f3F800000;
	setp.neu.f64 	%p107, %fd1, 0d7FF0000000000000;
	setp.nan.f32 	%p108, %f114, %f114;
	setp.eq.s32 	%p109, %r1, 2146435072;
	setp.eq.f32 	%p110, %f114, 0f00000000;
	mov.u32 	%r246, %tid.y;
	mov.u32 	%r247, _ZZ23CrankNicolson_3D_SolverifififfPfS_S_E6s_data;
	mad.lo.s32 	%r248, %r246, 80, %r247;
	mov.u32 	%r249, %tid.x;
	shl.b32 	%r250, %r249, 2;
	add.s32 	%r251, %r248, %r250;
	st.shared.f32 	[%r251+504], %f123;
	bar.sync 	0;
	mul.f32 	%f55, %f13, %f123;
	{ // callseq 18, 0
	.param .b64 param0;
	st.param.f64 	[param0], %fd1;
	.param .b64 param1;
	st.param.f64 	[param1], 0d4000000000000000;
	.param .b64 retval0;
	call.uni (retval0), 
	__internal_accurate_pow, 
	(
	param0, 
	param1
	);
	ld.param.f64 	%fd90, [retval0];
	} // callseq 18
	neg.f64 	%fd92, %fd90;
	selp.f64 	%fd93, %fd92, %fd90, %p1;
	selp.f64 	%fd94, %fd2, %fd93, %p110;
	selp.f64 	%fd95, %fd94, %fd3, %p107;
	cvt.f64.f32 	%fd96, %f114;
	mov.f64 	%fd97, 0d4000000000000000;
	add.rn.f64 	%fd98, %fd96, %fd97;
	selp.f64 	%fd99, %fd98, %fd95, %p108;
	selp.f64 	%fd100, %fd99, %fd94, %p109;
	add.f64 	%fd101, %fd100, %fd100;
	mul.f64 	%fd102, %fd101, 0d3FE0000000000000;
	selp.f64 	%fd103, 0d3FF0000000000000, %fd102, %p106;
	{ // callseq 19, 0
	.param .b64 param0;
	st.param.f64 	[param0], %fd4;
	.param .b64 param1;
	st.param.f64 	[param1], 0d4000000000000000;
	.param .b64 retval0;
	call.uni (retval0), 
	__internal_accurate_pow, 
	(
	param0, 
	param1
	);
	ld.param.f64 	%fd104, [retval0];
	} // callseq 19
	neg.f64 	%fd106, %fd104;
	selp.f64 	%fd107, %fd106, %fd104, %p2;
	selp.f64 	%fd108, %fd5, %fd107, %p105;
	selp.f64 	%fd109, %fd108, %fd6, %p102;
	cvt.f64.f32 	%fd110, %f116;
	add.rn.f64 	%fd111, %fd110, %fd97;
	selp.f64 	%fd112, %fd111, %fd109, %p103;
	selp.f64 	%fd113, %fd112, %fd108, %p104;
	add.f64 	%fd114, %fd113, %fd113;
	mul.f64 	%fd115, %fd114, 0d3FE0000000000000;
	selp.f64 	%fd116, 0d3FF0000000000000, %fd115, %p101;
	add.f64 	%fd117, %fd103, %fd116;
	mul.f64 	%fd118, %fd117, %fd7;
	add.f32 	%f56, %f122, %f124;
	cvt.f64.f32 	%fd119, %f56;
	{ // callseq 20, 0
	.param .b64 param0;
	st.param.f64 	[param0], %fd8;
	.param .b64 param1;
	st.param.f64 	[param1], 0d4000000000000000;
	.param .b64 retval0;
	call.uni (retval0), 
	__internal_accurate_pow, 
	(
	param0, 
	param1
	);
	ld.param.f64 	%fd120, [retval0];
	} // callseq 20
	neg.f64 	%fd122, %fd120;
	selp.f64 	%fd123, %fd122, %fd120, %p3;
	selp.f64 	%fd124, %fd9, %fd123, %p100;
	selp.f64 	%fd125, %fd124, %fd10, %p97;
	cvt.f64.f32 	%fd126, %f112;
	add.rn.f64 	%fd127, %fd126, %fd97;
	selp.f64 	%fd128, %fd127, %fd125, %p98;
	selp.f64 	%fd129, %fd128, %fd124, %p99;
	add.f64 	%fd130, %fd129, %fd129;
	mul.f64 	%fd131, %fd130, 0d3FE0000000000000;
	selp.f64 	%fd132, 0d3FF0000000000000, %fd131, %p96;
	mul.f64 	%fd133, %fd132, %fd11;
	ld.shared.f32 	%f57, [%r251+424];
	ld.shared.f32 	%f58, [%r251+584];
	add.f32 	%f59, %f57, %f58;
	cvt.f64.f32 	%fd134, %f59;
	add.f64 	%fd135, %fd116, %fd132;
	mul.f64 	%fd136, %fd135, %fd11;
	mul.f64 	%fd137, %fd136, %fd134;
	fma.rn.f64 	%fd138, %fd133, %fd134, %fd137;
	fma.rn.f64 	%fd139, %fd118, %fd119, %fd138;
	{ // callseq 21, 0
	.param .b64 param0;
	st.param.f64 	[param0], %fd12;
	.param .b64 param1;
	st.param.f64 	[param1], 0d4000000000000000;
	.param .b64 retval0;
	call.uni (retval0), 
	__internal_accurate_pow, 
	(
	param0, 
	param1
	);
	ld.param.f64 	%fd140, [retval0];
	} // callseq 21
	neg.f64 	%fd142, %fd140;
	selp.f64 	%fd143, %fd142, %fd140, %p4;
	selp.f64 	%fd144, %fd13, %fd143, %p95;
	selp.f64 	%fd145, %fd144, %fd14, %p92;
	cvt.f64.f32 	%fd146, %f110;
	add.rn.f64 	%fd147, %fd146, %fd97;
	selp.f64 	%fd148, %fd147, %fd145, %p93;
	selp.f64 	%fd149, %fd148, %fd144, %p94;
	add.f64 	%fd150, %fd149, %fd149;
	mul.f64 	%fd151, %fd150, 0d3FE0000000000000;
	selp.f64 	%fd152, 0d3FF0000000000000, %fd151, %p91;
	mul.f64 	%fd153, %fd152, %fd15;
	ld.shared.f32 	%f60, [%r251+500];
	ld.shared.f32 	%f61, [%r251+508];
	add.f32 	%f62, %f60, %f61;
	cvt.f64.f32 	%fd154, %f62;
	add.f64 	%fd155, %fd116, %fd152;
	mul.f64 	%fd156, %fd155, %fd15;
	mul.f64 	%fd157, %fd156, %fd154;
	fma.rn.f64 	%fd158, %fd153, %fd154, %fd157;
	add.f64 	%fd159, %fd139, %fd158;
	cvt.f64.f32 	%fd160, %f55;
	add.f64 	%fd161, %fd159, %fd160;
	cvt.rn.f32.f64 	%f63, %fd161;
	{ // callseq 22, 0
	.param .b64 param0;
	st.param.f64 	[param0], %fd1;
	.param .b64 param1;
	st.param.f64 	[param1], 0d4010000000000000;
	.param .b64 retval0;
	call.uni (retval0), 
	__internal_accurate_pow, 
	(
	param0, 
	param1
	);
	ld.param.f64 	%fd162, [retval0];
	} // callseq 22
	neg.f64 	%fd164, %fd162;
	selp.f64 	%fd165, %fd164, %fd162, %p5;
	selp.f64 	%fd166, %fd16, %fd165, %p110;
	selp.f64 	%fd167, %fd166, %fd17, %p107;
	mov.f64 	%fd168, 0d4010000000000000;
	add.rn.f64 	%fd169, %fd96, %fd168;
	selp.f64 	%fd170, %fd169, %fd167, %p108;
	selp.f64 	%fd171, %fd170, %fd166, %p90;
	add.f64 	%fd172, %fd171, %fd171;
	div.rn.f64 	%fd173, %fd172, 0d4038000000000000;
	selp.f64 	%fd174, 0d3FB5555555555555, %fd173, %p106;
	{ // callseq 23, 0
	.param .b64 param0;
	st.param.f64 	[param0], %fd4;
	.param .b64 param1;
	st.param.f64 	[param1], 0d4010000000000000;
	.param .b64 retval0;
	call.uni (retval0), 
	__internal_accurate_pow, 
	(
	param0, 
	param1
	);
	ld.param.f64 	%fd175, [retval0];
	} // callseq 23
	neg.f64 	%fd177, %fd175;
	selp.f64 	%fd178, %fd177, %fd175, %p6;
	selp.f64 	%fd179, %fd18, %fd178, %p105;
	selp.f64 	%fd180, %fd179, %fd19, %p102;
	add.rn.f64 	%fd181, %fd110, %fd168;
	selp.f64 	%fd182, %fd181, %fd180, %p103;
	selp.f64 	%fd183, %fd182, %fd179, %p89;
	add.f64 	%fd184, %fd183, %fd183;
	div.rn.f64 	%fd185, %fd184, 0d4038000000000000;
	selp.f64 	%fd186, 0d3FB5555555555555, %fd185, %p101;
	add.f64 	%fd187, %fd174, %fd186;
	mul.f64 	%fd188, %fd187, %fd7;
	add.f32 	%f64, %f121, %f125;
	cvt.f64.f32 	%fd189, %f64;
	{ // callseq 24, 0
	.param .b64 param0;
	st.param.f64 	[param0], %fd8;
	.param .b64 param1;
	st.param.f64 	[param1], 0d4010000000000000;
	.param .b64 retval0;
	call.uni (retval0), 
	__internal_accurate_pow, 
	(
	param0, 
	param1
	);
	ld.param.f64 	%fd190, [retval0];
	} // callseq 24
	neg.f64 	%fd192, %fd190;
	selp.f64 	%fd193, %fd192, %fd190, %p7;
	selp.f64 	%fd194, %fd20, %fd193, %p100;
	selp.f64 	%fd195, %fd194, %fd21, %p97;
	add.rn.f64 	%fd196, %fd126, %fd168;
	selp.f64 	%fd197, %fd196, %fd195, %p98;
	selp.f64 	%fd198, %fd197, %fd194, %p88;
	add.f64 	%fd199, %fd198, %fd198;
	div.rn.f64 	%fd200, %fd199, 0d4038000000000000;
	selp.f64 	%fd201, 0d3FB5555555555555, %fd200, %p96;
	mul.f64 	%fd202, %fd201, %fd11;
	ld.shared.f32 	%f65, [%r251+344];
	ld.shared.f32 	%f66, [%r251+664];
	add.f32 	%f67, %f65, %f66;
	cvt.f64.f32 	%fd203, %f67;
	add.f64 	%fd204, %fd186, %fd201;
	mul.f64 	%fd205, %fd204, %fd11;
	mul.f64 	%fd206, %fd205, %fd203;
	fma.rn.f64 	%fd207, %fd202, %fd203, %fd206;
	fma.rn.f64 	%fd208, %fd188, %fd189, %fd207;
	{ // callseq 25, 0
	.param .b64 param0;
	st.param.f64 	[param0], %fd12;
	.param .b64 param1;
	st.param.f64 	[param1], 0d4010000000000000;
	.param .b64 retval0;
	call.uni (retval0), 
	__internal_accurate_pow, 
	(
	param0, 
	param1
	);
	ld.param.f64 	%fd209, [retval0];
	} // callseq 25
	neg.f64 	%fd211, %fd209;
	selp.f64 	%fd212, %fd211, %fd209, %p8;
	selp.f64 	%fd213, %fd22, %fd212, %p95;
	selp.f64 	%fd214, %fd213, %fd23, %p92;
	add.rn.f64 	%fd215, %fd146, %fd168;
	selp.f64 	%fd216, %fd215, %fd214, %p93;
	selp.f64 	%fd217, %fd216, %fd213, %p87;
	add.f64 	%fd218, %fd217, %fd217;
	div.rn.f64 	%fd219, %fd218, 0d4038000000000000;
	selp.f64 	%fd220, 0d3FB5555555555555, %fd219, %p91;
	mul.f64 	%fd221, %fd220, %fd15;
	ld.shared.f32 	%f68, [%r251+496];
	ld.shared.f32 	%f69, [%r251+512];
	add.f32 	%f70, %f68, %f69;
	cvt.f64.f32 	%fd222, %f70;
	add.f64 	%fd223, %fd186, %fd220;
	mul.f64 	%fd224, %fd223, %fd15;
	mul.f64 	%fd225, %fd224, %fd222;
	fma.rn.f64 	%fd226, %fd221, %fd222, %fd225;
	add.f64 	%fd227, %fd208, %fd226;
	cvt.f64.f32 	%fd228, %f63;
	add.f64 	%fd229, %fd227, %fd228;
	cvt.rn.f32.f64 	%f71, %fd229;
	{ // callseq 26, 0
	.param .b64 param0;
	st.param.f64 	[param0], %fd1;
	.param .b64 param1;
	st.param.f64 	[param1], 0d4018000000000000;
	.param .b64 retval0;
	call.uni (retval0), 
	__internal_accurate_pow, 
	(
	param0, 
	param1
	);
	ld.param.f64 	%fd230, [retval0];
	} // callseq 26
	neg.f64 	%fd232, %fd230;
	selp.f64 	%fd233, %fd232, %fd230, %p9;
	selp.f64 	%fd234, %fd24, %fd233, %p110;
	selp.f64 	%fd235, %fd234, %fd25, %p107;
	mov.f64 	%fd236, 0d4018000000000000;
	add.rn.f64 	%fd237, %fd96, %fd236;
	selp.f64 	%fd238, %fd237, %fd235, %p108;
	selp.f64 	%fd239, %fd238, %fd234, %p86;
	add.f64 	%fd240, %fd239, %fd239;
	div.rn.f64 	%fd241, %fd240, 0d4086800000000000;
	selp.f64 	%fd242, 0d3F66C16C16C16C17, %fd241, %p106;
	{ // callseq 27, 0
	.param .b64 param0;
	st.param.f64 	[param0], %fd4;
	.param .b64 param1;
	st.param.f64 	[param1], 0d4018000000000000;
	.param .b64 retval0;
	call.uni (retval0), 
	__internal_accurate_pow, 
	(
	param0, 
	param1
	);
	ld.param.f64 	%fd243, [retval0];
	} // callseq 27
	neg.f64 	%fd245, %fd243;
	selp.f64 	%fd246, %fd245, %fd243, %p10;
	selp.f64 	%fd247, %fd26, %fd246, %p105;
	selp.f64 	%fd248, %fd247, %fd27, %p102;
	add.rn.f64 	%fd249, %fd110, %fd236;
	selp.f64 	%fd250, %fd249, %fd248, %p103;
	selp.f64 	%fd251, %fd250, %fd247, %p85;
	add.f64 	%fd252, %fd251, %fd251;
	div.rn.f64 	%fd253, %fd252, 0d4086800000000000;
	selp.f64 	%fd254, 0d3F66C16C16C16C17, %fd253, %p101;
	add.f64 	%fd255, %fd242, %fd254;
	mul.f64 	%fd256, %fd255, %fd7;
	add.f32 	%f72, %f120, %f126;
	cvt.f64.f32 	%fd257, %f72;
	{ // callseq 28, 0
	.param .b64 param0;
	st.param.f64 	[param0], %fd8;
	.param .b64 param1;
	st.param.f64 	[param1], 0d4018000000000000;
	.param .b64 retval0;
	call.uni (retval0), 
	__internal_accurate_pow, 
	(
	param0, 
	param1
	);
	ld.param.f64 	%fd258, [retval0];
	} // callseq 28
	neg.f64 	%fd260, %fd258;
	selp.f64 	%fd261, %fd260, %fd258, %p11;
	selp.f64 	%fd262, %fd28, %fd261, %p100;
	selp.f64 	%fd263, %fd262, %fd29, %p97;
	add.rn.f64 	%fd264, %fd126, %fd236;
	selp.f64 	%fd265, %fd264, %fd263, %p98;
	selp.f64 	%fd266, %fd265, %fd262, %p84;
	add.f64 	%fd267, %fd266, %fd266;
	div.rn.f64 	%fd268, %fd267, 0d4086800000000000;
	selp.f64 	%fd269, 0d3F66C16C16C16C17, %fd268, %p96;
	mul.f64 	%fd270, %fd269, %fd11;
	ld.shared.f32 	%f73, [%r251+264];
	ld.shared.f32 	%f74, [%r251+744];
	add.f32 	%f75, %f73, %f74;
	cvt.f64.f32 	%fd271, %f75;
	add.f64 	%fd272, %fd254, %fd269;
	mul.f64 	%fd273, %fd272, %fd11;
	mul.f64 	%fd274, %fd273, %fd271;
	fma.rn.f64 	%fd275, %fd270, %fd271, %fd274;
	fma.rn.f64 	%fd276, %fd256, %fd257, %fd275;
	{ // callseq 29, 0
	.param .b64 param0;
	st.param.f64 	[param0], %fd12;
	.param .b64 param1;
	st.param.f64 	[param1], 0d4018000000000000;
	.param .b64 retval0;
	call.uni (retval0), 
	__internal_accurate_pow, 
	(
	param0, 
	param1
	);
	ld.param.f64 	%fd277, [retval0];
	} // callseq 29
	neg.f64 	%fd279, %fd277;
	selp.f64 	%fd280, %fd279, %fd277, %p12;
	selp.f64 	%fd281, %fd30, %fd280, %p95;
	selp.f64 	%fd282, %fd281, %fd31, %p92;
	add.rn.f64 	%fd283, %fd146, %fd236;
	selp.f64 	%fd284, %fd283, %fd282, %p93;
	selp.f64 	%fd285, %fd284, %fd281, %p83;
	add.f64 	%fd286, %fd285, %fd285;
	div.rn.f64 	%fd287, %fd286, 0d4086800000000000;
	selp.f64 	%fd288, 0d3F66C16C16C16C17, %fd287, %p91;
	mul.f64 	%fd289, %fd288, %fd15;
	ld.shared.f32 	%f76, [%r251+492];
	ld.shared.f32 	%f77, [%r251+516];
	add.f32 	%f78, %f76, %f77;
	cvt.f64.f32 	%fd290, %f78;
	add.f64 	%fd291, %fd254, %fd288;
	mul.f64 	%fd292, %fd291, %fd15;
	mul.f64 	%fd293, %fd292, %fd290;
	fma.rn.f64 	%fd294, %fd289, %fd290, %fd293;
	add.f64 	%fd295, %fd276, %fd294;
	cvt.f64.f32 	%fd296, %f71;
	add.f64 	%fd297, %fd295, %fd296;
	cvt.rn.f32.f64 	%f79, %fd297;
	{ // callseq 30, 0
	.param .b64 param0;
	st.param.f64 	[param0], %fd1;
	.param .b64 param1;
	st.param.f64 	[param1], 0d4020000000000000;
	.param .b64 retval0;
	call.uni (retval0), 
	__internal_accurate_pow, 
	(
	param0, 
	param1
	);
	ld.param.f64 	%fd298, [retval0];
	} // callseq 30
	neg.f64 	%fd300, %fd298;
	selp.f64 	%fd301, %fd300, %fd298, %p13;
	selp.f64 	%fd302, %fd32, %fd301, %p110;
	selp.f64 	%fd303, %fd302, %fd33, %p107;
	mov.f64 	%fd304, 0d4020000000000000;
	add.rn.f64 	%fd305, %fd96, %fd304;
	selp.f64 	%fd306, %fd305, %fd303, %p108;
	selp.f64 	%fd307, %fd306, %fd302, %p82;
	add.f64 	%fd308, %fd307, %fd307;
	div.rn.f64 	%fd309, %fd308, 0d40E3B00000000000;
	selp.f64 	%fd310, 0d3F0A01A01A01A01A, %fd309, %p106;
	{ // callseq 31, 0
	.param .b64 param0;
	st.param.f64 	[param0], %fd4;
	.param .b64 param1;
	st.param.f64 	[param1], 0d4020000000000000;
	.param .b64 retval0;
	call.uni (retval0), 
	__internal_accurate_pow, 
	(
	param0, 
	param1
	);
	ld.param.f64 	%fd311, [retval0];
	} // callseq 31
	neg.f64 	%fd313, %fd311;
	selp.f64 	%fd314, %fd313, %fd311, %p14;
	selp.f64 	%fd315, %fd34, %fd314, %p105;
	selp.f64 	%fd316, %fd315, %fd35, %p102;
	add.rn.f64 	%fd317, %fd110, %fd304;
	selp.f64 	%fd318, %fd317, %fd316, %p103;
	selp.f64 	%fd319, %fd318, %fd315, %p81;
	add.f64 	%fd320, %fd319, %fd319;
	div.rn.f64 	%fd321, %fd320, 0d40E3B00000000000;
	selp.f64 	%fd322, 0d3F0A01A01A01A01A, %fd321, %p101;
	add.f64 	%fd323, %fd310, %fd322;
	mul.f64 	%fd324, %fd323, %fd7;
	add.f32 	%f80, %f119, %f127;
	cvt.f64.f32 	%fd325, %f80;
	{ // callseq 32, 0
	.param .b64 param0;
	st.param.f64 	[param0], %fd8;
	.param .b64 param1;
	st.param.f64 	[param1], 0d4020000000000000;
	.param .b64 retval0;
	call.uni (retval0), 
	__internal_accurate_pow, 
	(
	param0, 
	param1
	);
	ld.param.f64 	%fd326, [retval0];
	} // callseq 32
	neg.f64 	%fd328, %fd326;
	selp.f64 	%fd329, %fd328, %fd326, %p15;
	selp.f64 	%fd330, %fd36, %fd329, %p100;
	selp.f64 	%fd331, %fd330, %fd37, %p97;
	add.rn.f64 	%fd332, %fd126, %fd304;
	selp.f64 	%fd333, %fd332, %fd331, %p98;
	selp.f64 	%fd334, %fd333, %fd330, %p80;
	add.f64 	%fd335, %fd334, %fd334;
	div.rn.f64 	%fd336, %fd335, 0d40E3B00000000000;
	selp.f64 	%fd337, 0d3F0A01A01A01A01A, %fd336, %p96;
	mul.f64 	%fd338, %fd337, %fd11;
	ld.shared.f32 	%f81, [%r251+184];
	ld.shared.f32 	%f82, [%r251+824];
	add.f32 	%f83, %f81, %f82;
	cvt.f64.f32 	%fd339, %f83;
	add.f64 	%fd340, %fd322, %fd337;
	mul.f64 	%fd341, %fd340, %fd11;
	mul.f64 	%fd342, %fd341, %fd339;
	fma.rn.f64 	%fd343, %fd338, %fd339, %fd342;
	fma.rn.f64 	%fd344, %fd324, %fd325, %fd343;
	{ // callseq 33, 0
	.param .b64 param0;
	st.param.f64 	[param0], %fd12;
	.param .b64 param1;
	st.param.f64 	[param1], 0d4020000000000000;
	.param .b64 retval0;
	call.uni (retval0), 
	__internal_accurate_pow, 
	(
	param0, 
	param1
	);
	ld.param.f64 	%fd345, [retval0];
	} // callseq 33
	neg.f64 	%fd347, %fd345;
	selp.f64 	%fd348, %fd347, %fd345, %p16;
	selp.f64 	%fd349, %fd38, %fd348, %p95;
	selp.f64 	%fd350, %fd349, %fd39, %p92;
	add.rn.f64 	%fd351, %fd146, %fd304;
	selp.f64 	%fd352, %fd351, %fd350, %p93;
	selp.f64 	%fd353, %fd352, %fd349, %p79;
	add.f64 	%fd354, %fd353, %fd353;
	div.rn.f64 	%fd355, %fd354, 0d40E3B00000000000;
	selp.f64 	%fd356, 0d3F0A01A01A01A01A, %fd355, %p91;
	mul.f64 	%fd357, %fd356, %fd15;
	ld.shared.f32 	%f84, [%r251+488];
	ld.shared.f32 	%f85, [%r251+520];
	add.f32 	%f86, %f84, %f85;
	cvt.f64.f32 	%fd358, %f86;
	add.f64 	%fd359, %fd322, %fd356;
	mul.f64 	%fd360, %fd359, %fd15;
	mul.f64 	%fd361, %fd360, %fd358;
	fma.rn.f64 	%fd362, %fd357, %fd358, %fd361;
	add.f64 	%fd363, %fd344, %fd362;
	cvt.f64.f32 	%fd364, %f79;
	add.f64 	%fd365, %fd363, %fd364;
	cvt.rn.f32.f64 	%f87, %fd365;
	{ // callseq 34, 0
	.param .b64 param0;
	st.param.f64 	[param0], %fd1;
	.param .b64 param1;
	st.param.f64 	[param1], 0d4024000000000000;
	.param .b64 retval0;
	call.uni (retval0), 
	__internal_accurate_pow, 
	(
	param0, 
	param1
	);
	ld.param.f64 	%fd366, [retval0];
	} // callseq 34
	neg.f64 	%fd368, %fd366;
	selp.f64 	%fd369, %fd368, %fd366, %p17;
	selp.f64 	%fd370, %fd40, %fd369, %p110;
	selp.f64 	%fd371, %fd370, %fd41, %p107;
	mov.f64 	%fd372, 0d4024000000000000;
	add.rn.f64 	%fd373, %fd96, %fd372;
	selp.f64 	%fd374, %fd373, %fd371, %p108;
	selp.f64 	%fd375, %fd374, %fd370, %p78;
	add.f64 	%fd376, %fd375, %fd375;
	div.rn.f64 	%fd377, %fd376, 0d414BAF8000000000;
	selp.f64 	%fd378, 0d3EA27E4FB7789F5C, %fd377, %p106;
	{ // callseq 35, 0
	.param .b64 param0;
	st.param.f64 	[param0], %fd4;
	.param .b64 param1;
	st.param.f64 	[param1], 0d4024000000000000;
	.param .b64 retval0;
	call.uni (retval0), 
	__internal_accurate_pow, 
	(
	param0, 
	param1
	);
	ld.param.f64 	%fd379, [retval0];
	} // callseq 35
	neg.f64 	%fd381, %fd379;
	selp.f64 	%fd382, %fd381, %fd379, %p18;
	selp.f64 	%fd383, %fd42, %fd382, %p105;
	selp.f64 	%fd384, %fd383, %fd43, %p102;
	add.rn.f64 	%fd385, %fd110, %fd372;
	selp.f64 	%fd386, %fd385, %fd384, %p103;
	selp.f64 	%fd387, %fd386, %fd383, %p77;
	add.f64 	%fd388, %fd387, %fd387;
	div.rn.f64 	%fd389, %fd388, 0d414BAF8000000000;
	selp.f64 	%fd390, 0d3EA27E4FB7789F5C, %fd389, %p101;
	add.f64 	%fd391, %fd378, %fd390;
	mul.f64 	%fd392, %fd391, %fd7;
	add.f32 	%f88, %f118, %f16;
	cvt.f64.f32 	%fd393, %f88;
	{ // callseq 36, 0
	.param .b64 param0;
	st.param.f64 	[param0], %fd8;
	.param .b64 param1;
	st.param.f64 	[param1], 0d4024000000000000;
	.param .b64 retval0;
	call.uni (retval0), 
	__internal_accurate_pow, 
	(
	param0, 
	param1
	);
	ld.param.f64 	%fd394, [retval0];
	} // callseq 36
	neg.f64 	%fd396, %fd394;
	selp.f64 	%fd397, %fd396, %fd394, %p19;
	selp.f64 	%fd398, %fd44, %fd397, %p100;
	selp.f64 	%fd399, %fd398, %fd45, %p97;
	add.rn.f64 	%fd400, %fd126, %fd372;
	selp.f64 	%fd401, %fd400, %fd399, %p98;
	selp.f64 	%fd402, %fd401, %fd398, %p76;
	add.f64 	%fd403, %fd402, %fd402;
	div.rn.f64 	%fd404, %fd403, 0d414BAF8000000000;
	selp.f64 	%fd405, 0d3EA27E4FB7789F5C, %fd404, %p96;
	mul.f64 	%fd406, %fd405, %fd11;
	ld.shared.f32 	%f89, [%r251+104];
	ld.shared.f32 	%f90, [%r251+904];
	add.f32 	%f91, %f89, %f90;
	cvt.f64.f32 	%fd407, %f91;
	add.f64 	%fd408, %fd390, %fd405;
	mul.f64 	%fd409, %fd408, %fd11;
	mul.f64 	%fd410, %fd409, %fd407;
	fma.rn.f64 	%fd411, %fd406, %fd407, %fd410;
	fma.rn.f64 	%fd412, %fd392, %fd393, %fd411;
	{ // callseq 37, 0
	.param .b64 param0;
	st.param.f64 	[param0], %fd12;
	.param .b64 param1;
	st.param.f64 	[param1], 0d4024000000000000;
	.param .b64 retval0;
	call.uni (retval0), 
	__internal_accurate_pow, 
	(
	param0, 
	param1
	);
	ld.param.f64 	%fd413, [retval0];
	} // callseq 37
	neg.f64 	%fd415, %fd413;
	selp.f64 	%fd416, %fd415, %fd413, %p20;
	selp.f64 	%fd417, %fd46, %fd416, %p95;
	selp.f64 	%fd418, %fd417, %fd47, %p92;
	add.rn.f64 	%fd419, %fd146, %fd372;
	selp.f64 	%fd420, %fd419, %fd418, %p93;
	selp.f64 	%fd421, %fd420, %fd417, %p75;
	add.f64 	%fd422, %fd421, %fd421;
	div.rn.f64 	%fd423, %fd422, 0d414BAF8000000000;
	selp.f64 	%fd424, 0d3EA27E4FB7789F5C, %fd423, %p91;
	mul.f64 	%fd425, %fd424, %fd15;
	ld.shared.f32 	%f92, [%r251+484];
	ld.shared.f32 	%f93, [%r251+524];
	add.f32 	%f94, %f92, %f93;
	cvt.f64.f32 	%fd426, %f94;
	add.f64 	%fd427, %fd390, %fd424;
	mul.f64 	%fd428, %fd427, %fd15;
	mul.f64 	%fd429, %fd428, %fd426;
	fma.rn.f64 	%fd430, %fd425, %fd426, %fd429;
	add.f64 	%fd431, %fd412, %fd430;
	cvt.f64.f32 	%fd432, %f87;
	add.f64 	%fd433, %fd431, %fd432;
	cvt.rn.f32.f64 	%f95, %fd433;
	{ // callseq 38, 0
	.param .b64 param0;
	st.param.f64 	[param0], %fd1;
	.param .b64 param1;
	st.param.f64 	[param1], 0d4028000000000000;
	.param .b64 retval0;
	call.uni (retval0), 
	__internal_accurate_pow, 
	(
	param0, 
	param1
	);
	ld.param.f64 	%fd434, [retval0];
	} // callseq 38
	neg.f64 	%fd436, %fd434;
	selp.f64 	%fd437, %fd436, %fd434, %p21;
	selp.f64 	%fd438, %fd48, %fd437, %p110;
	selp.f64 	%fd439, %fd438, %fd49, %p107;
	mov.f64 	%fd440, 0d4028000000000000;
	add.rn.f64 	%fd441, %fd96, %fd440;
	selp.f64 	%fd442, %fd441, %fd439, %p108;
	selp.f64 	%fd443, %fd442, %fd438, %p74;
	add.f64 	%fd444, %fd443, %fd443;
	div.rn.f64 	%fd445, %fd444, 0d41BC8CFC00000000;
	selp.f64 	%fd446, 0d3E31EED8EFF8D898, %fd445, %p106;
	{ // callseq 39, 0
	.param .b64 param0;
	st.param.f64 	[param0], %fd4;
	.param .b64 param1;
	st.param.f64 	[param1], 0d4028000000000000;
	.param .b64 retval0;
	call.uni (retval0), 
	__internal_accurate_pow, 
	(
	param0, 
	param1
	);
	ld.param.f64 	%fd447, [retval0];
	} // callseq 39
	neg.f64 	%fd449, %fd447;
	selp.f64 	%fd450, %fd449, %fd447, %p22;
	selp.f64 	%fd451, %fd50, %fd450, %p105;
	selp.f64 	%fd452, %fd451, %fd51, %p102;
	add.rn.f64 	%fd453, %fd110, %fd440;
	selp.f64 	%fd454, %fd453, %fd452, %p103;
	selp.f64 	%fd455, %fd454, %fd451, %p73;
	add.f64 	%fd456, %fd455, %fd455;
	div.rn.f64 	%fd457, %fd456, 0d41BC8CFC00000000;
	selp.f64 	%fd458, 0d3E31EED8EFF8D898, %fd457, %p101;
	add.f64 	%fd459, %fd446, %fd458;
	mul.f64 	%fd460, %fd459, %fd7;
	add.f32 	%f96, %f128, %f117;
	cvt.f64.f32 	%fd461, %f96;
	{ // callseq 40, 0
	.param .b64 param0;
	st.param.f64 	[param0], %fd8;
	.param .b64 param1;
	st.param.f64 	[param1], 0d4028000000000000;
	.param .b64 retval0;
	call.uni (retval0), 
	__internal_accurate_pow, 
	(
	param0, 
	param1
	);
	ld.param.f64 	%fd462, [retval0];
	} // callseq 40
	neg.f64 	%fd464, %fd462;
	selp.f64 	%fd465, %fd464, %fd462, %p23;
	selp.f64 	%fd466, %fd52, %fd465, %p100;
	selp.f64 	%fd467, %fd466, %fd53, %p97;
	add.rn.f64 	%fd468, %fd126, %fd440;
	selp.f64 	%fd469, %fd468, %fd467, %p98;
	selp.f64 	%fd470, %fd469, %fd466, %p72;
	add.f64 	%fd471, %fd470, %fd470;
	div.rn.f64 	%fd472, %fd471, 0d41BC8CFC00000000;
	selp.f64 	%fd473, 0d3E31EED8EFF8D898, %fd472, %p96;
	mul.f64 	%fd474, %fd473, %fd11;
	ld.shared.f32 	%f97, [%r251+24];
	ld.shared.f32 	%f98, [%r251+984];
	add.f32 	%f99, %f97, %f98;
	cvt.f64.f32 	%fd475, %f99;
	add.f64 	%fd476, %fd458, %fd473;
	mul.f64 	%fd477, %fd476, %fd11;
	mul.f64 	%fd478, %fd477, %fd475;
	fma.rn.f64 	%fd479, %fd474, %fd475, %fd478;
	fma.rn.f64 	%fd480, %fd460, %fd461, %fd479;
	{ // callseq 41, 0
	.param .b64 param0;
	st.param.f64 	[param0], %fd12;
	.param .b64 param1;
	st.param.f64 	[param1], 0d4028000000000000;
	.param .b64 retval0;
	call.uni (retval0), 
	__internal_accurate_pow, 
	(
	param0, 
	param1
	);
	ld.param.f64 	%fd481, [retval0];
	} // callseq 41
	neg.f64 	%fd483, %fd481;
	selp.f64 	%fd484, %fd483, %fd481, %p24;
	selp.f64 	%fd485, %fd54, %fd484, %p95;
	selp.f64 	%fd486, %fd485, %fd55, %p92;
	add.rn.f64 	%fd487, %fd146, %fd440;
	selp.f64 	%fd488, %fd487, %fd486, %p93;
	selp.f64 	%fd489, %fd488, %fd485, %p71;
	add.f64 	%fd490, %fd489, %fd489;
	div.rn.f64 	%fd491, %fd490, 0d41BC8CFC00000000;
	selp.f64 	%fd492, 0d3E31EED8EFF8D898, %fd491, %p91;
	mul.f64 	%fd493, %fd492, %fd15;
	ld.shared.f32 	%f100, [%r251+480];
	ld.shared.f32 	%f101, [%r251+528];
	add.f32 	%f102, %f100, %f101;
	cvt.f64.f32 	%fd494, %f102;
	add.f64 	%fd495, %fd458, %fd492;
	mul.f64 	%fd496, %fd495, %fd15;
	mul.f64 	%fd497, %fd496, %fd494;
	fma.rn.f64 	%fd498, %fd493, %fd494, %fd497;
	add.f64 	%fd499, %fd480, %fd498;
	cvt.f64.f32 	%fd500, %f95;
	add.f64 	%fd501, %fd499, %fd500;
	cvt.rn.f32.f64 	%f103, %fd501;
	add.f32 	%f104, %f123, %f123;
	ld.global.f32 	%f105, [%rd32];
	sub.f32 	%f106, %f104, %f105;
	cvta.to.global.u64 	%rd33, %rd35;
	add.s64 	%rd34, %rd33, %rd30;
	ld.global.nc.f32 	%f107, [%rd34];
	fma.rn.f32 	%f108, %f107, %f103, %f106;
	st.global.f32 	[%rd32], %f108;
	mul.lo.s32 	%r252, %r43, %r254;
	add.s32 	%r261, %r261, %r252;
	add.s32 	%r260, %r260, 1;
	add.s32 	%r259, %r259, %r252;
	add.s32 	%r258, %r258, %r252;
	add.s32 	%r257, %r257, %r252;
	setp.ne.s32 	%p111, %r260, -12;
	mov.f32 	%f128, %f16;
	@%p111 bra 	$L__BB4_3;
$L__BB4_8:
	ret;

}
	// .globl	_Z33CrankNicolson_3D_Solver_OptimizedifififfPfS_S_
.visible .entry _Z33CrankNicolson_3D_Solver_OptimizedifififfPfS_S_(
	.param .u32 _Z33CrankNicolson_3D_Solver_OptimizedifififfPfS_S__param_0,
	.param .f32 _Z33CrankNicolson_3D_Solver_OptimizedifififfPfS_S__param_1,
	.param .u32 _Z33CrankNicolson_3D_Solver_OptimizedifififfPfS_S__param_2,
	.param .f32 _Z33CrankNicolson_3D_Solver_OptimizedifififfPfS_S__param_3,
	.param .u32 _Z33CrankNicolson_3D_Solver_OptimizedifififfPfS_S__param_4,
	.param .f32 _Z33CrankNicolson_3D_Solver_OptimizedifififfPfS_S__param_5,
	.param .f32 _Z33CrankNicolson_3D_Solver_OptimizedifififfPfS_S__param_6,
	.param .u64 .ptr .align 1 _Z33CrankNicolson_3D_Solver_OptimizedifififfPfS_S__param_7,
	.param .u64 .ptr .align 1 _Z33CrankNicolson_3D_Solver_OptimizedifififfPfS_S__param_8,
	.param .u64 .ptr .align 1 _Z33CrankNicolson_3D_Solver_OptimizedifififfPfS_S__param_9
)
{
	.reg .pred 	%p<7>;
	.reg .b32 	%r<151>;
	.reg .b32 	%f<124>;
	.reg .b64 	%rd<67>;

	ld.param.u32 	%r77, [_Z33CrankNicolson_3D_Solver_OptimizedifififfPfS_S__param_0];
	ld.param.f32 	%f4, [_Z33CrankNicolson_3D_Solver_OptimizedifififfPfS_S__param_1];
	ld.param.f32 	%f5, [_Z33CrankNicolson_3D_Solver_OptimizedifififfPfS_S__param_3];
	ld.param.f32 	%f6, [_Z33CrankNicolson_3D_Solver_OptimizedifififfPfS_S__param_5];
	ld.param.f32 	%f7, [_Z33CrankNicolson_3D_Solver_OptimizedifififfPfS_S__param_6];
	ld.param.u64 	%rd4, [_Z33CrankNicolson_3D_Solver_OptimizedifififfPfS_S__param_7];
	ld.param.u64 	%rd5, [_Z33CrankNicolson_3D_Solver_OptimizedifififfPfS_S__param_8];
	ld.param.u64 	%rd6, [_Z33CrankNicolson_3D_Solver_OptimizedifififfPfS_S__param_9];
	mov.u32 	%r79, %ctaid.x;
	mov.u32 	%r1, %ntid.x;
	mov.u32 	%r80, %tid.x;
	mad.lo.s32 	%r133, %r79, %r1, %r80;
	setp.gt.s32 	%p1, %r133, 243;
	@%p1 bra 	$L__BB5_9;
	ld.param.u32 	%r131, [_Z33CrankNicolson_3D_Solver_OptimizedifififfPfS_S__param_2];
	cvta.to.global.u64 	%rd1, %rd5;
	mul.f32 	%f8, %f7, %f7;
	mul.f32 	%f9, %f6, %f6;
	div.rn.f32 	%f10, %f8, %f9;
	mul.f32 	%f11, %f10, 0f3F000000;
	mul.f32 	%f12, %f5, %f5;
	div.rn.f32 	%f13, %f8, %f12;
	mul.f32 	%f14, %f13, 0f3F000000;
	mul.f32 	%f15, %f4, %f4;
	div.rn.f32 	%f16, %f8, %f15;
	mul.f32 	%f17, %f16, 0f3F000000;
	mov.u32 	%r81, %ctaid.y;
	mov.u32 	%r82, %ntid.y;
	mov.u32 	%r83, %tid.y;
	mad.lo.s32 	%r3, %r81, %r82, %r83;
	mov.u32 	%r84, %ctaid.z;
	mov.u32 	%r85, %ntid.z;
	mov.u32 	%r86, %tid.z;
	mad.lo.s32 	%r4, %r84, %r85, %r86;
	mul.lo.s32 	%r5, %r131, %r77;
	add.f32 	%f18, %f6, %f7;
	mul.f32 	%f19, %f18, %f11;
	fma.rn.f32 	%f1, %f6, %f11, %f19;
	add.f32 	%f20, %f4, %f7;
	mul.f32 	%f21, %f20, %f17;
	fma.rn.f32 	%f2, %f4, %f17, %f21;
	add.f32 	%f22, %f5, %f7;
	mul.f32 	%f23, %f22, %f14;
	fma.rn.f32 	%f3, %f5, %f14, %f23;
	mov.u32 	%r87, %nctaid.z;
	mul.lo.s32 	%r6, %r87, %r85;
	mov.u32 	%r88, %nctaid.y;
	mul.lo.s32 	%r7, %r88, %r82;
	mov.u32 	%r89, %nctaid.x;
	mul.lo.s32 	%r8, %r89, %r1;
	shl.b32 	%r9, %r77, 1;
	mul.lo.s32 	%r10, %r9, %r131;
	shl.b32 	%r11, %r77, 2;
	mul.lo.s32 	%r12, %r11, %r131;
	mul.lo.s32 	%r13, %r77, 6;
	mul.lo.s32 	%r14, %r13, %r131;
	shl.b32 	%r15, %r77, 3;
	mul.lo.s32 	%r16, %r15, %r131;
	mul.lo.s32 	%r17, %r77, 10;
	mul.lo.s32 	%r18, %r17, %r131;
	mul.lo.s32 	%r19, %r77, 12;
	mul.lo.s32 	%r20, %r19, %r131;
	add.s32 	%r90, %r4, 6;
	mul.lo.s32 	%r21, %r131, %r90;
	mul.lo.s32 	%r22, %r5, %r6;
	add.s32 	%r91, %r4, -6;
	mad.lo.s32 	%r23, %r131, %r91, 6;
	add.s32 	%r92, %r4, -2;
	mad.lo.s32 	%r24, %r131, %r92, 6;
	add.s32 	%r93, %r4, 4;
	mad.lo.s32 	%r25, %r131, %r93, 6;
	cvta.to.global.u64 	%rd2, %rd6;
	cvta.to.global.u64 	%rd3, %rd4;
	mul.wide.s32 	%rd9, %r5, 4;
	mul.wide.s32 	%rd15, %r9, 4;
	mul.wide.s32 	%rd17, %r10, 4;
$L__BB5_2:
	setp.gt.u32 	%p2, %r3, 243;
	@%p2 bra 	$L__BB5_8;
	mov.u32 	%r134, %r3;
$L__BB5_4:
	setp.gt.u32 	%p3, %r4, 243;
	@%p3 bra 	$L__BB5_7;
	ld.param.u32 	%r132, [_Z33CrankNicolson_3D_Solver_OptimizedifififfPfS_S__param_2];
	add.s32 	%r94, %r21, %r134;
	add.s32 	%r95, %r94, -6;
	mad.lo.s32 	%r149, %r77, %r95, %r133;
	add.s32 	%r96, %r23, %r134;
	mad.lo.s32 	%r148, %r77, %r96, %r133;
	add.s32 	%r97, %r94, -4;
	mad.lo.s32 	%r147, %r77, %r97, %r133;
	add.s32 	%r98, %r4, -4;
	mad.lo.s32 	%r99, %r132, %r98, %r134;
	add.s32 	%r100, %r99, 6;
	mad.lo.s32 	%r146, %r77, %r100, %r133;
	add.s32 	%r101, %r94, -2;
	mad.lo.s32 	%r145, %r77, %r101, %r133;
	add.s32 	%r102, %r24, %r134;
	mad.lo.s32 	%r144, %r77, %r102, %r133;
	mad.lo.s32 	%r143, %r77, %r94, %r133;
	mad.lo.s32 	%r103, %r132, %r4, %r134;
	add.s32 	%r104, %r103, 6;
	mad.lo.s32 	%r142, %r77, %r104, %r133;
	add.s32 	%r105, %r94, 2;
	mad.lo.s32 	%r141, %r77, %r105, %r133;
	add.s32 	%r106, %r4, 2;
	mad.lo.s32 	%r107, %r132, %r106, %r134;
	add.s32 	%r108, %r107, 6;
	mad.lo.s32 	%r140, %r77, %r108, %r133;
	add.s32 	%r109, %r94, 6;
	mad.lo.s32 	%r139, %r77, %r109, %r133;
	add.s32 	%r110, %r4, 5;
	mad.lo.s32 	%r111, %r132, %r110, %r134;
	add.s32 	%r112, %r111, 6;
	mad.lo.s32 	%r138, %r77, %r112, %r133;
	add.s32 	%r113, %r94, 5;
	mad.lo.s32 	%r137, %r77, %r113, %r133;
	add.s32 	%r114, %r25, %r134;
	mad.lo.s32 	%r136, %r77, %r114, %r133;
	add.s32 	%r115, %r94, 4;
	mad.lo.s32 	%r135, %r77, %r115, %r133;
	mov.u32 	%r150, %r4;
$L__BB5_6:
	add.s32 	%r116, %r139, 6;
	mul.wide.s32 	%rd7, %r116, 4;
	add.s64 	%rd8, %rd1, %rd7;
	ld.global.nc.f32 	%f24, [%rd8];
	add.s64 	%rd10, %rd8, %rd9;
	ld.global.nc.f32 	%f25, [%rd10];
	add.s32 	%r117, %r138, 6;
	mul.wide.s32 	%rd11, %r117, 4;
	add.s64 	%rd12, %rd1, %rd11;
	ld.global.nc.f32 	%f26, [%rd12];
	add.f32 	%f27, %f25, %f26;
	add.f32 	%f28, %f24, %f24;
	sub.f32 	%f29, %f27, %f28;
	ld.global.nc.f32 	%f30, [%rd8+-4];
	ld.global.nc.f32 	%f31, [%rd8+4];
	add.f32 	%f32, %f30, %f31;
	sub.f32 	%f33, %f32, %f28;
	mul.f32 	%f34, %f2, %f33;
	fma.rn.f32 	%f35, %f1, %f29, %f34;
	add.s32 	%r118, %r137, 6;
	mul.wide.s32 	%rd13, %r118, 4;
	add.s64 	%rd14, %rd1, %rd13;
	ld.global.nc.f32 	%f36, [%rd14];
	add.s64 	%rd16, %rd14, %rd15;
	ld.global.nc.f32 	%f37, [%rd16];
	add.f32 	%f38, %f36, %f37;
	sub.f32 	%f39, %f38, %f28;
	fma.rn.f32 	%f40, %f3, %f39, %f35;
	add.s64 	%rd18, %rd8, %rd17;
	ld.global.nc.f32 	%f41, [%rd18];
	add.s32 	%r119, %r136, 6;
	mul.wide.s32 	%rd19, %r119, 4;
	add.s64 	%rd20, %rd1, %rd19;
	ld.global.nc.f32 	%f42, [%rd20];
	add.f32 	%f43, %f41, %f42;
	mul.wide.s32 	%rd21, %r77, 4;
	add.s64 	%rd22, %rd16, %rd21;
	ld.global.nc.f32 	%f44, [%rd22];
	add.s32 	%r120, %r135, 6;
	mul.wide.s32 	%rd23, %r120, 4;
	add.s64 	%rd24, %rd1, %rd23;
	ld.global.nc.f32 	%f45, [%rd24];
	add.f32 	%f46, %f44, %f45;
	mul.f32 	%f47, %f3, %f46;
	fma.rn.f32 	%f48, %f1, %f43, %f47;
	ld.global.nc.f32 	%f49, [%rd8+8];
	ld.global.nc.f32 	%f50, [%rd8+-8];
	add.f32 	%f51, %f49, %f50;
	fma.rn.f32 	%f52, %f2, %f51, %f48;
	fma.rn.f32 	%f53, %f52, 0f3F000000, 0f00000000;
	mul.wide.s32 	%rd25, %r12, 4;
	add.s64 	%rd26, %rd8, %rd25;
	ld.global.nc.f32 	%f54, [%rd26];
	add.s32 	%r121, %r140, 6;
	mul.wide.s32 	%rd27, %r121, 4;
	add.s64 	%rd28, %rd1, %rd27;
	ld.global.nc.f32 	%f55, [%rd28];
	add.f32 	%f56, %f54, %f55;
	mul.wide.s32 	%rd29, %r11, 4;
	add.s64 	%rd30, %rd8, %rd29;
	ld.global.nc.f32 	%f57, [%rd30];
	add.s32 	%r122, %r141, 6;
	mul.wide.s32 	%rd31, %r122, 4;
	add.s64 	%rd32, %rd1, %rd31;
	ld.global.nc.f32 	%f58, [%rd32];
	add.f32 	%f59, %f57, %f58;
	mul.f32 	%f60, %f3, %f59;
	fma.rn.f32 	%f61, %f1, %f56, %f60;
	ld.global.nc.f32 	%f62, [%rd8+16];
	ld.global.nc.f32 	%f63, [%rd8+-16];
	add.f32 	%f64, %f62, %f63;
	fma.rn.f32 	%f65, %f2, %f64, %f61;
	fma.rn.f32 	%f66, %f65, 0f3D2AAAAB, %f53;
	mul.wide.s32 	%rd33, %r14, 4;
	add.s64 	%rd34, %rd8, %rd33;
	ld.global.nc.f32 	%f67, [%rd34];
	add.s32 	%r123, %r142, 6;
	mul.wide.s32 	%rd35, %r123, 4;
	add.s64 	%rd36, %rd1, %rd35;
	ld.global.nc.f32 	%f68, [%rd36];
	add.f32 	%f69, %f67, %f68;
	mul.wide.s32 	%rd37, %r13, 4;
	add.s64 	%rd38, %rd8, %rd37;
	ld.global.nc.f32 	%f70, [%rd38];
	add.s32 	%r124, %r143, 6;
	mul.wide.s32 	%rd39, %r124, 4;
	add.s64 	%rd40, %rd1, %rd39;
	ld.global.nc.f32 	%f71, [%rd40];
	add.f32 	%f72, %f70, %f71;
	mul.f32 	%f73, %f3, %f72;
	fma.rn.f32 	%f74, %f1, %f69, %f73;
	ld.global.nc.f32 	%f75, [%rd8+24];
	ld.global.nc.f32 	%f76, [%rd8+-24];
	add.f32 	%f77, %f75, %f76;
	fma.rn.f32 	%f78, %f2, %f77, %f74;
	fma.rn.f32 	%f79, %f78, 0f3AB60B61, %f66;
	mul.wide.s32 	%rd41, %r16, 4;
	add.s64 	%rd42, %rd8, %rd41;
	ld.global.nc.f32 	%f80, [%rd42];
	add.s32 	%r125, %r144, 6;
	mul.wide.s32 	%rd43, %r125, 4;
	add.s64 	%rd44, %rd1, %rd43;
	ld.global.nc.f32 	%f81, [%rd44];
	add.f32 	%f82, %f80, %f81;
	mul.wide.s32 	%rd45, %r15, 4;
	add.s64 	%rd46, %rd8, %rd45;
	ld.global.nc.f32 	%f83, [%rd46];
	add.s32 	%r126, %r145, 6;
	mul.wide.s32 	%rd47, %r126, 4;
	add.s64 	%rd48, %rd1, %rd47;
	ld.global.nc.f32 	%f84, [%rd48];
	add.f32 	%f85, %f83, %f84;
	mul.f32 	%f86, %f3, %f85;
	fma.rn.f32 	%f87, %f1, %f82, %f86;
	ld.global.nc.f32 	%f88, [%rd8+32];
	ld.global.nc.f32 	%f89, [%rd8+-32];
	add.f32 	%f90, %f88, %f89;
	fma.rn.f32 	%f91, %f2, %f90, %f87;
	fma.rn.f32 	%f92, %f91, 0f37D00D01, %f79;
	mul.wide.s32 	%rd49, %r18, 4;
	add.s64 	%rd50, %rd8, %rd49;
	ld.global.nc.f32 	%f93, [%rd50];
	add.s32 	%r127, %r146, 6;
	mul.wide.s32 	%rd51, %r127, 4;
	add.s64 	%rd52, %rd1, %rd51;
	ld.global.nc.f32 	%f94, [%rd52];
	add.f32 	%f95, %f93, %f94;
	mul.wide.s32 	%rd53, %r17, 4;
	add.s64 	%rd54, %rd8, %rd53;
	ld.global.nc.f32 	%f96, [%rd54];
	add.s32 	%r128, %r147, 6;
	mul.wide.s32 	%rd55, %r128, 4;
	add.s64 	%rd56, %rd1, %rd55;
	ld.global.nc.f32 	%f97, [%rd56];
	add.f32 	%f98, %f96, %f97;
	mul.f32 	%f99, %f3, %f98;
	fma.rn.f32 	%f100, %f1, %f95, %f99;
	ld.global.nc.f32 	%f101, [%rd8+40];
	ld.global.nc.f32 	%f102, [%rd8+-40];
	add.f32 	%f103, %f101, %f102;
	fma.rn.f32 	%f104, %f2, %f103, %f100;
	fma.rn.f32 	%f105, %f104, 0f3493F27E, %f92;
	mul.wide.s32 	%rd57, %r20, 4;
	add.s64 	%rd58, %rd8, %rd57;
	ld.global.nc.f32 	%f106, [%rd58];
	add.s32 	%r129, %r148, 6;
	mul.wide.s32 	%rd59, %r129, 4;
	add.s64 	%rd60, %rd1, %rd59;
	ld.global.nc.f32 	%f107, [%rd60];
	add.f32 	%f108, %f106, %f107;
	mul.wide.s32 	%rd61, %r19, 4;
	add.s64 	%rd62, %rd8, %rd61;
	ld.global.nc.f32 	%f109, [%rd62];
	add.s32 	%r130, %r149, 6;
	mul.wide.s32 	%rd63, %r130, 4;
	add.s64 	%rd64, %rd1, %rd63;
	ld.global.nc.f32 	%f110, [%rd64];
	add.f32 	%f111, %f109, %f110;
	mul.f32 	%f112, %f3, %f111;
	fma.rn.f32 	%f113, %f1, %f108, %f112;
	ld.global.nc.f32 	%f114, [%rd8+48];
	ld.global.nc.f32 	%f115, [%rd8+-48];
	add.f32 	%f116, %f114, %f115;
	fma.rn.f32 	%f117, %f2, %f116, %f113;
	fma.rn.f32 	%f118, %f117, 0f310F76C7, %f105;
	add.s64 	%rd65, %rd2, %rd7;
	ld.global.f32 	%f119, [%rd65];
	sub.f32 	%f120, %f28, %f119;
	add.s64 	%rd66, %rd3, %rd7;
	ld.global.nc.f32 	%f121, [%rd66];
	add.f32 	%f122, %f40, %f118;
	fma.rn.f32 	%f123, %f122, %f121, %f120;
	st.global.f32 	[%rd65], %f123;
	add.s32 	%r150, %r150, %r6;
	add.s32 	%r149, %r149, %r22;
	add.s32 	%r148, %r148, %r22;
	add.s32 	%r147, %r147, %r22;
	add.s32 	%r146, %r146, %r22;
	add.s32 	%r145, %r145, %r22;
	add.s32 	%r144, %r144, %r22;
	add.s32 	%r143, %r143, %r22;
	add.s32 	%r142, %r142, %r22;
	add.s32 	%r141, %r141, %r22;
	add.s32 	%r140, %r140, %r22;
	add.s32 	%r139, %r139, %r22;
	add.s32 	%r138, %r138, %r22;
	add.s32 	%r137, %r137, %r22;
	add.s32 	%r136, %r136, %r22;
	add.s32 	%r135, %r135, %r22;
	setp.lt.u32 	%p4, %r150, 244;
	@%p4 bra 	$L__BB5_6;
$L__BB5_7:
	add.s32 	%r134, %r134, %r7;
	setp.lt.u32 	%p5, %r134, 244;
	@%p5 bra 	$L__BB5_4;
$L__BB5_8:
	add.s32 	%r133, %r133, %r8;
	setp.lt.s32 	%p6, %r133, 244;
	@%p6 bra 	$L__BB5_2;
$L__BB5_9:
	bar.sync 	0;
	ret;

}
	// .globl	_Z13ADI_3D_SolverifififfPfS_S_
.visible .entry _Z13ADI_3D_SolverifififfPfS_S_(
	.param .u32 _Z13ADI_3D_SolverifififfPfS_S__param_0,
	.param .f32 _Z13ADI_3D_SolverifififfPfS_S__param_1,
	.param .u32 _Z13ADI_3D_SolverifififfPfS_S__param_2,
	.param .f32 _Z13ADI_3D_SolverifififfPfS_S__param_3,
	.param .u32 _Z13ADI_3D_SolverifififfPfS_S__param_4,
	.param .f32 _Z13ADI_3D_SolverifififfPfS_S__param_5,
	.param .f32 _Z13ADI_3D_SolverifififfPfS_S__param_6,
	.param .u64 .ptr .align 1 _Z13ADI_3D_SolverifififfPfS_S__param_7,
	.param .u64 .ptr .align 1 _Z13ADI_3D_SolverifififfPfS_S__param_8,
	.param .u64 .ptr .align 1 _Z13ADI_3D_SolverifififfPfS_S__param_9
)
{
	.reg .pred 	%p<129>;
	.reg .b32 	%r<272>;
	.reg .b32 	%f<128>;
	.reg .b64 	%rd<35>;
	.reg .b64 	%fd<595>;
	// demoted variable
	.shared .align 4 .b8 _ZZ13ADI_3D_SolverifififfPfS_S_E6s_data[1600];
	ld.param.u32 	%r52, [_Z13ADI_3D_SolverifififfPfS_S__param_0];
	ld.param.u32 	%r55, [_Z13ADI_3D_SolverifififfPfS_S__param_2];
	ld.param.f32 	%f31, [_Z13ADI_3D_SolverifififfPfS_S__param_6];
	mov.u32 	%r56, %ntid.x;
	mov.u32 	%r57, %ctaid.x;
	mov.u32 	%r1, %tid.x;
	mad.lo.s32 	%r2, %r56, %r57, %r1;
	mov.u32 	%r58, %ntid.y;
	mov.u32 	%r59, %ctaid.y;
	mov.u32 	%r3, %tid.y;
	mad.lo.s32 	%r60, %r58, %r59, %r3;
	add.s32 	%r61, %r52, -12;
	setp.ge.s32 	%p31, %r2, %r61;
	add.s32 	%r62, %r55, -12;
	setp.ge.s32 	%p32, %r60, %r62;
	or.pred  	%p33, %p31, %p32;
	@%p33 bra 	$L__BB6_8;
	ld.param.u32 	%r265, [_Z13ADI_3D_SolverifififfPfS_S__param_4];
	setp.lt.s32 	%p34, %r265, 13;
	@%p34 bra 	$L__BB6_8;
	ld.param.u64 	%rd33, [_Z13ADI_3D_SolverifififfPfS_S__param_8];
	ld.param.f32 	%f114, [_Z13ADI_3D_SolverifififfPfS_S__param_5];
	ld.param.u32 	%r266, [_Z13ADI_3D_SolverifififfPfS_S__param_4];
	ld.param.f32 	%f112, [_Z13ADI_3D_SolverifififfPfS_S__param_3];
	ld.param.f32 	%f110, [_Z13ADI_3D_SolverifififfPfS_S__param_1];
	add.s32 	%r63, %r2, 6;
	add.s32 	%r64, %r60, 6;
	mad.lo.s32 	%r65, %r64, %r52, %r63;
	cvta.to.global.u64 	%rd1, %rd33;
	mul.wide.s32 	%rd5, %r65, 4;
	add.s64 	%rd6, %rd1, %rd5;
	mul.lo.s32 	%r5, %r55, %r52;
	mul.wide.s32 	%rd7, %r5, 4;
	add.s64 	%rd8, %rd6, %rd7;
	add.s64 	%rd9, %rd8, %rd7;
	add.s64 	%rd10, %rd9, %rd7;
	add.s64 	%rd11, %rd10, %rd7;
	add.s64 	%rd12, %rd11, %rd7;
	add.s64 	%rd13, %rd12, %rd7;
	add.s64 	%rd14, %rd13, %rd7;
	add.s64 	%rd15, %rd14, %rd7;
	add.s64 	%rd16, %rd15, %rd7;
	add.s64 	%rd17, %rd16, %rd7;
	mul.f32 	%f32, %f31, %f31;
	mul.f32 	%f33, %f110, %f110;
	div.rn.f32 	%f34, %f32, %f33;
	mul.f32 	%f35, %f34, 0f3F000000;
	mul.f32 	%f36, %f112, %f112;
	div.rn.f32 	%f37, %f32, %f36;
	mul.f32 	%f38, %f37, 0f3F000000;
	mul.f32 	%f39, %f114, %f114;
	div.rn.f32 	%f40, %f32, %f39;
	mul.f32 	%f41, %f40, 0f3F000000;
	add.s64 	%rd18, %rd17, %rd7;
	ld.global.nc.f32 	%f116, [%rd18];
	ld.global.nc.f32 	%f117, [%rd17];
	ld.global.nc.f32 	%f118, [%rd16];
	ld.global.nc.f32 	%f119, [%rd15];
	ld.global.nc.f32 	%f120, [%rd14];
	ld.global.nc.f32 	%f121, [%rd13];
	ld.global.nc.f32 	%f122, [%rd12];
	ld.global.nc.f32 	%f123, [%rd11];
	ld.global.nc.f32 	%f124, [%rd10];
	ld.global.nc.f32 	%f125, [%rd9];
	ld.global.nc.f32 	%f126, [%rd8];
	ld.global.nc.f32 	%f127, [%rd6];
	mov.u32 	%r66, _ZZ13ADI_3D_SolverifififfPfS_S_E6s_data;
	mad.lo.s32 	%r67, %r3, 80, %r66;
	shl.b32 	%r68, %r1, 2;
	add.s32 	%r6, %r67, %r68;
	mul.f32 	%f42, %f112, %f38;
	fma.rn.f32 	%f43, %f110, %f35, %f42;
	fma.rn.f32 	%f44, %f114, %f41, %f43;
	mul.f32 	%f13, %f31, 0f00000000;
	add.f32 	%f45, %f110, %f13;
	add.f32 	%f46, %f112, %f13;
	mul.f32 	%f47, %f46, %f38;
	fma.rn.f32 	%f48, %f45, %f35, %f47;
	add.f32 	%f49, %f114, %f31;
	fma.rn.f32 	%f50, %f49, %f41, %f48;
	add.f32 	%f14, %f44, %f50;
	cvt.f64.f32 	%fd77, %f114;
	{
	.reg .b32 %temp; 
	mov.b64 	{%temp, %r69}, %fd77;
	}
	mov.f64 	%fd78, 0d4000000000000000;
	{
	.reg .b32 %temp; 
	mov.b64 	{%temp, %r70}, %fd78;
	}
	and.b32  	%r71, %r70, 2146435072;
	setp.eq.s32 	%p35, %r71, 1062207488;
	abs.f64 	%fd1, %fd77;
	setp.lt.s32 	%p37, %r69, 0;
	and.pred  	%p1, %p37, %p35;
	selp.b32 	%r72, %r69, 0, %p35;
	setp.lt.s32 	%p38, %r70, 0;
	or.b32  	%r73, %r72, 2146435072;
	selp.b32 	%r74, %r73, %r72, %p38;
	mov.b32 	%r75, 0;
	mov.b64 	%fd2, {%r75, %r74};
	add.f64 	%fd79, %fd77, 0d4000000000000000;
	{
	.reg .b32 %temp; 
	mov.b64 	{%temp, %r76}, %fd79;
	}
	and.b32  	%r7, %r76, 2146435072;
	selp.b32 	%r77, 0, 2146435072, %p38;
	and.b32  	%r78, %r70, 2147483647;
	setp.ne.s32 	%p39, %r78, 1071644672;
	and.pred  	%p40, %p35, %p39;
	or.b32  	%r79, %r77, -2147483648;
	selp.b32 	%r80, %r79, %r77, %p40;
	selp.b32 	%r81, %r80, %r77, %p37;
	mov.b64 	%fd3, {%r75, %r81};
	cvt.f64.f32 	%fd80, %f31;
	{
	.reg .b32 %temp; 
	mov.b64 	{%temp, %r82}, %fd80;
	}
	abs.f64 	%fd4, %fd80;
	setp.lt.s32 	%p42, %r82, 0;
	and.pred  	%p2, %p42, %p35;
	selp.b32 	%r83, %r82, 0, %p35;
	or.b32  	%r84, %r83, 2146435072;
	selp.b32 	%r85, %r84, %r83, %p38;
	mov.b64 	%fd5, {%r75, %r85};
	add.f64 	%fd81, %fd80, 0d4000000000000000;
	{
	.reg .b32 %temp; 
	mov.b64 	{%temp, %r86}, %fd81;
	}
	and.b32  	%r8, %r86, 2146435072;
	selp.b32 	%r87, %r80, %r77, %p42;
	mov.b64 	%fd6, {%r75, %r87};
	add.f32 	%f51, %f41, %f41;
	cvt.f64.f32 	%fd7, %f51;
	cvt.f64.f32 	%fd82, %f112;
	{
	.reg .b32 %temp; 
	mov.b64 	{%temp, %r88}, %fd82;
	}
	abs.f64 	%fd8, %fd82;
	setp.lt.s32 	%p43, %r88, 0;
	and.pred  	%p3, %p43, %p35;
	selp.b32 	%r89, %r88, 0, %p35;
	or.b32  	%r90, %r89, 2146435072;
	selp.b32 	%r91, %r90, %r89, %p38;
	mov.b64 	%fd9, {%r75, %r91};
	add.f64 	%fd83, %fd82, 0d4000000000000000;
	{
	.reg .b32 %temp; 
	mov.b64 	{%temp, %r92}, %fd83;
	}
	and.b32  	%r9, %r92, 2146435072;
	selp.b32 	%r93, %r80, %r77, %p43;
	mov.b64 	%fd10, {%r75, %r93};
	cvt.f64.f32 	%fd11, %f38;
	cvt.f64.f32 	%fd84, %f13;
	{
	.reg .b32 %temp; 
	mov.b64 	{%temp, %r94}, %fd84;
	}
	abs.f64 	%fd12, %fd84;
	setp.lt.s32 	%p44, %r94, 0;
	and.pred  	%p4, %p44, %p35;
	selp.b32 	%r95, %r94, 0, %p35;
	or.b32  	%r96, %r95, 2146435072;
	selp.b32 	%r97, %r96, %r95, %p38;
	mov.b64 	%fd13, {%r75, %r97};
	add.f64 	%fd85, %fd84, 0d4000000000000000;
	{
	.reg .b32 %temp; 
	mov.b64 	{%temp, %r98}, %fd85;
	}
	and.b32  	%r10, %r98, 2146435072;
	selp.b32 	%r99, %r80, %r77, %p44;
	mov.b64 	%fd14, {%r75, %r99};
	cvt.f64.f32 	%fd86, %f110;
	{
	.reg .b32 %temp; 
	mov.b64 	{%temp, %r100}, %fd86;
	}
	abs.f64 	%fd15, %fd86;
	setp.lt.s32 	%p45, %r100, 0;
	and.pred  	%p5, %p45, %p35;
	selp.b32 	%r101, %r100, 0, %p35;
	or.b32  	%r102, %r101, 2146435072;
	selp.b32 	%r103, %r102, %r101, %p38;
	mov.b64 	%fd16, {%r75, %r103};
	add.f64 	%fd87, %fd86, 0d4000000000000000;
	{
	.reg .b32 %temp; 
	mov.b64 	{%temp, %r104}, %fd87;
	}
	and.b32  	%r11, %r104, 2146435072;
	selp.b32 	%r105, %r80, %r77, %p45;
	mov.b64 	%fd17, {%r75, %r105};
	cvt.f64.f32 	%fd18, %f35;
	mov.f64 	%fd88, 0d4010000000000000;
	{
	.reg .b32 %temp; 
	mov.b64 	{%temp, %r106}, %fd88;
	}
	and.b32  	%r107, %r106, 2146435072;
	setp.eq.s32 	%p46, %r107, 1072693248;
	and.pred  	%p6, %p37, %p46;
	selp.b32 	%r108, %r69, 0, %p46;
	setp.lt.s32 	%p48, %r106, 0;
	or.b32  	%r109, %r108, 2146435072;
	selp.b32 	%r110, %r109, %r108, %p48;
	mov.b64 	%fd19, {%r75, %r110};
	add.f64 	%fd89, %fd77, 0d4010000000000000;
	{
	.reg .b32 %temp; 
	mov.b64 	{%temp, %r111}, %fd89;
	}
	and.b32  	%r12, %r111, 2146435072;
	selp.b32 	%r112, 0, 2146435072, %p48;
	and.b32  	%r113, %r106, 2147483647;
	setp.ne.s32 	%p49, %r113, 1071644672;
	and.pred  	%p50, %p46, %p49;
	or.b32  	%r114, %r112, -2147483648;
	selp.b32 	%r115, %r114, %r112, %p50;
	selp.b32 	%r116, %r115, %r112, %p37;
	mov.b64 	%fd20, {%r75, %r116};
	add.rn.f64 	%fd21, %fd77, %fd88;
	and.pred  	%p7, %p42, %p46;
	selp.b32 	%r117, %r82, 0, %p46;
	or.b32  	%r118, %r117, 2146435072;
	selp.b32 	%r119, %r118, %r117, %p48;
	mov.b64 	%fd22, {%r75, %r119};
	add.f64 	%fd90, %fd80, 0d4010000000000000;
	{
	.reg .b32 %temp; 
	mov.b64 	{%temp, %r120}, %fd90;
	}
	and.b32  	%r13, %r120, 2146435072;
	selp.b32 	%r121, %r115, %r112, %p42;
	mov.b64 	%fd23, {%r75, %r121};
	and.pred  	%p8, %p43, %p46;
	selp.b32 	%r122, %r88, 0, %p46;
	or.b32  	%r123, %r122, 2146435072;
	selp.b32 	%r124, %r123, %r122, %p48;
	mov.b64 	%fd24, {%r75, %r124};
	add.f64 	%fd91, %fd82, 0d4010000000000000;
	{
	.reg .b32 %temp; 
	mov.b64 	{%temp, %r125}, %fd91;
	}
	and.b32  	%r14, %r125, 2146435072;
	selp.b32 	%r126, %r115, %r112, %p43;
	mov.b64 	%fd25, {%r75, %r126};
	and.pred  	%p9, %p44, %p46;
	selp.b32 	%r127, %r94, 0, %p46;
	or.b32  	%r128, %r127, 2146435072;
	selp.b32 	%r129, %r128, %r127, %p48;
	mov.b64 	%fd26, {%r75, %r129};
	add.f64 	%fd92, %fd84, 0d4010000000000000;
	{
	.reg .b32 %temp; 
	mov.b64 	{%temp, %r130}, %fd92;
	}
	and.b32  	%r15, %r130, 2146435072;
	selp.b32 	%r131, %r115, %r112, %p44;
	mov.b64 	%fd27, {%r75, %r131};
	and.pred  	%p10, %p45, %p46;
	selp.b32 	%r132, %r100, 0, %p46;
	or.b32  	%r133, %r132, 2146435072;
	selp.b32 	%r134, %r133, %r132, %p48;
	mov.b64 	%fd28, {%r75, %r134};
	add.f64 	%fd93, %fd86, 0d4010000000000000;
	{
	.reg .b32 %temp; 
	mov.b64 	{%temp, %r135}, %fd93;
	}
	and.b32  	%r16, %r135, 2146435072;
	selp.b32 	%r136, %r115, %r112, %p45;
	mov.b64 	%fd29, {%r75, %r136};
	mov.f64 	%fd94, 0d4018000000000000;
	{
	.reg .b32 %temp; 
	mov.b64 	{%temp, %r137}, %fd94;
	}
	and.b32  	%r138, %r137, 2146435072;
	setp.eq.s32 	%p52, %r138, 1073741824;
	and.pred  	%p11, %p37, %p52;
	selp.b32 	%r139, %r69, 0, %p52;
	setp.lt.s32 	%p54, %r137, 0;
	or.b32  	%r140, %r139, 2146435072;
	selp.b32 	%r141, %r140, %r139, %p54;
	mov.b64 	%fd30, {%r75, %r141};
	add.f64 	%fd95, %fd77, 0d4018000000000000;
	{
	.reg .b32 %temp; 
	mov.b64 	{%temp, %r142}, %fd95;
	}
	and.b32  	%r17, %r142, 2146435072;
	selp.b32 	%r143, 0, 2146435072, %p54;
	and.b32  	%r144, %r137, 2147483647;
	setp.ne.s32 	%p55, %r144, 1071644672;
	and.pred  	%p56, %p52, %p55;
	or.b32  	%r145, %r143, -2147483648;
	selp.b32 	%r146, %r145, %r143, %p56;
	selp.b32 	%r147, %r146, %r143, %p37;
	mov.b64 	%fd31, {%r75, %r147};
	and.pred  	%p12, %p42, %p52;
	selp.b32 	%r148, %r82, 0, %p52;
	or.b32  	%r149, %r148, 2146435072;
	selp.b32 	%r150, %r149, %r148, %p54;
	mov.b64 	%fd32, {%r75, %r150};
	add.f64 	%fd96, %fd80, 0d4018000000000000;
	{
	.reg .b32 %temp; 
	mov.b64 	{%temp, %r151}, %fd96;
	}
	and.b32  	%r18, %r151, 2146435072;
	selp.b32 	%r152, %r146, %r143, %p42;
	mov.b64 	%fd33, {%r75, %r152};
	add.rn.f64 	%fd34, %fd80, %fd94;
	and.pred  	%p13, %p43, %p52;
	selp.b32 	%r153, %r88, 0, %p52;
	or.b32  	%r154, %r153, 2146435072;
	selp.b32 	%r155, %r154, %r153, %p54;
	mov.b64 	%fd35, {%r75, %r155};
	add.f64 	%fd97, %fd82, 0d4018000000000000;
	{
	.reg .b32 %temp; 
	mov.b64 	{%temp, %r156}, %fd97;
	}
	and.b32  	%r19, %r156, 2146435072;
	selp.b32 	%r157, %r146, %r143, %p43;
	mov.b64 	%fd36, {%r75, %r157};
	add.rn.f64 	%fd37, %fd82, %fd94;
	and.pred  	%p14, %p44, %p52;
	selp.b32 	%r158, %r94, 0, %p52;
	or.b32  	%r159, %r158, 2146435072;
	selp.b32 	%r160, %r159, %r158, %p54;
	mov.b64 	%fd38, {%r75, %r160};
	add.f64 	%fd98, %fd84, 0d4018000000000000;
	{
	.reg .b32 %temp; 
	mov.b64 	{%temp, %r161}, %fd98;
	}
	and.b32  	%r20, %r161, 2146435072;
	selp.b32 	%r162, %r146, %r143, %p44;
	mov.b64 	%fd39, {%r75, %r162};
	and.pred  	%p15, %p45, %p52;
	selp.b32 	%r163, %r100, 0, %p52;
	or.b32  	%r164, %r163, 2146435072;
	selp.b32 	%r165, %r164, %r163, %p54;
	mov.b64 	%fd40, {%r75, %r165};
	add.f64 	%fd99, %fd86, 0d4018000000000000;
	{
	.reg .b32 %temp; 
	mov.b64 	{%temp, %r166}, %fd99;
	}
	and.b32  	%r21, %r166, 2146435072;
	selp.b32 	%r167, %r146, %r143, %p45;
	mov.b64 	%fd41, {%r75, %r167};
	add.rn.f64 	%fd42, %fd86, %fd94;
	mov.f64 	%fd100, 0d4020000000000000;
	{
	.reg .b32 %temp; 
	mov.b64 	{%temp, %r168}, %fd100;
	}
	and.b32  	%r169, %r168, 2146435072;
	setp.eq.s32 	%p58, %r169, 1071644672;
	and.pred  	%p16, %p37, %p58;
	selp.b32 	%r170, %r69, 0, %p58;
	setp.lt.s32 	%p60, %r168, 0;
	or.b32  	%r171, %r170, 2146435072;
	selp.b32 	%r172, %r171, %r170, %p60;
	mov.b64 	%fd43, {%r75, %r172};
	add.f64 	%fd101, %fd77, 0d4020000000000000;
	{
	.reg .b32 %temp; 
	mov.b64 	{%temp, %r173}, %fd101;
	}
	and.b32  	%r22, %r173, 2146435072;
	selp.b32 	%r174, 0, 2146435072, %p60;
	and.b32  	%r175, %r168, 2147483647;
	setp.ne.s32 	%p61, %r175, 1071644672;
	and.pred  	%p62, %p58, %p61;
	or.b32  	%r176, %r174, -2147483648;
	selp.b32 	%r177, %r176, %r174, %p62;
	selp.b32 	%r178, %r177, %r174, %p37;
	mov.b64 	%fd44, {%r75, %r178};
	add.rn.f64 	%fd45, %fd77, %fd100;
	and.pred  	%p17, %p42, %p58;
	selp.b32 	%r179, %r82, 0, %p58;
	or.b32  	%r180, %r179, 2146435072;
	selp.b32 	%r181, %r180, %r179, %p60;
	mov.b64 	%fd46, {%r75, %r181};
	add.f64 	%fd102, %fd80, 0d4020000000000000;
	{
	.reg .b32 %temp; 
	mov.b64 	{%temp, %r182}, %fd102;
	}
	and.b32  	%r23, %r182, 2146435072;
	selp.b32 	%r183, %r177, %r174, %p42;
	mov.b64 	%fd47, {%r75, %r183};
	add.rn.f64 	%fd48, %fd80, %fd100;
	and.pred  	%p18, %p43, %p58;
	selp.b32 	%r184, %r88, 0, %p58;
	or.b32  	%r185, %r184, 2146435072;
	selp.b32 	%r186, %r185, %r184, %p60;
	mov.b64 	%fd49, {%r75, %r186};
	add.f64 	%fd103, %fd82, 0d4020000000000000;
	{
	.reg .b32 %temp; 
	mov.b64 	{%temp, %r187}, %fd103;
	}
	and.b32  	%r24, %r187, 2146435072;
	selp.b32 	%r188, %r177, %r174, %p43;
	mov.b64 	%fd50, {%r75, %r188};
	add.rn.f64 	%fd51, %fd82, %fd100;
	and.pred  	%p19, %p44, %p58;
	selp.b32 	%r189, %r94, 0, %p58;
	or.b32  	%r190, %r189, 2146435072;
	selp.b32 	%r191, %r190, %r189, %p60;
	mov.b64 	%fd52, {%r75, %r191};
	add.f64 	%fd104, %fd84, 0d4020000000000000;
	{
	.reg .b32 %temp; 
	mov.b64 	{%temp, %r192}, %fd104;
	}
	and.b32  	%r25, %r192, 2146435072;
	selp.b32 	%r193, %r177, %r174, %p44;
	mov.b64 	%fd53, {%r75, %r193};
	and.pred  	%p20, %p45, %p58;
	selp.b32 	%r194, %r100, 0, %p58;
	or.b32  	%r195, %r194, 2146435072;
	selp.b32 	%r196, %r195, %r194, %p60;
	mov.b64 	%fd54, {%r75, %r196};
	add.f64 	%fd105, %fd86, 0d4020000000000000;
	{
	.reg .b32 %temp; 
	mov.b64 	{%temp, %r197}, %fd105;
	}
	and.b32  	%r26, %r197, 2146435072;
	selp.b32 	%r198, %r177, %r174, %p45;
	mov.b64 	%fd55, {%r75, %r198};
	mov.f64 	%fd106, 0d4024000000000000;
	{
	.reg .b32 %temp; 
	mov.b64 	{%temp, %r199}, %fd106;
	}
	and.b32  	%r200, %r199, 2146435072;
	setp.eq.s32 	%p64, %r200, 1074790400;
	and.pred  	%p21, %p37, %p64;
	selp.b32 	%r201, %r69, 0, %p64;
	setp.lt.s32 	%p66, %r199, 0;
	or.b32  	%r202, %r201, 2146435072;
	selp.b32 	%r203, %r202, %r201, %p66;
	mov.b64 	%fd56, {%r75, %r203};
	add.f64 	%fd107, %fd77, 0d4024000000000000;
	{
	.reg .b32 %temp; 
	mov.b64 	{%temp, %r204}, %fd107;
	}
	and.b32  	%r27, %r204, 2146435072;
	selp.b32 	%r205, 0, 2146435072, %p66;
	and.b32  	%r206, %r199, 2147483647;
	setp.ne.s32 	%p67, %r206, 1071644672;
	and.pred  	%p68, %p64, %p67;
	or.b32  	%r207, %r205, -2147483648;
	selp.b32 	%r208, %r207, %r205, %p68;
	selp.b32 	%r209, %r208, %r205, %p37;
	mov.b64 	%fd57, {%r75, %r209};
	and.pred  	%p22, %p42, %p64;
	selp.b32 	%r210, %r82, 0, %p64;
	or.b32  	%r211, %r210, 2146435072;
	selp.b32 	%r212, %r211, %r210, %p66;
	mov.b64 	%fd58, {%r75, %r212};
	add.f64 	%fd108, %fd80, 0d4024000000000000;
	{
	.reg .b32 %temp; 
	mov.b64 	{%temp, %r213}, %fd108;
	}
	and.b32  	%r28, %r213, 2146435072;
	selp.b32 	%r214, %r208, %r205, %p42;
	mov.b64 	%fd59, {%r75, %r214};
	and.pred  	%p23, %p43, %p64;
	selp.b32 	%r215, %r88, 0, %p64;
	or.b32  	%r216, %r215, 2146435072;
	selp.b32 	%r217, %r216, %r215, %p66;
	mov.b64 	%fd60, {%r75, %r217};
	add.f64 	%fd109, %fd82, 0d4024000000000000;
	{
	.reg .b32 %temp; 
	mov.b64 	{%temp, %r218}, %fd109;
	}
	and.b32  	%r29, %r218, 2146435072;
	selp.b32 	%r219, %r208, %r205, %p43;
	mov.b64 	%fd61, {%r75, %r219};
	and.pred  	%p24, %p44, %p64;
	selp.b32 	%r220, %r94, 0, %p64;
	or.b32  	%r221, %r220, 2146435072;
	selp.b32 	%r222, %r221, %r220, %p66;
	mov.b64 	%fd62, {%r75, %r222};
	add.f64 	%fd110, %fd84, 0d4024000000000000;
	{
	.reg .b32 %temp; 
	mov.b64 	{%temp, %r223}, %fd110;
	}
	and.b32  	%r30, %r223, 2146435072;
	selp.b32 	%r224, %r208, %r205, %p44;
	mov.b64 	%fd63, {%r75, %r224};
	and.pred  	%p25, %p45, %p64;
	selp.b32 	%r225, %r100, 0, %p64;
	or.b32  	%r226, %r225, 2146435072;
	selp.b32 	%r227, %r226, %r225, %p66;
	mov.b64 	%fd64, {%r75, %r227};
	add.f64 	%fd111, %fd86, 0d4024000000000000;
	{
	.reg .b32 %temp; 
	mov.b64 	{%temp, %r228}, %fd111;
	}
	and.b32  	%r31, %r228, 2146435072;
	selp.b32 	%r229, %r208, %r205, %p45;
	mov.b64 	%fd65, {%r75, %r229};
	mov.f64 	%fd112, 0d4028000000000000;
	{
	.reg .b32 %temp; 
	mov.b64 	{%temp, %r230}, %fd112;
	}
	and.b32  	%r231, %r230, 2146435072;
	setp.eq.s32 	%p70, %r231, 1073741824;
	and.pred  	%p26, %p37, %p70;
	selp.b32 	%r232, %r69, 0, %p70;
	setp.lt.s32 	%p72, %r230, 0;
	or.b32  	%r233, %r232, 2146435072;
	selp.b32 	%r234, %r233, %r232, %p72;
	mov.b64 	%fd66, {%r75, %r234};
	add.f64 	%fd113, %fd77, 0d4028000000000000;
	{
	.reg .b32 %temp; 
	mov.b64 	{%temp, %r235}, %fd113;
	}
	and.b32  	%r32, %r235, 2146435072;
	selp.b32 	%r236, 0, 2146435072, %p72;
	and.b32  	%r237, %r230, 2147483647;
	setp.ne.s32 	%p73, %r237, 1071644672;
	and.pred  	%p74, %p70, %p73;
	or.b32  	%r238, %r236, -2147483648;
	selp.b32 	%r239, %r238, %r236, %p74;
	selp.b32 	%r240, %r239, %r236, %p37;
	mov.b64 	%fd67, {%r75, %r240};
	and.pred  	%p27, %p42, %p70;
	selp.b32 	%r241, %r82, 0, %p70;
	or.b32  	%r242, %r241, 2146435072;
	selp.b32 	%r243, %r242, %r241, %p72;
	mov.b64 	%fd68, {%r75, %r243};
	add.f64 	%fd114, %fd80, 0d4028000000000000;
	{
	.reg .b32 %temp; 
	mov.b64 	{%temp, %r244}, %fd114;
	}
	and.b32  	%r33, %r244, 2146435072;
	selp.b32 	%r245, %r239, %r236, %p42;
	mov.b64 	%fd69, {%r75, %r245};
	and.pred  	%p28, %p43, %p70;
	selp.b32 	%r246, %r88, 0, %p70;
	or.b32  	%r247, %r246, 2146435072;
	selp.b32 	%r248, %r247, %r246, %p72;
	mov.b64 	%fd70, {%r75, %r248};
	add.f64 	%fd115, %fd82, 0d4028000000000000;
	{
	.reg .b32 %temp; 
	mov.b64 	{%temp, %r249}, %fd115;
	}
	and.b32  	%r34, %r249, 2146435072;
	selp.b32 	%r250, %r239, %r236, %p43;
	mov.b64 	%fd71, {%r75, %r250};
	add.rn.f64 	%fd72, %fd82, %fd112;
	and.pred  	%p29, %p44, %p70;
	selp.b32 	%r251, %r94, 0, %p70;
	or.b32  	%r252, %r251, 2146435072;
	selp.b32 	%r253, %r252, %r251, %p72;
	mov.b64 	%fd73, {%r75, %r253};
	add.f64 	%fd116, %fd84, 0d4028000000000000;
	{
	.reg .b32 %temp; 
	mov.b64 	{%temp, %r254}, %fd116;
	}
	and.b32  	%r35, %r254, 2146435072;
	selp.b32 	%r255, %r239, %r236, %p44;
	mov.b64 	%fd74, {%r75, %r255};
	and.pred  	%p30, %p45, %p70;
	selp.b32 	%r256, %r100, 0, %p70;
	or.b32  	%r257, %r256, 2146435072;
	selp.b32 	%r258, %r257, %r256, %p72;
	mov.b64 	%fd75, {%r75, %r258};
	add.f64 	%fd117, %fd86, 0d4028000000000000;
	{
	.reg .b32 %temp; 
	mov.b64 	{%temp, %r259}, %fd117;
	}
	and.b32  	%r36, %r259, 2146435072;
	selp.b32 	%r260, %r239, %r236, %p45;
	mov.b64 	%fd76, {%r75, %r260};
	mad.lo.s32 	%r261, %r55, 12, %r64;
	mad.lo.s32 	%r271, %r52, %r261, %r63;
	neg.s32 	%r270, %r266;
	mad.lo.s32 	%r262, %r55, 6, %r60;
	add.s32 	%r263, %r262, 6;
	mad.lo.s32 	%r269, %r52, %r263, %r63;
	add.s32 	%r264, %r262, 14;
	mad.lo.s32 	%r268, %r52, %r264, %r63;
	mad.lo.s32 	%r267, %r52, %r262, %r63;
$L__BB6_3:
	mov.f32 	%f17, %f126;
	mov.f32 	%f126, %f125;
	mov.f32 	%f125, %f124;
	mov.f32 	%f124, %f123;
	mov.f32 	%f123, %f122;
	mov.f32 	%f122, %f121;
	mov.f32 	%f121, %f120;
	mov.f32 	%f120, %f119;
	mov.f32 	%f119, %f118;
	mov.f32 	%f118, %f117;
	mov.f32 	%f117, %f116;
	setp.gt.u32 	%p76, %r3, 5;
	mul.wide.s32 	%rd19, %r271, 4;
	add.s64 	%rd20, %rd1, %rd19;
	ld.global.nc.f32 	%f116, [%rd20];
	bar.sync 	0;
	@%p76 bra 	$L__BB6_5;
	mul.wide.s32 	%rd21, %r267, 4;
	add.s64 	%rd22, %rd1, %rd21;
	ld.global.nc.f32 	%f52, [%rd22];
	st.shared.f32 	[%r6+24], %f52;
	mul.wide.s32 	%rd23, %r268, 4;
	add.s64 	%rd24, %rd1, %rd23;
	ld.global.nc.f32 	%f53, [%rd24];
	st.shared.f32 	[%r6+1144], %f53;
$L__BB6_5:
	setp.gt.u32 	%p77, %r1, 5;
	@%p77 bra 	$L__BB6_7;
	mul.wide.s32 	%rd25, %r269, 4;
	add.s64 	%rd26, %rd1, %rd25;
	ld.global.nc.f32 	%f54, [%rd26+-24];
	st.shared.f32 	[%r6+480], %f54;
	ld.global.nc.f32 	%f55, [%rd26+32];
	st.shared.f32 	[%r6+536], %f55;
$L__BB6_7:
	ld.param.u64 	%rd34, [_Z13ADI_3D_SolverifififfPfS_S__param_9];
	ld.param.u64 	%rd32, [_Z13ADI_3D_SolverifififfPfS_S__param_7];
	ld.param.f32 	%f115, [_Z13ADI_3D_SolverifififfPfS_S__param_5];
	ld.param.f32 	%f113, [_Z13ADI_3D_SolverifififfPfS_S__param_3];
	ld.param.f32 	%f111, [_Z13ADI_3D_SolverifififfPfS_S__param_1];
	mul.wide.s32 	%rd27, %r269, 4;
	cvta.to.global.u64 	%rd28, %rd34;
	add.s64 	%rd29, %rd28, %rd27;
	setp.eq.s32 	%p78, %r36, 2146435072;
	setp.eq.s32 	%p79, %r35, 2146435072;
	setp.eq.s32 	%p80, %r34, 2146435072;
	setp.eq.s32 	%p81, %r33, 2146435072;
	setp.eq.s32 	%p82, %r32, 2146435072;
	setp.eq.s32 	%p83, %r31, 2146435072;
	setp.eq.s32 	%p84, %r30, 2146435072;
	setp.eq.s32 	%p85, %r29, 2146435072;
	setp.eq.s32 	%p86, %r28, 2146435072;
	setp.eq.s32 	%p87, %r27, 2146435072;
	setp.eq.s32 	%p88, %r26, 2146435072;
	setp.eq.s32 	%p89, %r25, 2146435072;
	setp.eq.s32 	%p90, %r24, 2146435072;
	setp.eq.s32 	%p91, %r23, 2146435072;
	setp.eq.s32 	%p92, %r22, 2146435072;
	setp.eq.s32 	%p93, %r21, 2146435072;
	setp.eq.s32 	%p94, %r20, 2146435072;
	setp.eq.s32 	%p95, %r19, 2146435072;
	setp.eq.s32 	%p96, %r18, 2146435072;
	setp.eq.s32 	%p97, %r17, 2146435072;
	setp.eq.s32 	%p98, %r16, 2146435072;
	setp.eq.s32 	%p99, %r15, 2146435072;
	setp.eq.s32 	%p100, %r14, 2146435072;
	setp.eq.s32 	%p101, %r13, 2146435072;
	setp.eq.s32 	%p102, %r12, 2146435072;
	setp.eq.f32 	%p103, %f111, 0f3F800000;
	setp.neu.f64 	%p104, %fd15, 0d7FF0000000000000;
	setp.nan.f32 	%p105, %f111, %f111;
	setp.eq.s32 	%p106, %r11, 2146435072;
	setp.eq.f32 	%p107, %f111, 0f00000000;
	setp.eq.f32 	%p108, %f13, 0f3F800000;
	setp.neu.f64 	%p109, %fd12, 0d7FF0000000000000;
	setp.nan.f32 	%p110, %f13, %f13;
	setp.eq.s32 	%p111, %r10, 2146435072;
	setp.eq.f32 	%p112, %f13, 0f00000000;
	setp.eq.f32 	%p113, %f113, 0f3F800000;
	setp.neu.f64 	%p114, %fd8, 0d7FF0000000000000;
	setp.nan.f32 	%p115, %f113, %f113;
	setp.eq.s32 	%p116, %r9, 2146435072;
	setp.eq.f32 	%p117, %f113, 0f00000000;
	setp.eq.f32 	%p118, %f31, 0f3F800000;
	setp.neu.f64 	%p119, %fd4, 0d7FF0000000000000;
	setp.nan.f32 	%p120, %f31, %f31;
	setp.eq.s32 	%p121, %r8, 2146435072;
	setp.eq.f32 	%p122, %f31, 0f00000000;
	setp.eq.f32 	%p123, %f115, 0f3F800000;
	setp.neu.f64 	%p124, %fd1, 0d7FF0000000000000;
	setp.nan.f32 	%p125, %f115, %f115;
	setp.eq.s32 	%p126, %r7, 2146435072;
	setp.eq.f32 	%p127, %f115, 0f00000000;
	st.shared.f32 	[%r6+504], %f122;
	bar.sync 	0;
	mul.f32 	%f56, %f14, %f122;
	{ // callseq 42, 0
	.param .b64 param0;
	st.param.f64 	[param0], %fd1;
	.param .b64 param1;
	st.param.f64 	[param1], 0d4000000000000000;
	.param .b64 retval0;
	call.uni (retval0), 
	__internal_accurate_pow, 
	(
	param0, 
	param1
	);
	ld.param.f64 	%fd118, [retval0];
	} // callseq 42
	neg.f64 	%fd120, %fd118;
	selp.f64 	%fd121, %fd120, %fd118, %p1;
	selp.f64 	%fd122, %fd2, %fd121, %p127;
	selp.f64 	%fd123, %fd122, %fd3, %p124;
	cvt.f64.f32 	%fd124, %f115;
	mov.f64 	%fd125, 0d4000000000000000;
	add.rn.f64 	%fd126, %fd124, %fd125;
	selp.f64 	%fd127, %fd126, %fd123, %p125;
	selp.f64 	%fd128, %fd127, %fd122, %p126;
	add.f64 	%fd129, %fd128, %fd128;
	mul.f64 	%fd130, %fd129, 0d3FE0000000000000;
	selp.f64 	%fd131, 0d3FF0000000000000, %fd130, %p123;
	{ // callseq 43, 0
	.param .b64 param0;
	st.param.f64 	[param0], %fd4;
	.param .b64 param1;
	st.param.f64 	[param1], 0d4000000000000000;
	.param .b64 retval0;
	call.uni (retval0), 
	__internal_accurate_pow, 
	(
	param0, 
	param1
	);
	ld.param.f64 	%fd132, [retval0];
	} // callseq 43
	neg.f64 	%fd134, %fd132;
	selp.f64 	%fd135, %fd134, %fd132, %p2;
	selp.f64 	%fd136, %fd5, %fd135, %p122;
	selp.f64 	%fd137, %fd136, %fd6, %p119;
	cvt.f64.f32 	%fd138, %f31;
	add.rn.f64 	%fd139, %fd138, %fd125;
	selp.f64 	%fd140, %fd139, %fd137, %p120;
	selp.f64 	%fd141, %fd140, %fd136, %p121;
	add.f64 	%fd142, %fd141, %fd141;
	mul.f64 	%fd143, %fd142, 0d3FE0000000000000;
	selp.f64 	%fd144, 0d3FF0000000000000, %fd143, %p118;
	add.f64 	%fd145, %fd131, %fd144;
	mul.f64 	%fd146, %fd145, %fd7;
	add.f32 	%f57, %f121, %f123;
	cvt.f64.f32 	%fd147, %f57;
	{ // callseq 44, 0
	.param .b64 param0;
	st.param.f64 	[param0], %fd8;
	.param .b64 param1;
	st.param.f64 	[param1], 0d4000000000000000;
	.param .b64 retval0;
	call.uni (retval0), 
	__internal_accurate_pow, 
	(
	param0, 
	param1
	);
	ld.param.f64 	%fd148, [retval0];
	} // callseq 44
	neg.f64 	%fd150, %fd148;
	selp.f64 	%fd151, %fd150, %fd148, %p3;
	selp.f64 	%fd152, %fd9, %fd151, %p117;
	selp.f64 	%fd153, %fd152, %fd10, %p114;
	cvt.f64.f32 	%fd154, %f113;
	add.rn.f64 	%fd155, %fd154, %fd125;
	selp.f64 	%fd156, %fd155, %fd153, %p115;
	selp.f64 	%fd157, %fd156, %fd152, %p116;
	add.f64 	%fd158, %fd157, %fd157;
	mul.f64 	%fd159, %fd158, 0d3FE0000000000000;
	selp.f64 	%fd160, 0d3FF0000000000000, %fd159, %p113;
	mul.f64 	%fd161, %fd160, %fd11;
	ld.shared.f32 	%f58, [%r6+424];
	ld.shared.f32 	%f59, [%r6+584];
	add.f32 	%f60, %f58, %f59;
	cvt.f64.f32 	%fd162, %f60;
	{ // callseq 45, 0
	.param .b64 param0;
	st.param.f64 	[param0], %fd12;
	.param .b64 param1;
	st.param.f64 	[param1], 0d4000000000000000;
	.param .b64 retval0;
	call.uni (retval0), 
	__internal_accurate_pow, 
	(
	param0, 
	param1
	);
	ld.param.f64 	%fd163, [retval0];
	} // callseq 45
	neg.f64 	%fd165, %fd163;
	selp.f64 	%fd166, %fd165, %fd163, %p4;
	selp.f64 	%fd167, %fd13, %fd166, %p112;
	selp.f64 	%fd168, %fd167, %fd14, %p109;
	cvt.f64.f32 	%fd169, %f13;
	add.rn.f64 	%fd170, %fd169, %fd125;
	selp.f64 	%fd171, %fd170, %fd168, %p110;
	selp.f64 	%fd172, %fd171, %fd167, %p111;
	add.f64 	%fd173, %fd172, %fd172;
	mul.f64 	%fd174, %fd173, 0d3FE0000000000000;
	selp.f64 	%fd175, 0d3FF0000000000000, %fd174, %p108;
	add.f64 	%fd176, %fd160, %fd175;
	mul.f64 	%fd177, %fd176, %fd11;
	mul.f64 	%fd178, %fd177, %fd162;
	fma.rn.f64 	%fd179, %fd161, %fd162, %fd178;
	fma.rn.f64 	%fd180, %fd146, %fd147, %fd179;
	{ // callseq 46, 0
	.param .b64 param0;
	st.param.f64 	[param0], %fd15;
	.param .b64 param1;
	st.param.f64 	[param1], 0d4000000000000000;
	.param .b64 retval0;
	call.uni (retval0), 
	__internal_accurate_pow, 
	(
	param0, 
	param1
	);
	ld.param.f64 	%fd181, [retval0];
	} // callseq 46
	neg.f64 	%fd183, %fd181;
	selp.f64 	%fd184, %fd183, %fd181, %p5;
	selp.f64 	%fd185, %fd16, %fd184, %p107;
	selp.f64 	%fd186, %fd185, %fd17, %p104;
	cvt.f64.f32 	%fd187, %f111;
	add.rn.f64 	%fd188, %fd187, %fd125;
	selp.f64 	%fd189, %fd188, %fd186, %p105;
	selp.f64 	%fd190, %fd189, %fd185, %p106;
	add.f64 	%fd191, %fd190, %fd190;
	mul.f64 	%fd192, %fd191, 0d3FE0000000000000;
	selp.f64 	%fd193, 0d3FF0000000000000, %fd192, %p103;
	mul.f64 	%fd194, %fd193, %fd18;
	ld.shared.f32 	%f61, [%r6+500];
	ld.shared.f32 	%f62, [%r6+508];
	add.f32 	%f63, %f61, %f62;
	cvt.f64.f32 	%fd195, %f63;
	add.f64 	%fd196, %fd175, %fd193;
	mul.f64 	%fd197, %fd196, %fd18;
	mul.f64 	%fd198, %fd197, %fd195;
	fma.rn.f64 	%fd199, %fd194, %fd195, %fd198;
	add.f64 	%fd200, %fd180, %fd199;
	cvt.f64.f32 	%fd201, %f56;
	add.f64 	%fd202, %fd200, %fd201;
	cvt.rn.f32.f64 	%f64, %fd202;
	{ // callseq 47, 0
	.param .b64 param0;
	st.param.f64 	[param0], %fd1;
	.param .b64 param1;
	st.param.f64 	[param1], 0d4010000000000000;
	.param .b64 retval0;
	call.uni (retval0), 
	__internal_accurate_pow, 
	(
	param0, 
	param1
	);
	ld.param.f64 	%fd203, [retval0];
	} // callseq 47
	neg.f64 	%fd205, %fd203;
	selp.f64 	%fd206, %fd205, %fd203, %p6;
	selp.f64 	%fd207, %fd19, %fd206, %p127;
	selp.f64 	%fd208, %fd207, %fd20, %p124;
	selp.f64 	%fd209, %fd21, %fd208, %p125;
	selp.f64 	%fd210, %fd209, %fd207, %p102;
	add.f64 	%fd211, %fd210, %fd210;
	div.rn.f64 	%fd212, %fd211, 0d4038000000000000;
	selp.f64 	%fd213, 0d3FB5555555555555, %fd212, %p123;
	{ // callseq 48, 0
	.param .b64 param0;
	st.param.f64 	[param0], %fd4;
	.param .b64 param1;
	st.param.f64 	[param1], 0d4010000000000000;
	.param .b64 retval0;
	call.uni (retval0), 
	__internal_accurate_pow, 
	(
	param0, 
	param1
	);
	ld.param.f64 	%fd214, [retval0];
	} // callseq 48
	neg.f64 	%fd216, %fd214;
	selp.f64 	%fd217, %fd216, %fd214, %p7;
	selp.f64 	%fd218, %fd22, %fd217, %p122;
	selp.f64 	%fd219, %fd218, %fd23, %p119;
	mov.f64 	%fd220, 0d4010000000000000;
	add.rn.f64 	%fd221, %fd138, %fd220;
	selp.f64 	%fd222, %fd221, %fd219, %p120;
	selp.f64 	%fd223, %fd222, %fd218, %p101;
	add.f64 	%fd224, %fd223, %fd223;
	div.rn.f64 	%fd225, %fd224, 0d4038000000000000;
	selp.f64 	%fd226, 0d3FB5555555555555, %fd225, %p118;
	add.f64 	%fd227, %fd213, %fd226;
	mul.f64 	%fd228, %fd227, %fd7;
	add.f32 	%f65, %f120, %f124;
	cvt.f64.f32 	%fd229, %f65;
	{ // callseq 49, 0
	.param .b64 param0;
	st.param.f64 	[param0], %fd8;
	.param .b64 param1;
	st.param.f64 	[param1], 0d4010000000000000;
	.param .b64 retval0;
	call.uni (retval0), 
	__internal_accurate_pow, 
	(
	param0, 
	param1
	);
	ld.param.f64 	%fd230, [retval0];
	} // callseq 49
	neg.f64 	%fd232, %fd230;
	selp.f64 	%fd233, %fd232, %fd230, %p8;
	selp.f64 	%fd234, %fd24, %fd233, %p117;
	selp.f64 	%fd235, %fd234, %fd25, %p114;
	add.rn.f64 	%fd236, %fd154, %fd220;
	selp.f64 	%fd237, %fd236, %fd235, %p115;
	selp.f64 	%fd238, %fd237, %fd234, %p100;
	add.f64 	%fd239, %fd238, %fd238;
	div.rn.f64 	%fd240, %fd239, 0d4038000000000000;
	selp.f64 	%fd241, 0d3FB5555555555555, %fd240, %p113;
	mul.f64 	%fd242, %fd241, %fd11;
	ld.shared.f32 	%f66, [%r6+344];
	ld.shared.f32 	%f67, [%r6+664];
	add.f32 	%f68, %f66, %f67;
	cvt.f64.f32 	%fd243, %f68;
	{ // callseq 50, 0
	.param .b64 param0;
	st.param.f64 	[param0], %fd12;
	.param .b64 param1;
	st.param.f64 	[param1], 0d4010000000000000;
	.param .b64 retval0;
	call.uni (retval0), 
	__internal_accurate_pow, 
	(
	param0, 
	param1
	);
	ld.param.f64 	%fd244, [retval0];
	} // callseq 50
	neg.f64 	%fd246, %fd244;
	selp.f64 	%fd247, %fd246, %fd244, %p9;
	selp.f64 	%fd248, %fd26, %fd247, %p112;
	selp.f64 	%fd249, %fd248, %fd27, %p109;
	add.rn.f64 	%fd250, %fd169, %fd220;
	selp.f64 	%fd251, %fd250, %fd249, %p110;
	selp.f64 	%fd252, %fd251, %fd248, %p99;
	add.f64 	%fd253, %fd252, %fd252;
	div.rn.f64 	%fd254, %fd253, 0d4038000000000000;
	selp.f64 	%fd255, 0d3FB5555555555555, %fd254, %p108;
	add.f64 	%fd256, %fd241, %fd255;
	mul.f64 	%fd257, %fd256, %fd11;
	mul.f64 	%fd258, %fd257, %fd243;
	fma.rn.f64 	%fd259, %fd242, %fd243, %fd258;
	fma.rn.f64 	%fd260, %fd228, %fd229, %fd259;
	{ // callseq 51, 0
	.param .b64 param0;
	st.param.f64 	[param0], %fd15;
	.param .b64 param1;
	st.param.f64 	[param1], 0d4010000000000000;
	.param .b64 retval0;
	call.uni (retval0), 
	__internal_accurate_pow, 
	(
	param0, 
	param1
	);
	ld.param.f64 	%fd261, [retval0];
	} // callseq 51
	neg.f64 	%fd263, %fd261;
	selp.f64 	%fd264, %fd263, %fd261, %p10;
	selp.f64 	%fd265, %fd28, %fd264, %p107;
	selp.f64 	%fd266, %fd265, %fd29, %p104;
	add.rn.f64 	%fd267, %fd187, %fd220;
	selp.f64 	%fd268, %fd267, %fd266, %p105;
	selp.f64 	%fd269, %fd268, %fd265, %p98;
	add.f64 	%fd270, %fd269, %fd269;
	div.rn.f64 	%fd271, %fd270, 0d4038000000000000;
	selp.f64 	%fd272, 0d3FB5555555555555, %fd271, %p103;
	mul.f64 	%fd273, %fd272, %fd18;
	ld.shared.f32 	%f69, [%r6+496];
	ld.shared.f32 	%f70, [%r6+512];
	add.f32 	%f71, %f69, %f70;
	cvt.f64.f32 	%fd274, %f71;
	add.f64 	%fd275, %fd255, %fd272;
	mul.f64 	%fd276, %fd275, %fd18;
	mul.f64 	%fd277, %fd276, %fd274;
	fma.rn.f64 	%fd278, %fd273, %fd274, %fd277;
	add.f64 	%fd279, %fd260, %fd278;
	cvt.f64.f32 	%fd280, %f64;
	add.f64 	%fd281, %fd279, %fd280;
	cvt.rn.f32.f64 	%f72, %fd281;
	{ // callseq 52, 0
	.param .b64 param0;
	st.param.f64 	[param0], %fd1;
	.param .b64 param1;
	st.param.f64 	[param1], 0d4018000000000000;
	.param .b64 retval0;
	call.uni (retval0), 
	__internal_accurate_pow, 
	(
	param0, 
	param1
	);
	ld.param.f64 	%fd282, [retval0];
	} // callseq 52
	neg.f64 	%fd284, %fd282;
	selp.f64 	%fd285, %fd284, %fd282, %p11;
	selp.f64 	%fd286, %fd30, %fd285, %p127;
	selp.f64 	%fd287, %fd286, %fd31, %p124;
	mov.f64 	%fd288, 0d4018000000000000;
	add.rn.f64 	%fd289, %fd124, %fd288;
	selp.f64 	%fd290, %fd289, %fd287, %p125;
	selp.f64 	%fd291, %fd290, %fd286, %p97;
	add.f64 	%fd292, %fd291, %fd291;
	div.rn.f64 	%fd293, %fd292, 0d4086800000000000;
	selp.f64 	%fd294, 0d3F66C16C16C16C17, %fd293, %p123;
	{ // callseq 53, 0
	.param .b64 param0;
	st.param.f64 	[param0], %fd4;
	.param .b64 param1;
	st.param.f64 	[param1], 0d4018000000000000;
	.param .b64 retval0;
	call.uni (retval0), 
	__internal_accurate_pow, 
	(
	param0, 
	param1
	);
	ld.param.f64 	%fd295, [retval0];
	} // callseq 53
	neg.f64 	%fd297, %fd295;
	selp.f64 	%fd298, %fd297, %fd295, %p12;
	selp.f64 	%fd299, %fd32, %fd298, %p122;
	selp.f64 	%fd300, %fd299, %fd33, %p119;
	selp.f64 	%fd301, %fd34, %fd300, %p120;
	selp.f64 	%fd302, %fd301, %fd299, %p96;
	add.f64 	%fd303, %fd302, %fd302;
	div.rn.f64 	%fd304, %fd303, 0d4086800000000000;
	selp.f64 	%fd305, 0d3F66C16C16C16C17, %fd304, %p118;
	add.f64 	%fd306, %fd294, %fd305;
	mul.f64 	%fd307, %fd306, %fd7;
	add.f32 	%f73, %f119, %f125;
	cvt.f64.f32 	%fd308, %f73;
	{ // callseq 54, 0
	.param .b64 param0;
	st.param.f64 	[param0], %fd8;
	.param .b64 param1;
	st.param.f64 	[param1], 0d4018000000000000;
	.param .b64 retval0;
	call.uni (retval0), 
	__internal_accurate_pow, 
	(
	param0, 
	param1
	);
	ld.param.f64 	%fd309, [retval0];
	} // callseq 54
	neg.f64 	%fd311, %fd309;
	selp.f64 	%fd312, %fd311, %fd309, %p13;
	selp.f64 	%fd313, %fd35, %fd312, %p117;
	selp.f64 	%fd314, %fd313, %fd36, %p114;
	selp.f64 	%fd315, %fd37, %fd314, %p115;
	selp.f64 	%fd316, %fd315, %fd313, %p95;
	add.f64 	%fd317, %fd316, %fd316;
	div.rn.f64 	%fd318, %fd317, 0d4086800000000000;
	selp.f64 	%fd319, 0d3F66C16C16C16C17, %fd318, %p113;
	mul.f64 	%fd320, %fd319, %fd11;
	ld.shared.f32 	%f74, [%r6+264];
	ld.shared.f32 	%f75, [%r6+744];
	add.f32 	%f76, %f74, %f75;
	cvt.f64.f32 	%fd321, %f76;
	{ // callseq 55, 0
	.param .b64 param0;
	st.param.f64 	[param0], %fd12;
	.param .b64 param1;
	st.param.f64 	[param1], 0d4018000000000000;
	.param .b64 retval0;
	call.uni (retval0), 
	__internal_accurate_pow, 
	(
	param0, 
	param1
	);
	ld.param.f64 	%fd322, [retval0];
	} // callseq 55
	neg.f64 	%fd324, %fd322;
	selp.f64 	%fd325, %fd324, %fd322, %p14;
	selp.f64 	%fd326, %fd38, %fd325, %p112;
	selp.f64 	%fd327, %fd326, %fd39, %p109;
	add.rn.f64 	%fd328, %fd169, %fd288;
	selp.f64 	%fd329, %fd328, %fd327, %p110;
	selp.f64 	%fd330, %fd329, %fd326, %p94;
	add.f64 	%fd331, %fd330, %fd330;
	div.rn.f64 	%fd332, %fd331, 0d4086800000000000;
	selp.f64 	%fd333, 0d3F66C16C16C16C17, %fd332, %p108;
	add.f64 	%fd334, %fd319, %fd333;
	mul.f64 	%fd335, %fd334, %fd11;
	mul.f64 	%fd336, %fd335, %fd321;
	fma.rn.f64 	%fd337, %fd320, %fd321, %fd336;
	fma.rn.f64 	%fd338, %fd307, %fd308, %fd337;
	{ // callseq 56, 0
	.param .b64 param0;
	st.param.f64 	[param0], %fd15;
	.param .b64 param1;
	st.param.f64 	[param1], 0d4018000000000000;
	.param .b64 retval0;
	call.uni (retval0), 
	__internal_accurate_pow, 
	(
	param0, 
	param1
	);
	ld.param.f64 	%fd339, [retval0];
	} // callseq 56
	neg.f64 	%fd341, %fd339;
	selp.f64 	%fd342, %fd341, %fd339, %p15;
	selp.f64 	%fd343, %fd40, %fd342, %p107;
	selp.f64 	%fd344, %fd343, %fd41, %p104;
	selp.f64 	%fd345, %fd42, %fd344, %p105;
	selp.f64 	%fd346, %fd345, %fd343, %p93;
	add.f64 	%fd347, %fd346, %fd346;
	div.rn.f64 	%fd348, %fd347, 0d4086800000000000;
	selp.f64 	%fd349, 0d3F66C16C16C16C17, %fd348, %p103;
	mul.f64 	%fd350, %fd349, %fd18;
	ld.shared.f32 	%f77, [%r6+492];
	ld.shared.f32 	%f78, [%r6+516];
	add.f32 	%f79, %f77, %f78;
	cvt.f64.f32 	%fd351, %f79;
	add.f64 	%fd352, %fd333, %fd349;
	mul.f64 	%fd353, %fd352, %fd18;
	mul.f64 	%fd354, %fd353, %fd351;
	fma.rn.f64 	%fd355, %fd350, %fd351, %fd354;
	add.f64 	%fd356, %fd338, %fd355;
	cvt.f64.f32 	%fd357, %f72;
	add.f64 	%fd358, %fd356, %fd357;
	cvt.rn.f32.f64 	%f80, %fd358;
	{ // callseq 57, 0
	.param .b64 param0;
	st.param.f64 	[param0], %fd1;
	.param .b64 param1;
	st.param.f64 	[param1], 0d4020000000000000;
	.param .b64 retval0;
	call.uni (retval0), 
	__internal_accurate_pow, 
	(
	param0, 
	param1
	);
	ld.param.f64 	%fd359, [retval0];
	} // callseq 57
	neg.f64 	%fd361, %fd359;
	selp.f64 	%fd362, %fd361, %fd359, %p16;
	selp.f64 	%fd363, %fd43, %fd362, %p127;
	selp.f64 	%fd364, %fd363, %fd44, %p124;
	selp.f64 	%fd365, %fd45, %fd364, %p125;
	selp.f64 	%fd366, %fd365, %fd363, %p92;
	add.f64 	%fd367, %fd366, %fd366;
	div.rn.f64 	%fd368, %fd367, 0d40E3B00000000000;
	selp.f64 	%fd369, 0d3F0A01A01A01A01A, %fd368, %p123;
	{ // callseq 58, 0
	.param .b64 param0;
	st.param.f64 	[param0], %fd4;
	.param .b64 param1;
	st.param.f64 	[param1], 0d4020000000000000;
	.param .b64 retval0;
	call.uni (retval0), 
	__internal_accurate_pow, 
	(
	param0, 
	param1
	);
	ld.param.f64 	%fd370, [retval0];
	} // callseq 58
	neg.f64 	%fd372, %fd370;
	selp.f64 	%fd373, %fd372, %fd370, %p17;
	selp.f64 	%fd374, %fd46, %fd373, %p122;
	selp.f64 	%fd375, %fd374, %fd47, %p119;
	selp.f64 	%fd376, %fd48, %fd375, %p120;
	selp.f64 	%fd377, %fd376, %fd374, %p91;
	add.f64 	%fd378, %fd377, %fd377;
	div.rn.f64 	%fd379, %fd378, 0d40E3B00000000000;
	selp.f64 	%fd380, 0d3F0A01A01A01A01A, %fd379, %p118;
	add.f64 	%fd381, %fd369, %fd380;
	mul.f64 	%fd382, %fd381, %fd7;
	add.f32 	%f81, %f118, %f126;
	cvt.f64.f32 	%fd383, %f81;
	{ // callseq 59, 0
	.param .b64 param0;
	st.param.f64 	[param0], %fd8;
	.param .b64 param1;
	st.param.f64 	[param1], 0d4020000000000000;
	.param .b64 retval0;
	call.uni (retval0), 
	__internal_accurate_pow, 
	(
	param0, 
	param1
	);
	ld.param.f64 	%fd384, [retval0];
	} // callseq 59
	neg.f64 	%fd386, %fd384;
	selp.f64 	%fd387, %fd386, %fd384, %p18;
	selp.f64 	%fd388, %fd49, %fd387, %p117;
	selp.f64 	%fd389, %fd388, %fd50, %p114;
	selp.f64 	%fd390, %fd51, %fd389, %p115;
	selp.f64 	%fd391, %fd390, %fd388, %p90;
	add.f64 	%fd392, %fd391, %fd391;
	div.rn.f64 	%fd393, %fd392, 0d40E3B00000000000;
	selp.f64 	%fd394, 0d3F0A01A01A01A01A, %fd393, %p113;
	mul.f64 	%fd395, %fd394, %fd11;
	ld.shared.f32 	%f82, [%r6+184];
	ld.shared.f32 	%f83, [%r6+824];
	add.f32 	%f84, %f82, %f83;
	cvt.f64.f32 	%fd396, %f84;
	{ // callseq 60, 0
	.param .b64 param0;
	st.param.f64 	[param0], %fd12;
	.param .b64 param1;
	st.param.f64 	[param1], 0d4020000000000000;
	.param .b64 retval0;
	call.uni (retval0), 
	__internal_accurate_pow, 
	(
	param0, 
	param1
	);
	ld.param.f64 	%fd397, [retval0];
	} // callseq 60
	neg.f64 	%fd399, %fd397;
	selp.f64 	%fd400, %fd399, %fd397, %p19;
	selp.f64 	%fd401, %fd52, %fd400, %p112;
	selp.f64 	%fd402, %fd401, %fd53, %p109;
	mov.f64 	%fd403, 0d4020000000000000;
	add.rn.f64 	%fd404, %fd169, %fd403;
	selp.f64 	%fd405, %fd404, %fd402, %p110;
	selp.f64 	%fd406, %fd405, %fd401, %p89;
	add.f64 	%fd407, %fd406, %fd406;
	div.rn.f64 	%fd408, %fd407, 0d40E3B00000000000;
	selp.f64 	%fd409, 0d3F0A01A01A01A01A, %fd408, %p108;
	add.f64 	%fd410, %fd394, %fd409;
	mul.f64 	%fd411, %fd410, %fd11;
	mul.f64 	%fd412, %fd411, %fd396;
	fma.rn.f64 	%fd413, %fd395, %fd396, %fd412;
	fma.rn.f64 	%fd414, %fd382, %fd383, %fd413;
	{ // callseq 61, 0
	.param .b64 param0;
	st.param.f64 	[param0], %fd15;
	.param .b64 param1;
	st.param.f64 	[param1], 0d4020000000000000;
	.param .b64 retval0;
	call.uni (retval0), 
	__internal_accurate_pow, 
	(
	param0, 
	param1
	);
	ld.param.f64 	%fd415, [retval0];
	} // callseq 61
	neg.f64 	%fd417, %fd415;
	selp.f64 	%fd418, %fd417, %fd415, %p20;
	selp.f64 	%fd419, %fd54, %fd418, %p107;
	selp.f64 	%fd420, %fd419, %fd55, %p104;
	add.rn.f64 	%fd421, %fd187, %fd403;
	selp.f64 	%fd422, %fd421, %fd420, %p105;
	selp.f64 	%fd423, %fd422, %fd419, %p88;
	add.f64 	%fd424, %fd423, %fd423;
	div.rn.f64 	%fd425, %fd424, 0d40E3B00000000000;
	selp.f64 	%fd426, 0d3F0A01A01A01A01A, %fd425, %p103;
	mul.f64 	%fd427, %fd426, %fd18;
	ld.shared.f32 	%f85, [%r6+488];
	ld.shared.f32 	%f86, [%r6+520];
	add.f32 	%f87, %f85, %f86;
	cvt.f64.f32 	%fd428, %f87;
	add.f64 	%fd429, %fd409, %fd426;
	mul.f64 	%fd430, %fd429, %fd18;
	mul.f64 	%fd431, %fd430, %fd428;
	fma.rn.f64 	%fd432, %fd427, %fd428, %fd431;
	add.f64 	%fd433, %fd414, %fd432;
	cvt.f64.f32 	%fd434, %f80;
	add.f64 	%fd435, %fd433, %fd434;
	cvt.rn.f32.f64 	%f88, %fd435;
	{ // callseq 62, 0
	.param .b64 param0;
	st.param.f64 	[param0], %fd1;
	.param .b64 param1;
	st.param.f64 	[param1], 0d4024000000000000;
	.param .b64 retval0;
	call.uni (retval0), 
	__internal_accurate_pow, 
	(
	param0, 
	param1
	);
	ld.param.f64 	%fd436, [retval0];
	} // callseq 62
	neg.f64 	%fd438, %fd436;
	selp.f64 	%fd439, %fd438, %fd436, %p21;
	selp.f64 	%fd440, %fd56, %fd439, %p127;
	selp.f64 	%fd441, %fd440, %fd57, %p124;
	mov.f64 	%fd442, 0d4024000000000000;
	add.rn.f64 	%fd443, %fd124, %fd442;
	selp.f64 	%fd444, %fd443, %fd441, %p125;
	selp.f64 	%fd445, %fd444, %fd440, %p87;
	add.f64 	%fd446, %fd445, %fd445;
	div.rn.f64 	%fd447, %fd446, 0d414BAF8000000000;
	selp.f64 	%fd448, 0d3EA27E4FB7789F5C, %fd447, %p123;
	{ // callseq 63, 0
	.param .b64 param0;
	st.param.f64 	[param0], %fd4;
	.param .b64 param1;
	st.param.f64 	[param1], 0d4024000000000000;
	.param .b64 retval0;
	call.uni (retval0), 
	__internal_accurate_pow, 
	(
	param0, 
	param1
	);
	ld.param.f64 	%fd449, [retval0];
	} // callseq 63
	neg.f64 	%fd451, %fd449;
	selp.f64 	%fd452, %fd451, %fd449, %p22;
	selp.f64 	%fd453, %fd58, %fd452, %p122;
	selp.f64 	%fd454, %fd453, %fd59, %p119;
	add.rn.f64 	%fd455, %fd138, %fd442;
	selp.f64 	%fd456, %fd455, %fd454, %p120;
	selp.f64 	%fd457, %fd456, %fd453, %p86;
	add.f64 	%fd458, %fd457, %fd457;
	div.rn.f64 	%fd459, %fd458, 0d414BAF8000000000;
	selp.f64 	%fd460, 0d3EA27E4FB7789F5C, %fd459, %p118;
	add.f64 	%fd461, %fd448, %fd460;
	mul.f64 	%fd462, %fd461, %fd7;
	add.f32 	%f89, %f117, %f17;
	cvt.f64.f32 	%fd463, %f89;
	{ // callseq 64, 0
	.param .b64 param0;
	st.param.f64 	[param0], %fd8;
	.param .b64 param1;
	st.param.f64 	[param1], 0d4024000000000000;
	.param .b64 retval0;
	call.uni (retval0), 
	__internal_accurate_pow, 
	(
	param0, 
	param1
	);
	ld.param.f64 	%fd464, [retval0];
	} // callseq 64
	neg.f64 	%fd466, %fd464;
	selp.f64 	%fd467, %fd466, %fd464, %p23;
	selp.f64 	%fd468, %fd60, %fd467, %p117;
	selp.f64 	%fd469, %fd468, %fd61, %p114;
	add.rn.f64 	%fd470, %fd154, %fd442;
	selp.f64 	%fd471, %fd470, %fd469, %p115;
	selp.f64 	%fd472, %fd471, %fd468, %p85;
	add.f64 	%fd473, %fd472, %fd472;
	div.rn.f64 	%fd474, %fd473, 0d414BAF8000000000;
	selp.f64 	%fd475, 0d3EA27E4FB7789F5C, %fd474, %p113;
	mul.f64 	%fd476, %fd475, %fd11;
	ld.shared.f32 	%f90, [%r6+104];
	ld.shared.f32 	%f91, [%r6+904];
	add.f32 	%f92, %f90, %f91;
	cvt.f64.f32 	%fd477, %f92;
	{ // callseq 65, 0
	.param .b64 param0;
	st.param.f64 	[param0], %fd12;
	.param .b64 param1;
	st.param.f64 	[param1], 0d4024000000000000;
	.param .b64 retval0;
	call.uni (retval0), 
	__internal_accurate_pow, 
	(
	param0, 
	param1
	);
	ld.param.f64 	%fd478, [retval0];
	} // callseq 65
	neg.f64 	%fd480, %fd478;
	selp.f64 	%fd481, %fd480, %fd478, %p24;
	selp.f64 	%fd482, %fd62, %fd481, %p112;
	selp.f64 	%fd483, %fd482, %fd63, %p109;
	add.rn.f64 	%fd484, %fd169, %fd442;
	selp.f64 	%fd485, %fd484, %fd483, %p110;
	selp.f64 	%fd486, %fd485, %fd482, %p84;
	add.f64 	%fd487, %fd486, %fd486;
	div.rn.f64 	%fd488, %fd487, 0d414BAF8000000000;
	selp.f64 	%fd489, 0d3EA27E4FB7789F5C, %fd488, %p108;
	add.f64 	%fd490, %fd475, %fd489;
	mul.f64 	%fd491, %fd490, %fd11;
	mul.f64 	%fd492, %fd491, %fd477;
	fma.rn.f64 	%fd493, %fd476, %fd477, %fd492;
	fma.rn.f64 	%fd494, %fd462, %fd463, %fd493;
	{ // callseq 66, 0
	.param .b64 param0;
	st.param.f64 	[param0], %fd15;
	.param .b64 param1;
	st.param.f64 	[param1], 0d4024000000000000;
	.param .b64 retval0;
	call.uni (retval0), 
	__internal_accurate_pow, 
	(
	param0, 
	param1
	);
	ld.param.f64 	%fd495, [retval0];
	} // callseq 66
	neg.f64 	%fd497, %fd495;
	selp.f64 	%fd498, %fd497, %fd495, %p25;
	selp.f64 	%fd499, %fd64, %fd498, %p107;
	selp.f64 	%fd500, %fd499, %fd65, %p104;
	add.rn.f64 	%fd501, %fd187, %fd442;
	selp.f64 	%fd502, %fd501, %fd500, %p105;
	selp.f64 	%fd503, %fd502, %fd499, %p83;
	add.f64 	%fd504, %fd503, %fd503;
	div.rn.f64 	%fd505, %fd504, 0d414BAF8000000000;
	selp.f64 	%fd506, 0d3EA27E4FB7789F5C, %fd505, %p103;
	mul.f64 	%fd507, %fd506, %fd18;
	ld.shared.f32 	%f93, [%r6+484];
	ld.shared.f32 	%f94, [%r6+524];
	add.f32 	%f95, %f93, %f94;
	cvt.f64.f32 	%fd508, %f95;
	add.f64 	%fd509, %fd489, %fd506;
	mul.f64 	%fd510, %fd509, %fd18;
	mul.f64 	%fd511, %fd510, %fd508;
	fma.rn.f64 	%fd512, %fd507, %fd508, %fd511;
	add.f64 	%fd513, %fd494, %fd512;
	cvt.f64.f32 	%fd514, %f88;
	add.f64 	%fd515, %fd513, %fd514;
	cvt.rn.f32.f64 	%f96, %fd515;
	{ // callseq 67, 0
	.param .b64 param0;
	st.param.f64 	[param0], %fd1;
	.param .b64 param1;
	st.param.f64 	[param1], 0d4028000000000000;
	.param .b64 retval0;
	call.uni (retval0), 
	__internal_accurate_pow, 
	(
	param0, 
	param1
	);
	ld.param.f64 	%fd516, [retval0];
	} // callseq 67
	neg.f64 	%fd518, %fd516;
	selp.f64 	%fd519, %fd518, %fd516, %p26;
	selp.f64 	%fd520, %fd66, %fd519, %p127;
	selp.f64 	%fd521, %fd520, %fd67, %p124;
	mov.f64 	%fd522, 0d4028000000000000;
	add.rn.f64 	%fd523, %fd124, %fd522;
	selp.f64 	%fd524, %fd523, %fd521, %p125;
	selp.f64 	%fd525, %fd524, %fd520, %p82;
	add.f64 	%fd526, %fd525, %fd525;
	div.rn.f64 	%fd527, %fd526, 0d41BC8CFC00000000;
	selp.f64 	%fd528, 0d3E31EED8EFF8D898, %fd527, %p123;
	{ // callseq 68, 0
	.param .b64 param0;
	st.param.f64 	[param0], %fd4;
	.param .b64 param1;
	st.param.f64 	[param1], 0d4028000000000000;
	.param .b64 retval0;
	call.uni (retval0), 
	__internal_accurate_pow, 
	(
	param0, 
	param1
	);
	ld.param.f64 	%fd529, [retval0];
	} // callseq 68
	neg.f64 	%fd531, %fd529;
	selp.f64 	%fd532, %fd531, %fd529, %p27;
	selp.f64 	%fd533, %fd68, %fd532, %p122;
	selp.f64 	%fd534, %fd533, %fd69, %p119;
	add.rn.f64 	%fd535, %fd138, %fd522;
	selp.f64 	%fd536, %fd535, %fd534, %p120;
	selp.f64 	%fd537, %fd536, %fd533, %p81;
	add.f64 	%fd538, %fd537, %fd537;
	div.rn.f64 	%fd539, %fd538, 0d41BC8CFC00000000;
	selp.f64 	%fd540, 0d3E31EED8EFF8D898, %fd539, %p118;
	add.f64 	%fd541, %fd528, %fd540;
	mul.f64 	%fd542, %fd541, %fd7;
	add.f32 	%f97, %f127, %f116;
	cvt.f64.f32 	%fd543, %f97;
	{ // callseq 69, 0
	.param .b64 param0;
	st.param.f64 	[param0], %fd8;
	.param .b64 param1;
	st.param.f64 	[param1], 0d4028000000000000;
	.param .b64 retval0;
	call.uni (retval0), 
	__internal_accurate_pow, 
	(
	param0, 
	param1
	);
	ld.param.f64 	%fd544, [retval0];
	} // callseq 69
	neg.f64 	%fd546, %fd544;
	selp.f64 	%fd547, %fd546, %fd544, %p28;
	selp.f64 	%fd548, %fd70, %fd547, %p117;
	selp.f64 	%fd549, %fd548, %fd71, %p114;
	selp.f64 	%fd550, %fd72, %fd549, %p115;
	selp.f64 	%fd551, %fd550, %fd548, %p80;
	add.f64 	%fd552, %fd551, %fd551;
	div.rn.f64 	%fd553, %fd552, 0d41BC8CFC00000000;
	selp.f64 	%fd554, 0d3E31EED8EFF8D898, %fd553, %p113;
	mul.f64 	%fd555, %fd554, %fd11;
	ld.shared.f32 	%f98, [%r6+24];
	ld.shared.f32 	%f99, [%r6+984];
	add.f32 	%f100, %f98, %f99;
	cvt.f64.f32 	%fd556, %f100;
	{ // callseq 70, 0
	.param .b64 param0;
	st.param.f64 	[param0], %fd12;
	.param .b64 param1;
	st.param.f64 	[param1], 0d4028000000000000;
	.param .b64 retval0;
	call.uni (retval0), 
	__internal_accurate_pow, 
	(
	param0, 
	param1
	);
	ld.param.f64 	%fd557, [retval0];
	} // callseq 70
	neg.f64 	%fd559, %fd557;
	selp.f64 	%fd560, %fd559, %fd557, %p29;
	selp.f64 	%fd561, %fd73, %fd560, %p112;
	selp.f64 	%fd562, %fd561, %fd74, %p109;
	add.rn.f64 	%fd563, %fd169, %fd522;
	selp.f64 	%fd564, %fd563, %fd562, %p110;
	selp.f64 	%fd565, %fd564, %fd561, %p79;
	add.f64 	%fd566, %fd565, %fd565;
	div.rn.f64 	%fd567, %fd566, 0d41BC8CFC00000000;
	selp.f64 	%fd568, 0d3E31EED8EFF8D898, %fd567, %p108;
	add.f64 	%fd569, %fd554, %fd568;
	mul.f64 	%fd570, %fd569, %fd11;
	mul.f64 	%fd571, %fd570, %fd556;
	fma.rn.f64 	%fd572, %fd555, %fd556, %fd571;
	fma.rn.f64 	%fd573, %fd542, %fd543, %fd572;
	{ // callseq 71, 0
	.param .b64 param0;
	st.param.f64 	[param0], %fd15;
	.param .b64 param1;
	st.param.f64 	[param1], 0d4028000000000000;
	.param .b64 retval0;
	call.uni (retval0), 
	__internal_accurate_pow, 
	(
	param0, 
	param1
	);
	ld.param.f64 	%fd574, [retval0];
	} // callseq 71
	neg.f64 	%fd576, %fd574;
	selp.f64 	%fd577, %fd576, %fd574, %p30;
	selp.f64 	%fd578, %fd75, %fd577, %p107;
	selp.f64 	%fd579, %fd578, %fd76, %p104;
	add.rn.f64 	%fd580, %fd187, %fd522;
	selp.f64 	%fd581, %fd580, %fd579, %p105;
	selp.f64 	%fd582, %fd581, %fd578, %p78;
	add.f64 	%fd583, %fd582, %fd582;
	div.rn.f64 	%fd584, %fd583, 0d41BC8CFC00000000;
	selp.f64 	%fd585, 0d3E31EED8EFF8D898, %fd584, %p103;
	mul.f64 	%fd586, %fd585, %fd18;
	ld.shared.f32 	%f101, [%r6+480];
	ld.shared.f32 	%f102, [%r6+528];
	add.f32 	%f103, %f101, %f102;
	cvt.f64.f32 	%fd587, %f103;
	add.f64 	%fd588, %fd568, %fd585;
	mul.f64 	%fd589, %fd588, %fd18;
	mul.f64 	%fd590, %fd589, %fd587;
	fma.rn.f64 	%fd591, %fd586, %fd587, %fd590;
	add.f64 	%fd592, %fd573, %fd591;
	cvt.f64.f32 	%fd593, %f96;
	add.f64 	%fd594, %fd592, %fd593;
	cvt.rn.f32.f64 	%f104, %fd594;
	add.f32 	%f105, %f122, %f122;
	ld.global.f32 	%f106, [%rd29];
	sub.f32 	%f107, %f105, %f106;
	cvta.to.global.u64 	%rd30, %rd32;
	add.s64 	%rd31, %rd30, %rd27;
	ld.global.nc.f32 	%f108, [%rd31];
	fma.rn.f32 	%f109, %f108, %f104, %f107;
	st.global.f32 	[%rd29], %f109;
	add.s32 	%r271, %r271, %r5;
	add.s32 	%r270, %r270, 1;
	add.s32 	%r269, %r269, %r5;
	add.s32 	%r268, %r268, %r5;
	add.s32 	%r267, %r267, %r5;
	setp.ne.s32 	%p128, %r270, -12;
	mov.f32 	%f127, %f17;
	@%p128 bra 	$L__BB6_3;
$L__BB6_8:
	ret;

}
	// .globl	_Z23ADI_3D_Solver_OptimizedifififfPfS_S_
.visible .entry _Z23ADI_3D_Solver_OptimizedifififfPfS_S_(
	.param .u32 _Z23ADI_3D_Solver_OptimizedifififfPfS_S__param_0,
	.param .f32 _Z23ADI_3D_Solver_OptimizedifififfPfS_S__param_1,
	.param .u32 _Z23ADI_3D_Solver_OptimizedifififfPfS_S__param_2,
	.param .f32 _Z23ADI_3D_Solver_OptimizedifififfPfS_S__param_3,
	.param .u32 _Z23ADI_3D_Solver_OptimizedifififfPfS_S__param_4,
	.param .f32 _Z23ADI_3D_Solver_OptimizedifififfPfS_S__param_5,
	.param .f32 _Z23ADI_3D_Solver_OptimizedifififfPfS_S__param_6,
	.param .u64 .ptr .align 1 _Z23ADI_3D_Solver_OptimizedifififfPfS_S__param_7,
	.param .u64 .ptr .align 1 _Z23ADI_3D_Solver_OptimizedifififfPfS_S__param_8,
	.param .u64 .ptr .align 1 _Z23ADI_3D_Solver_OptimizedifififfPfS_S__param_9
)
{
	.reg .pred 	%p<7>;
	.reg .b32 	%r<151>;
	.reg .b32 	%f<124>;
	.reg .b64 	%rd<67>;

	ld.param.u32 	%r77, [_Z23ADI_3D_Solver_OptimizedifififfPfS_S__param_0];
	ld.param.f32 	%f4, [_Z23ADI_3D_Solver_OptimizedifififfPfS_S__param_1];
	ld.param.f32 	%f5, [_Z23ADI_3D_Solver_OptimizedifififfPfS_S__param_3];
	ld.param.f32 	%f6, [_Z23ADI_3D_Solver_OptimizedifififfPfS_S__param_5];
	ld.param.f32 	%f7, [_Z23ADI_3D_Solver_OptimizedifififfPfS_S__param_6];
	ld.param.u64 	%rd4, [_Z23ADI_3D_Solver_OptimizedifififfPfS_S__param_7];
	ld.param.u64 	%rd5, [_Z23ADI_3D_Solver_OptimizedifififfPfS_S__param_8];
	ld.param.u64 	%rd6, [_Z23ADI_3D_Solver_OptimizedifififfPfS_S__param_9];
	mov.u32 	%r79, %ctaid.x;
	mov.u32 	%r1, %ntid.x;
	mov.u32 	%r80, %tid.x;
	mad.lo.s32 	%r133, %r79, %r1, %r80;
	setp.gt.s32 	%p1, %r133, 243;
	@%p1 bra 	$L__BB7_9;
	ld.param.u32 	%r131, [_Z23ADI_3D_Solver_OptimizedifififfPfS_S__param_2];
	cvta.to.global.u64 	%rd1, %rd5;
	mul.f32 	%f8, %f7, %f7;
	mul.f32 	%f9, %f6, %f6;
	div.rn.f32 	%f10, %f8, %f9;
	mul.f32 	%f11, %f10, 0f3F000000;
	mul.f32 	%f12, %f5, %f5;
	div.rn.f32 	%f13, %f8, %f12;
	mul.f32 	%f14, %f13, 0f3F000000;
	mul.f32 	%f15, %f4, %f4;
	div.rn.f32 	%f16, %f8, %f15;
	mul.f32 	%f17, %f16, 0f3F000000;
	mov.u32 	%r81, %ctaid.y;
	mov.u32 	%r82, %ntid.y;
	mov.u32 	%r83, %tid.y;
	mad.lo.s32 	%r3, %r81, %r82, %r83;
	mov.u32 	%r84, %ctaid.z;
	mov.u32 	%r85, %ntid.z;
	mov.u32 	%r86, %tid.z;
	mad.lo.s32 	%r4, %r84, %r85, %r86;
	mul.lo.s32 	%r5, %r131, %r77;
	add.f32 	%f18, %f6, %f7;
	mul.f32 	%f19, %f18, %f11;
	fma.rn.f32 	%f1, %f6, %f11, %f19;
	fma.rn.f32 	%f20, %f7, 0f00000000, %f4;
	mul.f32 	%f21, %f20, %f17;
	fma.rn.f32 	%f2, %f4, %f17, %f21;
	fma.rn.f32 	%f22, %f7, 0f00000000, %f5;
	mul.f32 	%f23, %f22, %f14;
	fma.rn.f32 	%f3, %f5, %f14, %f23;
	mov.u32 	%r87, %nctaid.z;
	mul.lo.s32 	%r6, %r87, %r85;
	mov.u32 	%r88, %nctaid.y;
	mul.lo.s32 	%r7, %r88, %r82;
	mov.u32 	%r89, %nctaid.x;
	mul.lo.s32 	%r8, %r89, %r1;
	shl.b32 	%r9, %r77, 1;
	mul.lo.s32 	%r10, %r9, %r131;
	shl.b32 	%r11, %r77, 2;
	mul.lo.s32 	%r12, %r11, %r131;
	mul.lo.s32 	%r13, %r77, 6;
	mul.lo.s32 	%r14, %r13, %r131;
	shl.b32 	%r15, %r77, 3;
	mul.lo.s32 	%r16, %r15, %r131;
	mul.lo.s32 	%r17, %r77, 10;
	mul.lo.s32 	%r18, %r17, %r131;
	mul.lo.s32 	%r19, %r77, 12;
	mul.lo.s32 	%r20, %r19, %r131;
	add.s32 	%r90, %r4, 6;
	mul.lo.s32 	%r21, %r131, %r90;
	mul.lo.s32 	%r22, %r5, %r6;
	add.s32 	%r91, %r4, -6;
	mad.lo.s32 	%r23, %r131, %r91, 6;
	add.s32 	%r92, %r4, -2;
	mad.lo.s32 	%r24, %r131, %r92, 6;
	add.s32 	%r93, %r4, 4;
	mad.lo.s32 	%r25, %r131, %r93, 6;
	cvta.to.global.u64 	%rd2, %rd6;
	cvta.to.global.u64 	%rd3, %rd4;
	mul.wide.s32 	%rd9, %r5, 4;
	mul.wide.s32 	%rd15, %r9, 4;
	mul.wide.s32 	%rd17, %r10, 4;
$L__BB7_2:
	setp.gt.u32 	%p2, %r3, 243;
	@%p2 bra 	$L__BB7_8;
	mov.u32 	%r134, %r3;
$L__BB7_4:
	setp.gt.u32 	%p3, %r4, 243;
	@%p3 bra 	$L__BB7_7;
	ld.param.u32 	%r132, [_Z23ADI_3D_Solver_OptimizedifififfPfS_S__param_2];
	add.s32 	%r94, %r21, %r134;
	add.s32 	%r95, %r94, -6;
	mad.lo.s32 	%r149, %r77, %r95, %r133;
	add.s32 	%r96, %r23, %r134;
	mad.lo.s32 	%r148, %r77, %r96, %r133;
	add.s32 	%r97, %r94, -4;
	mad.lo.s32 	%r147, %r77, %r97, %r133;
	add.s32 	%r98, %r4, -4;
	mad.lo.s32 	%r99, %r132, %r98, %r134;
	add.s32 	%r100, %r99, 6;
	mad.lo.s32 	%r146, %r77, %r100, %r133;
	add.s32 	%r101, %r94, -2;
	mad.lo.s32 	%r145, %r77, %r101, %r133;
	add.s32 	%r102, %r24, %r134;
	mad.lo.s32 	%r144, %r77, %r102, %r133;
	mad.lo.s32 	%r143, %r77, %r94, %r133;
	mad.lo.s32 	%r103, %r132, %r4, %r134;
	add.s32 	%r104, %r103, 6;
	mad.lo.s32 	%r142, %r77, %r104, %r133;
	add.s32 	%r105, %r94, 2;
	mad.lo.s32 	%r141, %r77, %r105, %r133;
	add.s32 	%r106, %r4, 2;
	mad.lo.s32 	%r107, %r132, %r106, %r134;
	add.s32 	%r108, %r107, 6;
	mad.lo.s32 	%r140, %r77, %r108, %r133;
	add.s32 	%r109, %r94, 6;
	mad.lo.s32 	%r139, %r77, %r109, %r133;
	add.s32 	%r110, %r4, 5;
	mad.lo.s32 	%r111, %r132, %r110, %r134;
	add.s32 	%r112, %r111, 6;
	mad.lo.s32 	%r138, %r77, %r112, %r133;
	add.s32 	%r113, %r94, 5;
	mad.lo.s32 	%r137, %r77, %r113, %r133;
	add.s32 	%r114, %r25, %r134;
	mad.lo.s32 	%r136, %r77, %r114, %r133;
	add.s32 	%r115, %r94, 4;
	mad.lo.s32 	%r135, %r77, %r115, %r133;
	mov.u32 	%r150, %r4;
$L__BB7_6:
	add.s32 	%r116, %r139, 6;
	mul.wide.s32 	%rd7, %r116, 4;
	add.s64 	%rd8, %rd1, %rd7;
	ld.global.nc.f32 	%f24, [%rd8];
	add.s64 	%rd10, %rd8, %rd9;
	ld.global.nc.f32 	%f25, [%rd10];
	add.s32 	%r117, %r138, 6;
	mul.wide.s32 	%rd11, %r117, 4;
	add.s64 	%rd12, %rd1, %rd11;
	ld.global.nc.f32 	%f26, [%rd12];
	add.f32 	%f27, %f25, %f26;
	add.f32 	%f28, %f24, %f24;
	sub.f32 	%f29, %f27, %f28;
	ld.global.nc.f32 	%f30, [%rd8+-4];
	ld.global.nc.f32 	%f31, [%rd8+4];
	add.f32 	%f32, %f30, %f31;
	sub.f32 	%f33, %f32, %f28;
	mul.f32 	%f34, %f2, %f33;
	fma.rn.f32 	%f35, %f1, %f29, %f34;
	add.s32 	%r118, %r137, 6;
	mul.wide.s32 	%rd13, %r118, 4;
	add.s64 	%rd14, %rd1, %rd13;
	ld.global.nc.f32 	%f36, [%rd14];
	add.s64 	%rd16, %rd14, %rd15;
	ld.global.nc.f32 	%f37, [%rd16];
	add.f32 	%f38, %f36, %f37;
	sub.f32 	%f39, %f38, %f28;
	fma.rn.f32 	%f40, %f3, %f39, %f35;
	add.s64 	%rd18, %rd8, %rd17;
	ld.global.nc.f32 	%f41, [%rd18];
	add.s32 	%r119, %r136, 6;
	mul.wide.s32 	%rd19, %r119, 4;
	add.s64 	%rd20, %rd1, %rd19;
	ld.global.nc.f32 	%f42, [%rd20];
	add.f32 	%f43, %f41, %f42;
	mul.wide.s32 	%rd21, %r77, 4;
	add.s64 	%rd22, %rd16, %rd21;
	ld.global.nc.f32 	%f44, [%rd22];
	add.s32 	%r120, %r135, 6;
	mul.wide.s32 	%rd23, %r120, 4;
	add.s64 	%rd24, %rd1, %rd23;
	ld.global.nc.f32 	%f45, [%rd24];
	add.f32 	%f46, %f44, %f45;
	mul.f32 	%f47, %f3, %f46;
	fma.rn.f32 	%f48, %f1, %f43, %f47;
	ld.global.nc.f32 	%f49, [%rd8+8];
	ld.global.nc.f32 	%f50, [%rd8+-8];
	add.f32 	%f51, %f49, %f50;
	fma.rn.f32 	%f52, %f2, %f51, %f48;
	fma.rn.f32 	%f53, %f52, 0f3F000000, 0f00000000;
	mul.wide.s32 	%rd25, %r12, 4;
	add.s64 	%rd26, %rd8, %rd25;
	ld.global.nc.f32 	%f54, [%rd26];
	add.s32 	%r121, %r140, 6;
	mul.wide.s32 	%rd27, %r121, 4;
	add.s64 	%rd28, %rd1, %rd27;
	ld.global.nc.f32 	%f55, [%rd28];
	add.f32 	%f56, %f54, %f55;
	mul.wide.s32 	%rd29, %r11, 4;
	add.s64 	%rd30, %rd8, %rd29;
	ld.global.nc.f32 	%f57, [%rd30];
	add.s32 	%r122, %r141, 6;
	mul.wide.s32 	%rd31, %r122, 4;
	add.s64 	%rd32, %rd1, %rd31;
	ld.global.nc.f32 	%f58, [%rd32];
	add.f32 	%f59, %f57, %f58;
	mul.f32 	%f60, %f3, %f59;
	fma.rn.f32 	%f61, %f1, %f56, %f60;
	ld.global.nc.f32 	%f62, [%rd8+16];
	ld.global.nc.f32 	%f63, [%rd8+-16];
	add.f32 	%f64, %f62, %f63;
	fma.rn.f32 	%f65, %f2, %f64, %f61;
	fma.rn.f32 	%f66, %f65, 0f3D2AAAAB, %f53;
	mul.wide.s32 	%rd33, %r14, 4;
	add.s64 	%rd34, %rd8, %rd33;
	ld.global.nc.f32 	%f67, [%rd34];
	add.s32 	%r123, %r142, 6;
	mul.wide.s32 	%rd35, %r123, 4;
	add.s64 	%rd36, %rd1, %rd35;
	ld.global.nc.f32 	%f68, [%rd36];
	add.f32 	%f69, %f67, %f68;
	mul.wide.s32 	%rd37, %r13, 4;
	add.s64 	%rd38, %rd8, %rd37;
	ld.global.nc.f32 	%f70, [%rd38];
	add.s32 	%r124, %r143, 6;
	mul.wide.s32 	%rd39, %r124, 4;
	add.s64 	%rd40, %rd1, %rd39;
	ld.global.nc.f32 	%f71, [%rd40];
	add.f32 	%f72, %f70, %f71;
	mul.f32 	%f73, %f3, %f72;
	fma.rn.f32 	%f74, %f1, %f69, %f73;
	ld.global.nc.f32 	%f75, [%rd8+24];
	ld.global.nc.f32 	%f76, [%rd8+-24];
	add.f32 	%f77, %f75, %f76;
	fma.rn.f32 	%f78, %f2, %f77, %f74;
	fma.rn.f32 	%f79, %f78, 0f3AB60B61, %f66;
	mul.wide.s32 	%rd41, %r16, 4;
	add.s64 	%rd42, %rd8, %rd41;
	ld.global.nc.f32 	%f80, [%rd42];
	add.s32 	%r125, %r144, 6;
	mul.wide.s32 	%rd43, %r125, 4;
	add.s64 	%rd44, %rd1, %rd43;
	ld.global.nc.f32 	%f81, [%rd44];
	add.f32 	%f82, %f80, %f81;
	mul.wide.s32 	%rd45, %r15, 4;
	add.s64 	%rd46, %rd8, %rd45;
	ld.global.nc.f32 	%f83, [%rd46];
	add.s32 	%r126, %r145, 6;
	mul.wide.s32 	%rd47, %r126, 4;
	add.s64 	%rd48, %rd1, %rd47;
	ld.global.nc.f32 	%f84, [%rd48];
	add.f32 	%f85, %f83, %f84;
	mul.f32 	%f86, %f3, %f85;
	fma.rn.f32 	%f87, %f1, %f82, %f86;
	ld.global.nc.f32 	%f88, [%rd8+32];
	ld.global.nc.f32 	%f89, [%rd8+-32];
	add.f32 	%f90, %f88, %f89;
	fma.rn.f32 	%f91, %f2, %f90, %f87;
	fma.rn.f32 	%f92, %f91, 0f37D00D01, %f79;
	mul.wide.s32 	%rd49, %r18, 4;
	add.s64 	%rd50, %rd8, %rd49;
	ld.global.nc.f32 	%f93, [%rd50];
	add.s32 	%r127, %r146, 6;
	mul.wide.s32 	%rd51, %r127, 4;
	add.s64 	%rd52, %rd1, %rd51;
	ld.global.nc.f32 	%f94, [%rd52];
	add.f32 	%f95, %f93, %f94;
	mul.wide.s32 	%rd53, %r17, 4;
	add.s64 	%rd54, %rd8, %rd53;
	ld.global.nc.f32 	%f96, [%rd54];
	add.s32 	%r128, %r147, 6;
	mul.wide.s32 	%rd55, %r128, 4;
	add.s64 	%rd56, %rd1, %rd55;
	ld.global.nc.f32 	%f97, [%rd56];
	add.f32 	%f98, %f96, %f97;
	mul.f32 	%f99, %f3, %f98;
	fma.rn.f32 	%f100, %f1, %f95, %f99;
	ld.global.nc.f32 	%f101, [%rd8+40];
	ld.global.nc.f32 	%f102, [%rd8+-40];
	add.f32 	%f103, %f101, %f102;
	fma.rn.f32 	%f104, %f2, %f103, %f100;
	fma.rn.f32 	%f105, %f104, 0f3493F27E, %f92;
	mul.wide.s32 	%rd57, %r20, 4;
	add.s64 	%rd58, %rd8, %rd57;
	ld.global.nc.f32 	%f106, [%rd58];
	add.s32 	%r129, %r148, 6;
	mul.wide.s32 	%rd59, %r129, 4;
	add.s64 	%rd60, %rd1, %rd59;
	ld.global.nc.f32 	%f107, [%rd60];
	add.f32 	%f108, %f106, %f107;
	mul.wide.s32 	%rd61, %r19, 4;
	add.s64 	%rd62, %rd8, %rd61;
	ld.global.nc.f32 	%f109, [%rd62];
	add.s32 	%r130, %r149, 6;
	mul.wide.s32 	%rd63, %r130, 4;
	add.s64 	%rd64, %rd1, %rd63;
	ld.global.nc.f32 	%f110, [%rd64];
	add.f32 	%f111, %f109, %f110;
	mul.f32 	%f112, %f3, %f111;
	fma.rn.f32 	%f113, %f1, %f108, %f112;
	ld.global.nc.f32 	%f114, [%rd8+48];
	ld.global.nc.f32 	%f115, [%rd8+-48];
	add.f32 	%f116, %f114, %f115;
	fma.rn.f32 	%f117, %f2, %f116, %f113;
	fma.rn.f32 	%f118, %f117, 0f310F76C7, %f105;
	add.s64 	%rd65, %rd2, %rd7;
	ld.global.f32 	%f119, [%rd65];
	sub.f32 	%f120, %f28, %f119;
	add.s64 	%rd66, %rd3, %rd7;
	ld.global.nc.f32 	%f121, [%rd66];
	add.f32 	%f122, %f40, %f118;
	fma.rn.f32 	%f123, %f122, %f121, %f120;
	st.global.f32 	[%rd65], %f123;
	add.s32 	%r150, %r150, %r6;
	add.s32 	%r149, %r149, %r22;
	add.s32 	%r148, %r148, %r22;
	add.s32 	%r147, %r147, %r22;
	add.s32 	%r146, %r146, %r22;
	add.s32 	%r145, %r145, %r22;
	add.s32 	%r144, %r144, %r22;
	add.s32 	%r143, %r143, %r22;
	add.s32 	%r142, %r142, %r22;
	add.s32 	%r141, %r141, %r22;
	add.s32 	%r140, %r140, %r22;
	add.s32 	%r139, %r139, %r22;
	add.s32 	%r138, %r138, %r22;
	add.s32 	%r137, %r137, %r22;
	add.s32 	%r136, %r136, %r22;
	add.s32 	%r135, %r135, %r22;
	setp.lt.u32 	%p4, %r150, 244;
	@%p4 bra 	$L__BB7_6;
$L__BB7_7:
	add.s32 	%r134, %r134, %r7;
	setp.lt.u32 	%p5, %r134, 244;
	@%p5 bra 	$L__BB7_4;
$L__BB7_8:
	add.s32 	%r133, %r133, %r8;
	setp.lt.s32 	%p6, %r133, 244;
	@%p6 bra 	$L__BB7_2;
$L__BB7_9:
	bar.sync 	0;
	ret;

}
	// .globl	_Z15Sigma_3D_SolverifififfPfS_S_
.visible .entry _Z15Sigma_3D_SolverifififfPfS_S_(
	.param .u32 _Z15Sigma_3D_SolverifififfPfS_S__param_0,
	.param .f32 _Z15Sigma_3D_SolverifififfPfS_S__param_1,
	.param .u32 _Z15Sigma_3D_SolverifififfPfS_S__param_2,
	.param .f32 _Z15Sigma_3D_SolverifififfPfS_S__param_3,
	.param .u32 _Z15Sigma_3D_SolverifififfPfS_S__param_4,
	.param .f32 _Z15Sigma_3D_SolverifififfPfS_S__param_5,
	.param .f32 _Z15Sigma_3D_SolverifififfPfS_S__param_6,
	.param .u64 .ptr .align 1 _Z15Sigma_3D_SolverifififfPfS_S__param_7,
	.param .u64 .ptr .align 1 _Z15Sigma_3D_SolverifififfPfS_S__param_8,
	.param .u64 .ptr .align 1 _Z15Sigma_3D_SolverifififfPfS_S__param_9
)
{
	.reg .pred 	%p<112>;
	.reg .b32 	%r<262>;
	.reg .b32 	%f<129>;
	.reg .b64 	%rd<41>;
	.reg .b64 	%fd<516>;
	// demoted variable
	.shared .align 4 .b8 _ZZ15Sigma_3D_SolverifififfPfS_S_E6s_data[1600];
	ld.param.u32 	%r40, [_Z15Sigma_3D_SolverifififfPfS_S__param_0];
	ld.param.u32 	%r43, [_Z15Sigma_3D_SolverifififfPfS_S__param_2];
	mov.u32 	%r44, %ntid.x;
	mov.u32 	%r45, %ctaid.x;
	mov.u32 	%r46, %tid.x;
	mad.lo.s32 	%r47, %r44, %r45, %r46;
	mov.u32 	%r48, %ntid.y;
	mov.u32 	%r49, %ctaid.y;
	mov.u32 	%r50, %tid.y;
	mad.lo.s32 	%r51, %r48, %r49, %r50;
	add.s32 	%r53, %r40, -12;
	setp.ge.s32 	%p25, %r47, %r53;
	add.s32 	%r54, %r43, -12;
	setp.ge.s32 	%p26, %r51, %r54;
	or.pred  	%p27, %p25, %p26;
	@%p27 bra 	$L__BB8_8;
	ld.param.u32 	%r255, [_Z15Sigma_3D_SolverifififfPfS_S__param_4];
	setp.lt.s32 	%p28, %r255, 13;
	@%p28 bra 	$L__BB8_8;
	ld.param.u64 	%rd36, [_Z15Sigma_3D_SolverifififfPfS_S__param_8];
	ld.param.f32 	%f115, [_Z15Sigma_3D_SolverifififfPfS_S__param_6];
	ld.param.f32 	%f113, [_Z15Sigma_3D_SolverifififfPfS_S__param_5];
	ld.param.u32 	%r256, [_Z15Sigma_3D_SolverifififfPfS_S__param_4];
	ld.param.f32 	%f111, [_Z15Sigma_3D_SolverifififfPfS_S__param_3];
	ld.param.f32 	%f109, [_Z15Sigma_3D_SolverifififfPfS_S__param_1];
	ld.param.u32 	%r253, [_Z15Sigma_3D_SolverifififfPfS_S__param_0];
	mov.u32 	%r55, %ntid.x;
	mov.u32 	%r56, %ctaid.x;
	mov.u32 	%r57, %tid.x;
	mad.lo.s32 	%r58, %r55, %r56, %r57;
	add.s32 	%r59, %r58, 6;
	mov.u32 	%r60, %ntid.y;
	mov.u32 	%r61, %ctaid.y;
	mov.u32 	%r62, %tid.y;
	mad.lo.s32 	%r63, %r60, %r61, %r62;
	add.s32 	%r64, %r63, 6;
	mad.lo.s32 	%r65, %r64, %r253, %r59;
	cvta.to.global.u64 	%rd4, %rd36;
	mul.wide.s32 	%rd5, %r65, 4;
	add.s64 	%rd6, %rd4, %rd5;
	mul.lo.s32 	%r66, %r43, %r253;
	mul.wide.s32 	%rd7, %r66, 4;
	add.s64 	%rd8, %rd6, %rd7;
	add.s64 	%rd9, %rd8, %rd7;
	add.s64 	%rd10, %rd9, %rd7;
	add.s64 	%rd11, %rd10, %rd7;
	add.s64 	%rd12, %rd11, %rd7;
	add.s64 	%rd13, %rd12, %rd7;
	add.s64 	%rd14, %rd13, %rd7;
	add.s64 	%rd15, %rd14, %rd7;
	add.s64 	%rd16, %rd15, %rd7;
	add.s64 	%rd17, %rd16, %rd7;
	mul.f32 	%f31, %f115, %f115;
	cvt.f64.f32 	%fd58, %f31;
	mul.f64 	%fd59, %fd58, 0d3FD0000000000000;
	mul.f32 	%f32, %f109, %f109;
	cvt.f64.f32 	%fd60, %f32;
	div.rn.f64 	%fd61, %fd59, %fd60;
	cvt.rn.f32.f64 	%f33, %fd61;
	mul.f64 	%fd62, %fd58, 0d3FE8000000000000;
	div.rn.f64 	%fd63, %fd62, %fd60;
	cvt.rn.f32.f64 	%f34, %fd63;
	mul.f32 	%f35, %f111, %f111;
	cvt.f64.f32 	%fd64, %f35;
	div.rn.f64 	%fd65, %fd59, %fd64;
	cvt.rn.f32.f64 	%f36, %fd65;
	div.rn.f64 	%fd66, %fd62, %fd64;
	cvt.rn.f32.f64 	%f37, %fd66;
	mul.f32 	%f38, %f113, %f113;
	cvt.f64.f32 	%fd67, %f38;
	div.rn.f64 	%fd68, %fd59, %fd67;
	cvt.rn.f32.f64 	%f39, %fd68;
	div.rn.f64 	%fd69, %fd62, %fd67;
	cvt.rn.f32.f64 	%f40, %fd69;
	add.s64 	%rd18, %rd17, %rd7;
	ld.global.nc.f32 	%f117, [%rd18];
	ld.global.nc.f32 	%f118, [%rd17];
	ld.global.nc.f32 	%f119, [%rd16];
	ld.global.nc.f32 	%f120, [%rd15];
	ld.global.nc.f32 	%f121, [%rd14];
	ld.global.nc.f32 	%f122, [%rd13];
	ld.global.nc.f32 	%f123, [%rd12];
	ld.global.nc.f32 	%f124, [%rd11];
	ld.global.nc.f32 	%f125, [%rd10];
	ld.global.nc.f32 	%f126, [%rd9];
	ld.global.nc.f32 	%f127, [%rd8];
	ld.global.nc.f32 	%f128, [%rd6];
	add.f32 	%f41, %f109, %f115;
	add.f32 	%f42, %f111, %f115;
	mul.f32 	%f43, %f42, %f36;
	fma.rn.f32 	%f44, %f41, %f33, %f43;
	add.f32 	%f45, %f113, %f115;
	fma.rn.f32 	%f46, %f45, %f39, %f44;
	mul.f32 	%f47, %f111, %f37;
	fma.rn.f32 	%f48, %f109, %f34, %f47;
	fma.rn.f32 	%f49, %f113, %f40, %f48;
	add.f32 	%f13, %f46, %f49;
	cvt.f64.f32 	%fd70, %f113;
	{
	.reg .b32 %temp; 
	mov.b64 	{%temp, %r67}, %fd70;
	}
	mov.f64 	%fd71, 0d4000000000000000;
	{
	.reg .b32 %temp; 
	mov.b64 	{%temp, %r68}, %fd71;
	}
	and.b32  	%r69, %r68, 2146435072;
	setp.eq.s32 	%p29, %r69, 1062207488;
	abs.f64 	%fd1, %fd70;
	setp.lt.s32 	%p31, %r67, 0;
	and.pred  	%p1, %p31, %p29;
	selp.b32 	%r70, %r67, 0, %p29;
	setp.lt.s32 	%p32, %r68, 0;
	or.b32  	%r71, %r70, 2146435072;
	selp.b32 	%r72, %r71, %r70, %p32;
	mov.b32 	%r73, 0;
	mov.b64 	%fd2, {%r73, %r72};
	add.f64 	%fd72, %fd70, 0d4000000000000000;
	{
	.reg .b32 %temp; 
	mov.b64 	{%temp, %r74}, %fd72;
	}
	and.b32  	%r1, %r74, 2146435072;
	selp.b32 	%r75, 0, 2146435072, %p32;
	and.b32  	%r76, %r68, 2147483647;
	setp.ne.s32 	%p33, %r76, 1071644672;
	and.pred  	%p34, %p29, %p33;
	or.b32  	%r77, %r75, -2147483648;
	selp.b32 	%r78, %r77, %r75, %p34;
	selp.b32 	%r79, %r78, %r75, %p31;
	mov.b64 	%fd3, {%r73, %r79};
	cvt.f64.f32 	%fd73, %f115;
	{
	.reg .b32 %temp; 
	mov.b64 	{%temp, %r80}, %fd73;
	}
	abs.f64 	%fd4, %fd73;
	setp.lt.s32 	%p36, %r80, 0;
	and.pred  	%p2, %p36, %p29;
	selp.b32 	%r81, %r80, 0, %p29;
	or.b32  	%r82, %r81, 2146435072;
	selp.b32 	%r83, %r82, %r81, %p32;
	mov.b64 	%fd5, {%r73, %r83};
	add.f64 	%fd74, %fd73, 0d4000000000000000;
	{
	.reg .b32 %temp; 
	mov.b64 	{%temp, %r84}, %fd74;
	}
	and.b32  	%r2, %r84, 2146435072;
	selp.b32 	%r85, %r78, %r75, %p36;
	mov.b64 	%fd6, {%r73, %r85};
	add.f32 	%f50, %f39, %f40;
	cvt.f64.f32 	%fd7, %f50;
	cvt.f64.f32 	%fd75, %f111;
	{
	.reg .b32 %temp; 
	mov.b64 	{%temp, %r86}, %fd75;
	}
	abs.f64 	%fd8, %fd75;
	setp.lt.s32 	%p37, %r86, 0;
	and.pred  	%p3, %p37, %p29;
	selp.b32 	%r87, %r86, 0, %p29;
	or.b32  	%r88, %r87, 2146435072;
	selp.b32 	%r89, %r88, %r87, %p32;
	mov.b64 	%fd9, {%r73, %r89};
	add.f64 	%fd76, %fd75, 0d4000000000000000;
	{
	.reg .b32 %temp; 
	mov.b64 	{%temp, %r90}, %fd76;
	}
	and.b32  	%r3, %r90, 2146435072;
	selp.b32 	%r91, %r78, %r75, %p37;
	mov.b64 	%fd10, {%r73, %r91};
	cvt.f64.f32 	%fd11, %f36;
	cvt.f64.f32 	%fd12, %f37;
	cvt.f64.f32 	%fd77, %f109;
	{
	.reg .b32 %temp; 
	mov.b64 	{%temp, %r92}, %fd77;
	}
	abs.f64 	%fd13, %fd77;
	setp.lt.s32 	%p38, %r92, 0;
	and.pred  	%p4, %p38, %p29;
	selp.b32 	%r93, %r92, 0, %p29;
	or.b32  	%r94, %r93, 2146435072;
	selp.b32 	%r95, %r94, %r93, %p32;
	mov.b64 	%fd14, {%r73, %r95};
	add.f64 	%fd78, %fd77, 0d4000000000000000;
	{
	.reg .b32 %temp; 
	mov.b64 	{%temp, %r96}, %fd78;
	}
	and.b32  	%r4, %r96, 2146435072;
	selp.b32 	%r97, %r78, %r75, %p38;
	mov.b64 	%fd15, {%r73, %r97};
	cvt.f64.f32 	%fd16, %f33;
	cvt.f64.f32 	%fd17, %f34;
	mov.f64 	%fd79, 0d4010000000000000;
	{
	.reg .b32 %temp; 
	mov.b64 	{%temp, %r98}, %fd79;
	}
	and.b32  	%r99, %r98, 2146435072;
	setp.eq.s32 	%p39, %r99, 1072693248;
	and.pred  	%p5, %p31, %p39;
	selp.b32 	%r100, %r67, 0, %p39;
	setp.lt.s32 	%p41, %r98, 0;
	or.b32  	%r101, %r100, 2146435072;
	selp.b32 	%r102, %r101, %r100, %p41;
	mov.b64 	%fd18, {%r73, %r102};
	add.f64 	%fd80, %fd70, 0d4010000000000000;
	{
	.reg .b32 %temp; 
	mov.b64 	{%temp, %r103}, %fd80;
	}
	and.b32  	%r5, %r103, 2146435072;
	selp.b32 	%r104, 0, 2146435072, %p41;
	and.b32  	%r105, %r98, 2147483647;
	setp.ne.s32 	%p42, %r105, 1071644672;
	and.pred  	%p43, %p39, %p42;
	or.b32  	%r106, %r104, -2147483648;
	selp.b32 	%r107, %r106, %r104, %p43;
	selp.b32 	%r108, %r107, %r104, %p31;
	mov.b64 	%fd19, {%r73, %r108};
	and.pred  	%p6, %p36, %p39;
	selp.b32 	%r109, %r80, 0, %p39;
	or.b32  	%r110, %r109, 2146435072;
	selp.b32 	%r111, %r110, %r109, %p41;
	mov.b64 	%fd20, {%r73, %r111};
	add.f64 	%fd81, %fd73, 0d4010000000000000;
	{
	.reg .b32 %temp; 
	mov.b64 	{%temp, %r112}, %fd81;
	}
	and.b32  	%r6, %r112, 2146435072;
	selp.b32 	%r113, %r107, %r104, %p36;
	mov.b64 	%fd21, {%r73, %r113};
	and.pred  	%p7, %p37, %p39;
	selp.b32 	%r114, %r86, 0, %p39;
	or.b32  	%r115, %r114, 2146435072;
	selp.b32 	%r116, %r115, %r114, %p41;
	mov.b64 	%fd22, {%r73, %r116};
	add.f64 	%fd82, %fd75, 0d4010000000000000;
	{
	.reg .b32 %temp; 
	mov.b64 	{%temp, %r117}, %fd82;
	}
	and.b32  	%r7, %r117, 2146435072;
	selp.b32 	%r118, %r107, %r104, %p37;
	mov.b64 	%fd23, {%r73, %r118};
	and.pred  	%p8, %p38, %p39;
	selp.b32 	%r119, %r92, 0, %p39;
	or.b32  	%r120, %r119, 2146435072;
	selp.b32 	%r121, %r120, %r119, %p41;
	mov.b64 	%fd24, {%r73, %r121};
	add.f64 	%fd83, %fd77, 0d4010000000000000;
	{
	.reg .b32 %temp; 
	mov.b64 	{%temp, %r122}, %fd83;
	}
	and.b32  	%r8, %r122, 2146435072;
	selp.b32 	%r123, %r107, %r104, %p38;
	mov.b64 	%fd25, {%r73, %r123};
	mov.f64 	%fd84, 0d4018000000000000;
	{
	.reg .b32 %temp; 
	mov.b64 	{%temp, %r124}, %fd84;
	}
	and.b32  	%r125, %r124, 2146435072;
	setp.eq.s32 	%p45, %r125, 1073741824;
	and.pred  	%p9, %p31, %p45;
	selp.b32 	%r126, %r67, 0, %p45;
	setp.lt.s32 	%p47, %r124, 0;
	or.b32  	%r127, %r126, 2146435072;
	selp.b32 	%r128, %r127, %r126, %p47;
	mov.b64 	%fd26, {%r73, %r128};
	add.f64 	%fd85, %fd70, 0d4018000000000000;
	{
	.reg .b32 %temp; 
	mov.b64 	{%temp, %r129}, %fd85;
	}
	and.b32  	%r9, %r129, 2146435072;
	selp.b32 	%r130, 0, 2146435072, %p47;
	and.b32  	%r131, %r124, 2147483647;
	setp.ne.s32 	%p48, %r131, 1071644672;
	and.pred  	%p49, %p45, %p48;
	or.b32  	%r132, %r130, -2147483648;
	selp.b32 	%r133, %r132, %r130, %p49;
	selp.b32 	%r134, %r133, %r130, %p31;
	mov.b64 	%fd27, {%r73, %r134};
	and.pred  	%p10, %p36, %p45;
	selp.b32 	%r135, %r80, 0, %p45;
	or.b32  	%r136, %r135, 2146435072;
	selp.b32 	%r137, %r136, %r135, %p47;
	mov.b64 	%fd28, {%r73, %r137};
	add.f64 	%fd86, %fd73, 0d4018000000000000;
	{
	.reg .b32 %temp; 
	mov.b64 	{%temp, %r138}, %fd86;
	}
	and.b32  	%r10, %r138, 2146435072;
	selp.b32 	%r139, %r133, %r130, %p36;
	mov.b64 	%fd29, {%r73, %r139};
	and.pred  	%p11, %p37, %p45;
	selp.b32 	%r140, %r86, 0, %p45;
	or.b32  	%r141, %r140, 2146435072;
	selp.b32 	%r142, %r141, %r140, %p47;
	mov.b64 	%fd30, {%r73, %r142};
	add.f64 	%fd87, %fd75, 0d4018000000000000;
	{
	.reg .b32 %temp; 
	mov.b64 	{%temp, %r143}, %fd87;
	}
	and.b32  	%r11, %r143, 2146435072;
	selp.b32 	%r144, %r133, %r130, %p37;
	mov.b64 	%fd31, {%r73, %r144};
	and.pred  	%p12, %p38, %p45;
	selp.b32 	%r145, %r92, 0, %p45;
	or.b32  	%r146, %r145, 2146435072;
	selp.b32 	%r147, %r146, %r145, %p47;
	mov.b64 	%fd32, {%r73, %r147};
	add.f64 	%fd88, %fd77, 0d4018000000000000;
	{
	.reg .b32 %temp; 
	mov.b64 	{%temp, %r148}, %fd88;
	}
	and.b32  	%r12, %r148, 2146435072;
	selp.b32 	%r149, %r133, %r130, %p38;
	mov.b64 	%fd33, {%r73, %r149};
	mov.f64 	%fd89, 0d4020000000000000;
	{
	.reg .b32 %temp; 
	mov.b64 	{%temp, %r150}, %fd89;
	}
	and.b32  	%r151, %r150, 2146435072;
	setp.eq.s32 	%p51, %r151, 1071644672;
	and.pred  	%p13, %p31, %p51;
	selp.b32 	%r152, %r67, 0, %p51;
	setp.lt.s32 	%p53, %r150, 0;
	or.b32  	%r153, %r152, 2146435072;
	selp.b32 	%r154, %r153, %r152, %p53;
	mov.b64 	%fd34, {%r73, %r154};
	add.f64 	%fd90, %fd70, 0d4020000000000000;
	{
	.reg .b32 %temp; 
	mov.b64 	{%temp, %r155}, %fd90;
	}
	and.b32  	%r13, %r155, 2146435072;
	selp.b32 	%r156, 0, 2146435072, %p53;
	and.b32  	%r157, %r150, 2147483647;
	setp.ne.s32 	%p54, %r157, 1071644672;
	and.pred  	%p55, %p51, %p54;
	or.b32  	%r158, %r156, -2147483648;
	selp.b32 	%r159, %r158, %r156, %p55;
	selp.b32 	%r160, %r159, %r156, %p31;
	mov.b64 	%fd35, {%r73, %r160};
	and.pred  	%p14, %p36, %p51;
	selp.b32 	%r161, %r80, 0, %p51;
	or.b32  	%r162, %r161, 2146435072;
	selp.b32 	%r163, %r162, %r161, %p53;
	mov.b64 	%fd36, {%r73, %r163};
	add.f64 	%fd91, %fd73, 0d4020000000000000;
	{
	.reg .b32 %temp; 
	mov.b64 	{%temp, %r164}, %fd91;
	}
	and.b32  	%r14, %r164, 2146435072;
	selp.b32 	%r165, %r159, %r156, %p36;
	mov.b64 	%fd37, {%r73, %r165};
	and.pred  	%p15, %p37, %p51;
	selp.b32 	%r166, %r86, 0, %p51;
	or.b32  	%r167, %r166, 2146435072;
	selp.b32 	%r168, %r167, %r166, %p53;
	mov.b64 	%fd38, {%r73, %r168};
	add.f64 	%fd92, %fd75, 0d4020000000000000;
	{
	.reg .b32 %temp; 
	mov.b64 	{%temp, %r169}, %fd92;
	}
	and.b32  	%r15, %r169, 2146435072;
	selp.b32 	%r170, %r159, %r156, %p37;
	mov.b64 	%fd39, {%r73, %r170};
	and.pred  	%p16, %p38, %p51;
	selp.b32 	%r171, %r92, 0, %p51;
	or.b32  	%r172, %r171, 2146435072;
	selp.b32 	%r173, %r172, %r171, %p53;
	mov.b64 	%fd40, {%r73, %r173};
	add.f64 	%fd93, %fd77, 0d4020000000000000;
	{
	.reg .b32 %temp; 
	mov.b64 	{%temp, %r174}, %fd93;
	}
	and.b32  	%r16, %r174, 2146435072;
	selp.b32 	%r175, %r159, %r156, %p38;
	mov.b64 	%fd41, {%r73, %r175};
	mov.f64 	%fd94, 0d4024000000000000;
	{
	.reg .b32 %temp; 
	mov.b64 	{%temp, %r176}, %fd94;
	}
	and.b32  	%r177, %r176, 2146435072;
	setp.eq.s32 	%p57, %r177, 1074790400;
	and.pred  	%p17, %p31, %p57;
	selp.b32 	%r178, %r67, 0, %p57;
	setp.lt.s32 	%p59, %r176, 0;
	or.b32  	%r179, %r178, 2146435072;
	selp.b32 	%r180, %r179, %r178, %p59;
	mov.b64 	%fd42, {%r73, %r180};
	add.f64 	%fd95, %fd70, 0d4024000000000000;
	{
	.reg .b32 %temp; 
	mov.b64 	{%temp, %r181}, %fd95;
	}
	and.b32  	%r17, %r181, 2146435072;
	selp.b32 	%r182, 0, 2146435072, %p59;
	and.b32  	%r183, %r176, 2147483647;
	setp.ne.s32 	%p60, %r183, 1071644672;
	and.pred  	%p61, %p57, %p60;
	or.b32  	%r184, %r182, -2147483648;
	selp.b32 	%r185, %r184, %r182, %p61;
	selp.b32 	%r186, %r185, %r182, %p31;
	mov.b64 	%fd43, {%r73, %r186};
	and.pred  	%p18, %p36, %p57;
	selp.b32 	%r187, %r80, 0, %p57;
	or.b32  	%r188, %r187, 2146435072;
	selp.b32 	%r189, %r188, %r187, %p59;
	mov.b64 	%fd44, {%r73, %r189};
	add.f64 	%fd96, %fd73, 0d4024000000000000;
	{
	.reg .b32 %temp; 
	mov.b64 	{%temp, %r190}, %fd96;
	}
	and.b32  	%r18, %r190, 2146435072;
	selp.b32 	%r191, %r185, %r182, %p36;
	mov.b64 	%fd45, {%r73, %r191};
	and.pred  	%p19, %p37, %p57;
	selp.b32 	%r192, %r86, 0, %p57;
	or.b32  	%r193, %r192, 2146435072;
	selp.b32 	%r194, %r193, %r192, %p59;
	mov.b64 	%fd46, {%r73, %r194};
	add.f64 	%fd97, %fd75, 0d4024000000000000;
	{
	.reg .b32 %temp; 
	mov.b64 	{%temp, %r195}, %fd97;
	}
	and.b32  	%r19, %r195, 2146435072;
	selp.b32 	%r196, %r185, %r182, %p37;
	mov.b64 	%fd47, {%r73, %r196};
	and.pred  	%p20, %p38, %p57;
	selp.b32 	%r197, %r92, 0, %p57;
	or.b32  	%r198, %r197, 2146435072;
	selp.b32 	%r199, %r198, %r197, %p59;
	mov.b64 	%fd48, {%r73, %r199};
	add.f64 	%fd98, %fd77, 0d4024000000000000;
	{
	.reg .b32 %temp; 
	mov.b64 	{%temp, %r200}, %fd98;
	}
	and.b32  	%r20, %r200, 2146435072;
	selp.b32 	%r201, %r185, %r182, %p38;
	mov.b64 	%fd49, {%r73, %r201};
	mov.f64 	%fd99, 0d4028000000000000;
	{
	.reg .b32 %temp; 
	mov.b64 	{%temp, %r202}, %fd99;
	}
	and.b32  	%r203, %r202, 2146435072;
	setp.eq.s32 	%p63, %r203, 1073741824;
	and.pred  	%p21, %p31, %p63;
	selp.b32 	%r204, %r67, 0, %p63;
	setp.lt.s32 	%p65, %r202, 0;
	or.b32  	%r205, %r204, 2146435072;
	selp.b32 	%r206, %r205, %r204, %p65;
	mov.b64 	%fd50, {%r73, %r206};
	add.f64 	%fd100, %fd70, 0d4028000000000000;
	{
	.reg .b32 %temp; 
	mov.b64 	{%temp, %r207}, %fd100;
	}
	and.b32  	%r21, %r207, 2146435072;
	selp.b32 	%r208, 0, 2146435072, %p65;
	and.b32  	%r209, %r202, 2147483647;
	setp.ne.s32 	%p66, %r209, 1071644672;
	and.pred  	%p67, %p63, %p66;
	or.b32  	%r210, %r208, -2147483648;
	selp.b32 	%r211, %r210, %r208, %p67;
	selp.b32 	%r212, %r211, %r208, %p31;
	mov.b64 	%fd51, {%r73, %r212};
	and.pred  	%p22, %p37, %p63;
	selp.b32 	%r213, %r86, 0, %p63;
	or.b32  	%r214, %r213, 2146435072;
	selp.b32 	%r215, %r214, %r213, %p65;
	mov.b64 	%fd52, {%r73, %r215};
	add.f64 	%fd101, %fd75, 0d4028000000000000;
	{
	.reg .b32 %temp; 
	mov.b64 	{%temp, %r216}, %fd101;
	}
	and.b32  	%r22, %r216, 2146435072;
	selp.b32 	%r217, %r211, %r208, %p37;
	mov.b64 	%fd53, {%r73, %r217};
	and.pred  	%p23, %p36, %p63;
	selp.b32 	%r218, %r80, 0, %p63;
	or.b32  	%r219, %r218, 2146435072;
	selp.b32 	%r220, %r219, %r218, %p65;
	mov.b64 	%fd54, {%r73, %r220};
	add.f64 	%fd102, %fd73, 0d4028000000000000;
	{
	.reg .b32 %temp; 
	mov.b64 	{%temp, %r221}, %fd102;
	}
	and.b32  	%r23, %r221, 2146435072;
	selp.b32 	%r222, %r211, %r208, %p36;
	mov.b64 	%fd55, {%r73, %r222};
	and.pred  	%p24, %p38, %p63;
	selp.b32 	%r223, %r92, 0, %p63;
	or.b32  	%r224, %r223, 2146435072;
	selp.b32 	%r225, %r224, %r223, %p65;
	mov.b64 	%fd56, {%r73, %r225};
	add.f64 	%fd103, %fd77, 0d4028000000000000;
	{
	.reg .b32 %temp; 
	mov.b64 	{%temp, %r226}, %fd103;
	}
	and.b32  	%r24, %r226, 2146435072;
	selp.b32 	%r227, %r211, %r208, %p38;
	mov.b64 	%fd57, {%r73, %r227};
	mad.lo.s32 	%r228, %r43, 12, %r64;
	mad.lo.s32 	%r261, %r253, %r228, %r59;
	neg.s32 	%r260, %r256;
	mad.lo.s32 	%r229, %r43, 6, %r63;
	add.s32 	%r230, %r229, 6;
	mad.lo.s32 	%r259, %r253, %r230, %r59;
	add.s32 	%r231, %r229, 14;
	mad.lo.s32 	%r258, %r253, %r231, %r59;
	mad.lo.s32 	%r257, %r253, %r229, %r59;
$L__BB8_3:
	mov.f32 	%f16, %f127;
	mov.f32 	%f127, %f126;
	mov.f32 	%f126, %f125;
	mov.f32 	%f125, %f124;
	mov.f32 	%f124, %f123;
	mov.f32 	%f123, %f122;
	mov.f32 	%f122, %f121;
	mov.f32 	%f121, %f120;
	mov.f32 	%f120, %f119;
	mov.f32 	%f119, %f118;
	mov.f32 	%f118, %f117;
	ld.param.u64 	%rd37, [_Z15Sigma_3D_SolverifififfPfS_S__param_8];
	mov.u32 	%r232, %tid.y;
	setp.gt.u32 	%p69, %r232, 5;
	mul.wide.s32 	%rd19, %r261, 4;
	cvta.to.global.u64 	%rd20, %rd37;
	add.s64 	%rd21, %rd20, %rd19;
	ld.global.nc.f32 	%f117, [%rd21];
	bar.sync 	0;
	@%p69 bra 	$L__BB8_5;
	ld.param.u64 	%rd38, [_Z15Sigma_3D_SolverifififfPfS_S__param_8];
	mul.wide.s32 	%rd22, %r257, 4;
	cvta.to.global.u64 	%rd23, %rd38;
	add.s64 	%rd24, %rd23, %rd22;
	ld.global.nc.f32 	%f51, [%rd24];
	mov.u32 	%r233, %tid.y;
	mov.u32 	%r234, _ZZ15Sigma_3D_SolverifififfPfS_S_E6s_data;
	mad.lo.s32 	%r235, %r233, 80, %r234;
	mov.u32 	%r236, %tid.x;
	shl.b32 	%r237, %r236, 2;
	add.s32 	%r238, %r235, %r237;
	st.shared.f32 	[%r238+24], %f51;
	mul.wide.s32 	%rd25, %r258, 4;
	add.s64 	%rd26, %rd23, %rd25;
	ld.global.nc.f32 	%f52, [%rd26];
	st.shared.f32 	[%r238+1144], %f52;
$L__BB8_5:
	mov.u32 	%r239, %tid.x;
	setp.gt.u32 	%p70, %r239, 5;
	@%p70 bra 	$L__BB8_7;
	ld.param.u64 	%rd39, [_Z15Sigma_3D_SolverifififfPfS_S__param_8];
	cvta.to.global.u64 	%rd27, %rd39;
	mul.wide.s32 	%rd28, %r259, 4;
	add.s64 	%rd29, %rd27, %rd28;
	ld.global.nc.f32 	%f53, [%rd29+-24];
	mov.u32 	%r240, %tid.y;
	mov.u32 	%r241, _ZZ15Sigma_3D_SolverifififfPfS_S_E6s_data;
	mad.lo.s32 	%r242, %r240, 80, %r241;
	mov.u32 	%r243, %tid.x;
	shl.b32 	%r244, %r243, 2;
	add.s32 	%r245, %r242, %r244;
	st.shared.f32 	[%r245+480], %f53;
	ld.global.nc.f32 	%f54, [%rd29+32];
	st.shared.f32 	[%r245+536], %f54;
$L__BB8_7:
	ld.param.u64 	%rd40, [_Z15Sigma_3D_SolverifififfPfS_S__param_9];
	ld.param.u64 	%rd35, [_Z15Sigma_3D_SolverifififfPfS_S__param_7];
	ld.param.f32 	%f116, [_Z15Sigma_3D_SolverifififfPfS_S__param_6];
	ld.param.f32 	%f114, [_Z15Sigma_3D_SolverifififfPfS_S__param_5];
	ld.param.f32 	%f112, [_Z15Sigma_3D_SolverifififfPfS_S__param_3];
	ld.param.f32 	%f110, [_Z15Sigma_3D_SolverifififfPfS_S__param_1];
	ld.param.u32 	%r254, [_Z15Sigma_3D_SolverifififfPfS_S__param_0];
	mul.wide.s32 	%rd30, %r259, 4;
	cvta.to.global.u64 	%rd31, %rd40;
	add.s64 	%rd32, %rd31, %rd30;
	setp.eq.s32 	%p71, %r24, 2146435072;
	setp.eq.s32 	%p72, %r23, 2146435072;
	setp.eq.s32 	%p73, %r22, 2146435072;
	setp.eq.s32 	%p74, %r21, 2146435072;
	setp.eq.s32 	%p75, %r20, 2146435072;
	setp.eq.s32 	%p76, %r19, 2146435072;
	setp.eq.s32 	%p77, %r18, 2146435072;
	setp.eq.s32 	%p78, %r17, 2146435072;
	setp.eq.s32 	%p79, %r16, 2146435072;
	setp.eq.s32 	%p80, %r15, 2146435072;
	setp.eq.s32 	%p81, %r14, 2146435072;
	setp.eq.s32 	%p82, %r13, 2146435072;
	setp.eq.s32 	%p83, %r12, 2146435072;
	setp.eq.s32 	%p84, %r11, 2146435072;
	setp.eq.s32 	%p85, %r10, 2146435072;
	setp.eq.s32 	%p86, %r9, 2146435072;
	setp.eq.s32 	%p87, %r8, 2146435072;
	setp.eq.s32 	%p88, %r7, 2146435072;
	setp.eq.s32 	%p89, %r6, 2146435072;
	setp.eq.s32 	%p90, %r5, 2146435072;
	setp.eq.f32 	%p91, %f110, 0f3F800000;
	setp.neu.f64 	%p92, %fd13, 0d7FF0000000000000;
	setp.nan.f32 	%p93, %f110, %f110;
	setp.eq.s32 	%p94, %r4, 2146435072;
	setp.eq.f32 	%p95, %f110, 0f00000000;
	setp.eq.f32 	%p96, %f112, 0f3F800000;
	setp.neu.f64 	%p97, %fd8, 0d7FF0000000000000;
	setp.nan.f32 	%p98, %f112, %f112;
	setp.eq.s32 	%p99, %r3, 2146435072;
	setp.eq.f32 	%p100, %f112, 0f00000000;
	setp.eq.f32 	%p101, %f116, 0f3F800000;
	setp.neu.f64 	%p102, %fd4, 0d7FF0000000000000;
	setp.nan.f32 	%p103, %f116, %f116;
	setp.eq.s32 	%p104, %r2, 2146435072;
	setp.eq.f32 	%p105, %f116, 0f00000000;
	setp.eq.f32 	%p106, %f114, 0f3F800000;
	setp.neu.f64 	%p107, %fd1, 0d7FF0000000000000;
	setp.nan.f32 	%p108, %f114, %f114;
	setp.eq.s32 	%p109, %r1, 2146435072;
	setp.eq.f32 	%p110, %f114, 0f00000000;
	mov.u32 	%r246, %tid.y;
	mov.u32 	%r247, _ZZ15Sigma_3D_SolverifififfPfS_S_E6s_data;
	mad.lo.s32 	%r248, %r246, 80, %r247;
	mov.u32 	%r249, %tid.x;
	shl.b32 	%r250, %r249, 2;
	add.s32 	%r251, %r248, %r250;
	st.shared.f32 	[%r251+504], %f123;
	bar.sync 	0;
	mul.f32 	%f55, %f13, %f123;
	{ // callseq 72, 0
	.param .b64 param0;
	st.param.f64 	[param0], %fd1;
	.param .b64 param1;
	st.param.f64 	[param1], 0d4000000000000000;
	.param .b64 retval0;
	call.uni (retval0), 
	__internal_accurate_pow, 
	(
	param0, 
	param1
	);
	ld.param.f64 	%fd104, [retval0];
	} // callseq 72
	neg.f64 	%fd106, %fd104;
	selp.f64 	%fd107, %fd106, %fd104, %p1;
	selp.f64 	%fd108, %fd2, %fd107, %p110;
	selp.f64 	%fd109, %fd108, %fd3, %p107;
	cvt.f64.f32 	%fd110, %f114;
	mov.f64 	%fd111, 0d4000000000000000;
	add.rn.f64 	%fd112, %fd110, %fd111;
	selp.f64 	%fd113, %fd112, %fd109, %p108;
	selp.f64 	%fd114, %fd113, %fd108, %p109;
	add.f64 	%fd115, %fd114, %fd114;
	mul.f64 	%fd116, %fd115, 0d3FE0000000000000;
	selp.f64 	%fd117, 0d3FF0000000000000, %fd116, %p106;
	{ // callseq 73, 0
	.param .b64 param0;
	st.param.f64 	[param0], %fd4;
	.param .b64 param1;
	st.param.f64 	[param1], 0d4000000000000000;
	.param .b64 retval0;
	call.uni (retval0), 
	__internal_accurate_pow, 
	(
	param0, 
	param1
	);
	ld.param.f64 	%fd118, [retval0];
	} // callseq 73
	neg.f64 	%fd120, %fd118;
	selp.f64 	%fd121, %fd120, %fd118, %p2;
	selp.f64 	%fd122, %fd5, %fd121, %p105;
	selp.f64 	%fd123, %fd122, %fd6, %p102;
	cvt.f64.f32 	%fd124, %f116;
	add.rn.f64 	%fd125, %fd124, %fd111;
	selp.f64 	%fd126, %fd125, %fd123, %p103;
	selp.f64 	%fd127, %fd126, %fd122, %p104;
	add.f64 	%fd128, %fd127, %fd127;
	mul.f64 	%fd129, %fd128, 0d3FE0000000000000;
	selp.f64 	%fd130, 0d3FF0000000000000, %fd129, %p101;
	add.f64 	%fd131, %fd117, %fd130;
	mul.f64 	%fd132, %fd131, %fd7;
	add.f32 	%f56, %f122, %f124;
	cvt.f64.f32 	%fd133, %f56;
	{ // callseq 74, 0
	.param .b64 param0;
	st.param.f64 	[param0], %fd8;
	.param .b64 param1;
	st.param.f64 	[param1], 0d4000000000000000;
	.param .b64 retval0;
	call.uni (retval0), 
	__internal_accurate_pow, 
	(
	param0, 
	param1
	);
	ld.param.f64 	%fd134, [retval0];
	} // callseq 74
	neg.f64 	%fd136, %fd134;
	selp.f64 	%fd137, %fd136, %fd134, %p3;
	selp.f64 	%fd138, %fd9, %fd137, %p100;
	selp.f64 	%fd139, %fd138, %fd10, %p97;
	cvt.f64.f32 	%fd140, %f112;
	add.rn.f64 	%fd141, %fd140, %fd111;
	selp.f64 	%fd142, %fd141, %fd139, %p98;
	selp.f64 	%fd143, %fd142, %fd138, %p99;
	add.f64 	%fd144, %fd143, %fd143;
	mul.f64 	%fd145, %fd144, 0d3FE0000000000000;
	selp.f64 	%fd146, 0d3FF0000000000000, %fd145, %p96;
	add.f64 	%fd147, %fd130, %fd146;
	mul.f64 	%fd148, %fd147, %fd11;
	ld.shared.f32 	%f57, [%r251+424];
	ld.shared.f32 	%f58, [%r251+584];
	add.f32 	%f59, %f57, %f58;
	cvt.f64.f32 	%fd149, %f59;
	mul.f64 	%fd150, %fd146, %fd12;
	mul.f64 	%fd151, %fd150, %fd149;
	fma.rn.f64 	%fd152, %fd148, %fd149, %fd151;
	fma.rn.f64 	%fd153, %fd132, %fd133, %fd152;
	{ // callseq 75, 0
	.param .b64 param0;
	st.param.f64 	[param0], %fd13;
	.param .b64 param1;
	st.param.f64 	[param1], 0d4000000000000000;
	.param .b64 retval0;
	call.uni (retval0), 
	__internal_accurate_pow, 
	(
	param0, 
	param1
	);
	ld.param.f64 	%fd154, [retval0];
	} // callseq 75
	neg.f64 	%fd156, %fd154;
	selp.f64 	%fd157, %fd156, %fd154, %p4;
	selp.f64 	%fd158, %fd14, %fd157, %p95;
	selp.f64 	%fd159, %fd158, %fd15, %p92;
	cvt.f64.f32 	%fd160, %f110;
	add.rn.f64 	%fd161, %fd160, %fd111;
	selp.f64 	%fd162, %fd161, %fd159, %p93;
	selp.f64 	%fd163, %fd162, %fd158, %p94;
	add.f64 	%fd164, %fd163, %fd163;
	mul.f64 	%fd165, %fd164, 0d3FE0000000000000;
	selp.f64 	%fd166, 0d3FF0000000000000, %fd165, %p91;
	add.f64 	%fd167, %fd130, %fd166;
	mul.f64 	%fd168, %fd167, %fd16;
	ld.shared.f32 	%f60, [%r251+500];
	ld.shared.f32 	%f61, [%r251+508];
	add.f32 	%f62, %f60, %f61;
	cvt.f64.f32 	%fd169, %f62;
	mul.f64 	%fd170, %fd166, %fd17;
	mul.f64 	%fd171, %fd170, %fd169;
	fma.rn.f64 	%fd172, %fd168, %fd169, %fd171;
	add.f64 	%fd173, %fd153, %fd172;
	cvt.f64.f32 	%fd174, %f55;
	add.f64 	%fd175, %fd173, %fd174;
	cvt.rn.f32.f64 	%f63, %fd175;
	{ // callseq 76, 0
	.param .b64 param0;
	st.param.f64 	[param0], %fd1;
	.param .b64 param1;
	st.param.f64 	[param1], 0d4010000000000000;
	.param .b64 retval0;
	call.uni (retval0), 
	__internal_accurate_pow, 
	(
	param0, 
	param1
	);
	ld.param.f64 	%fd176, [retval0];
	} // callseq 76
	neg.f64 	%fd178, %fd176;
	selp.f64 	%fd179, %fd178, %fd176, %p5;
	selp.f64 	%fd180, %fd18, %fd179, %p110;
	selp.f64 	%fd181, %fd180, %fd19, %p107;
	mov.f64 	%fd182, 0d4010000000000000;
	add.rn.f64 	%fd183, %fd110, %fd182;
	selp.f64 	%fd184, %fd183, %fd181, %p108;
	selp.f64 	%fd185, %fd184, %fd180, %p90;
	add.f64 	%fd186, %fd185, %fd185;
	div.rn.f64 	%fd187, %fd186, 0d4038000000000000;
	selp.f64 	%fd188, 0d3FB5555555555555, %fd187, %p106;
	{ // callseq 77, 0
	.param .b64 param0;
	st.param.f64 	[param0], %fd4;
	.param .b64 param1;
	st.param.f64 	[param1], 0d4010000000000000;
	.param .b64 retval0;
	call.uni (retval0), 
	__internal_accurate_pow, 
	(
	param0, 
	param1
	);
	ld.param.f64 	%fd189, [retval0];
	} // callseq 77
	neg.f64 	%fd191, %fd189;
	selp.f64 	%fd192, %fd191, %fd189, %p6;
	selp.f64 	%fd193, %fd20, %fd192, %p105;
	selp.f64 	%fd194, %fd193, %fd21, %p102;
	add.rn.f64 	%fd195, %fd124, %fd182;
	selp.f64 	%fd196, %fd195, %fd194, %p103;
	selp.f64 	%fd197, %fd196, %fd193, %p89;
	add.f64 	%fd198, %fd197, %fd197;
	div.rn.f64 	%fd199, %fd198, 0d4038000000000000;
	selp.f64 	%fd200, 0d3FB5555555555555, %fd199, %p101;
	add.f64 	%fd201, %fd188, %fd200;
	mul.f64 	%fd202, %fd201, %fd7;
	add.f32 	%f64, %f121, %f125;
	cvt.f64.f32 	%fd203, %f64;
	{ // callseq 78, 0
	.param .b64 param0;
	st.param.f64 	[param0], %fd8;
	.param .b64 param1;
	st.param.f64 	[param1], 0d4010000000000000;
	.param .b64 retval0;
	call.uni (retval0), 
	__internal_accurate_pow, 
	(
	param0, 
	param1
	);
	ld.param.f64 	%fd204, [retval0];
	} // callseq 78
	neg.f64 	%fd206, %fd204;
	selp.f64 	%fd207, %fd206, %fd204, %p7;
	selp.f64 	%fd208, %fd22, %fd207, %p100;
	selp.f64 	%fd209, %fd208, %fd23, %p97;
	add.rn.f64 	%fd210, %fd140, %fd182;
	selp.f64 	%fd211, %fd210, %fd209, %p98;
	selp.f64 	%fd212, %fd211, %fd208, %p88;
	add.f64 	%fd213, %fd212, %fd212;
	div.rn.f64 	%fd214, %fd213, 0d4038000000000000;
	selp.f64 	%fd215, 0d3FB5555555555555, %fd214, %p96;
	add.f64 	%fd216, %fd200, %fd215;
	mul.f64 	%fd217, %fd216, %fd11;
	ld.shared.f32 	%f65, [%r251+344];
	ld.shared.f32 	%f66, [%r251+664];
	add.f32 	%f67, %f65, %f66;
	cvt.f64.f32 	%fd218, %f67;
	mul.f64 	%fd219, %fd215, %fd12;
	mul.f64 	%fd220, %fd219, %fd218;
	fma.rn.f64 	%fd221, %fd217, %fd218, %fd220;
	fma.rn.f64 	%fd222, %fd202, %fd203, %fd221;
	{ // callseq 79, 0
	.param .b64 param0;
	st.param.f64 	[param0], %fd13;
	.param .b64 param1;
	st.param.f64 	[param1], 0d4010000000000000;
	.param .b64 retval0;
	call.uni (retval0), 
	__internal_accurate_pow, 
	(
	param0, 
	param1
	);
	ld.param.f64 	%fd223, [retval0];
	} // callseq 79
	neg.f64 	%fd225, %fd223;
	selp.f64 	%fd226, %fd225, %fd223, %p8;
	selp.f64 	%fd227, %fd24, %fd226, %p95;
	selp.f64 	%fd228, %fd227, %fd25, %p92;
	add.rn.f64 	%fd229, %fd160, %fd182;
	selp.f64 	%fd230, %fd229, %fd228, %p93;
	selp.f64 	%fd231, %fd230, %fd227, %p87;
	add.f64 	%fd232, %fd231, %fd231;
	div.rn.f64 	%fd233, %fd232, 0d4038000000000000;
	selp.f64 	%fd234, 0d3FB5555555555555, %fd233, %p91;
	add.f64 	%fd235, %fd200, %fd234;
	mul.f64 	%fd236, %fd235, %fd16;
	ld.shared.f32 	%f68, [%r251+496];
	ld.shared.f32 	%f69, [%r251+512];
	add.f32 	%f70, %f68, %f69;
	cvt.f64.f32 	%fd237, %f70;
	mul.f64 	%fd238, %fd234, %fd17;
	mul.f64 	%fd239, %fd238, %fd237;
	fma.rn.f64 	%fd240, %fd236, %fd237, %fd239;
	add.f64 	%fd241, %fd222, %fd240;
	cvt.f64.f32 	%fd242, %f63;
	add.f64 	%fd243, %fd241, %fd242;
	cvt.rn.f32.f64 	%f71, %fd243;
	{ // callseq 80, 0
	.param .b64 param0;
	st.param.f64 	[param0], %fd1;
	.param .b64 param1;
	st.param.f64 	[param1], 0d4018000000000000;
	.param .b64 retval0;
	call.uni (retval0), 
	__internal_accurate_pow, 
	(
	param0, 
	param1
	);
	ld.param.f64 	%fd244, [retval0];
	} // callseq 80
	neg.f64 	%fd246, %fd244;
	selp.f64 	%fd247, %fd246, %fd244, %p9;
	selp.f64 	%fd248, %fd26, %fd247, %p110;
	selp.f64 	%fd249, %fd248, %fd27, %p107;
	mov.f64 	%fd250, 0d4018000000000000;
	add.rn.f64 	%fd251, %fd110, %fd250;
	selp.f64 	%fd252, %fd251, %fd249, %p108;
	selp.f64 	%fd253, %fd252, %fd248, %p86;
	add.f64 	%fd254, %fd253, %fd253;
	div.rn.f64 	%fd255, %fd254, 0d4086800000000000;
	selp.f64 	%fd256, 0d3F66C16C16C16C17, %fd255, %p106;
	{ // callseq 81, 0
	.param .b64 param0;
	st.param.f64 	[param0], %fd4;
	.param .b64 param1;
	st.param.f64 	[param1], 0d4018000000000000;
	.param .b64 retval0;
	call.uni (retval0), 
	__internal_accurate_pow, 
	(
	param0, 
	param1
	);
	ld.param.f64 	%fd257, [retval0];
	} // callseq 81
	neg.f64 	%fd259, %fd257;
	selp.f64 	%fd260, %fd259, %fd257, %p10;
	selp.f64 	%fd261, %fd28, %fd260, %p105;
	selp.f64 	%fd262, %fd261, %fd29, %p102;
	add.rn.f64 	%fd263, %fd124, %fd250;
	selp.f64 	%fd264, %fd263, %fd262, %p103;
	selp.f64 	%fd265, %fd264, %fd261, %p85;
	add.f64 	%fd266, %fd265, %fd265;
	div.rn.f64 	%fd267, %fd266, 0d4086800000000000;
	selp.f64 	%fd268, 0d3F66C16C16C16C17, %fd267, %p101;
	add.f64 	%fd269, %fd256, %fd268;
	mul.f64 	%fd270, %fd269, %fd7;
	add.f32 	%f72, %f120, %f126;
	cvt.f64.f32 	%fd271, %f72;
	{ // callseq 82, 0
	.param .b64 param0;
	st.param.f64 	[param0], %fd8;
	.param .b64 param1;
	st.param.f64 	[param1], 0d4018000000000000;
	.param .b64 retval0;
	call.uni (retval0), 
	__internal_accurate_pow, 
	(
	param0, 
	param1
	);
	ld.param.f64 	%fd272, [retval0];
	} // callseq 82
	neg.f64 	%fd274, %fd272;
	selp.f64 	%fd275, %fd274, %fd272, %p11;
	selp.f64 	%fd276, %fd30, %fd275, %p100;
	selp.f64 	%fd277, %fd276, %fd31, %p97;
	add.rn.f64 	%fd278, %fd140, %fd250;
	selp.f64 	%fd279, %fd278, %fd277, %p98;
	selp.f64 	%fd280, %fd279, %fd276, %p84;
	add.f64 	%fd281, %fd280, %fd280;
	div.rn.f64 	%fd282, %fd281, 0d4086800000000000;
	selp.f64 	%fd283, 0d3F66C16C16C16C17, %fd282, %p96;
	add.f64 	%fd284, %fd268, %fd283;
	mul.f64 	%fd285, %fd284, %fd11;
	ld.shared.f32 	%f73, [%r251+264];
	ld.shared.f32 	%f74, [%r251+744];
	add.f32 	%f75, %f73, %f74;
	cvt.f64.f32 	%fd286, %f75;
	mul.f64 	%fd287, %fd283, %fd12;
	mul.f64 	%fd288, %fd287, %fd286;
	fma.rn.f64 	%fd289, %fd285, %fd286, %fd288;
	fma.rn.f64 	%fd290, %fd270, %fd271, %fd289;
	{ // callseq 83, 0
	.param .b64 param0;
	st.param.f64 	[param0], %fd13;
	.param .b64 param1;
	st.param.f64 	[param1], 0d4018000000000000;
	.param .b64 retval0;
	call.uni (retval0), 
	__internal_accurate_pow, 
	(
	param0, 
	param1
	);
	ld.param.f64 	%fd291, [retval0];
	} // callseq 83
	neg.f64 	%fd293, %fd291;
	selp.f64 	%fd294, %fd293, %fd291, %p12;
	selp.f64 	%fd295, %fd32, %fd294, %p95;
	selp.f64 	%fd296, %fd295, %fd33, %p92;
	add.rn.f64 	%fd297, %fd160, %fd250;
	selp.f64 	%fd298, %fd297, %fd296, %p93;
	selp.f64 	%fd299, %fd298, %fd295, %p83;
	add.f64 	%fd300, %fd299, %fd299;
	div.rn.f64 	%fd301, %fd300, 0d4086800000000000;
	selp.f64 	%fd302, 0d3F66C16C16C16C17, %fd301, %p91;
	add.f64 	%fd303, %fd268, %fd302;
	mul.f64 	%fd304, %fd303, %fd16;
	ld.shared.f32 	%f76, [%r251+492];
	ld.shared.f32 	%f77, [%r251+516];
	add.f32 	%f78, %f76, %f77;
	cvt.f64.f32 	%fd305, %f78;
	mul.f64 	%fd306, %fd302, %fd17;
	mul.f64 	%fd307, %fd306, %fd305;
	fma.rn.f64 	%fd308, %fd304, %fd305, %fd307;
	add.f64 	%fd309, %fd290, %fd308;
	cvt.f64.f32 	%fd310, %f71;
	add.f64 	%fd311, %fd309, %fd310;
	cvt.rn.f32.f64 	%f79, %fd311;
	{ // callseq 84, 0
	.param .b64 param0;
	st.param.f64 	[param0], %fd1;
	.param .b64 param1;
	st.param.f64 	[param1], 0d4020000000000000;
	.param .b64 retval0;
	call.uni (retval0), 
	__internal_accurate_pow, 
	(
	param0, 
	param1
	);
	ld.param.f64 	%fd312, [retval0];
	} // callseq 84
	neg.f64 	%fd314, %fd312;
	selp.f64 	%fd315, %fd314, %fd312, %p13;
	selp.f64 	%fd316, %fd34, %fd315, %p110;
	selp.f64 	%fd317, %fd316, %fd35, %p107;
	mov.f64 	%fd318, 0d4020000000000000;
	add.rn.f64 	%fd319, %fd110, %fd318;
	selp.f64 	%fd320, %fd319, %fd317, %p108;
	selp.f64 	%fd321, %fd320, %fd316, %p82;
	add.f64 	%fd322, %fd321, %fd321;
	div.rn.f64 	%fd323, %fd322, 0d40E3B00000000000;
	selp.f64 	%fd324, 0d3F0A01A01A01A01A, %fd323, %p106;
	{ // callseq 85, 0
	.param .b64 param0;
	st.param.f64 	[param0], %fd4;
	.param .b64 param1;
	st.param.f64 	[param1], 0d4020000000000000;
	.param .b64 retval0;
	call.uni (retval0), 
	__internal_accurate_pow, 
	(
	param0, 
	param1
	);
	ld.param.f64 	%fd325, [retval0];
	} // callseq 85
	neg.f64 	%fd327, %fd325;
	selp.f64 	%fd328, %fd327, %fd325, %p14;
	selp.f64 	%fd329, %fd36, %fd328, %p105;
	selp.f64 	%fd330, %fd329, %fd37, %p102;
	add.rn.f64 	%fd331, %fd124, %fd318;
	selp.f64 	%fd332, %fd331, %fd330, %p103;
	selp.f64 	%fd333, %fd332, %fd329, %p81;
	add.f64 	%fd334, %fd333, %fd333;
	div.rn.f64 	%fd335, %fd334, 0d40E3B00000000000;
	selp.f64 	%fd336, 0d3F0A01A01A01A01A, %fd335, %p101;
	add.f64 	%fd337, %fd324, %fd336;
	mul.f64 	%fd338, %fd337, %fd7;
	add.f32 	%f80, %f119, %f127;
	cvt.f64.f32 	%fd339, %f80;
	{ // callseq 86, 0
	.param .b64 param0;
	st.param.f64 	[param0], %fd8;
	.param .b64 param1;
	st.param.f64 	[param1], 0d4020000000000000;
	.param .b64 retval0;
	call.uni (retval0), 
	__internal_accurate_pow, 
	(
	param0, 
	param1
	);
	ld.param.f64 	%fd340, [retval0];
	} // callseq 86
	neg.f64 	%fd342, %fd340;
	selp.f64 	%fd343, %fd342, %fd340, %p15;
	selp.f64 	%fd344, %fd38, %fd343, %p100;
	selp.f64 	%fd345, %fd344, %fd39, %p97;
	add.rn.f64 	%fd346, %fd140, %fd318;
	selp.f64 	%fd347, %fd346, %fd345, %p98;
	selp.f64 	%fd348, %fd347, %fd344, %p80;
	add.f64 	%fd349, %fd348, %fd348;
	div.rn.f64 	%fd350, %fd349, 0d40E3B00000000000;
	selp.f64 	%fd351, 0d3F0A01A01A01A01A, %fd350, %p96;
	add.f64 	%fd352, %fd336, %fd351;
	mul.f64 	%fd353, %fd352, %fd11;
	ld.shared.f32 	%f81, [%r251+184];
	ld.shared.f32 	%f82, [%r251+824];
	add.f32 	%f83, %f81, %f82;
	cvt.f64.f32 	%fd354, %f83;
	mul.f64 	%fd355, %fd351, %fd12;
	mul.f64 	%fd356, %fd355, %fd354;
	fma.rn.f64 	%fd357, %fd353, %fd354, %fd356;
	fma.rn.f64 	%fd358, %fd338, %fd339, %fd357;
	{ // callseq 87, 0
	.param .b64 param0;
	st.param.f64 	[param0], %fd13;
	.param .b64 param1;
	st.param.f64 	[param1], 0d4020000000000000;
	.param .b64 retval0;
	call.uni (retval0), 
	__internal_accurate_pow, 
	(
	param0, 
	param1
	);
	ld.param.f64 	%fd359, [retval0];
	} // callseq 87
	neg.f64 	%fd361, %fd359;
	selp.f64 	%fd362, %fd361, %fd359, %p16;
	selp.f64 	%fd363, %fd40, %fd362, %p95;
	selp.f64 	%fd364, %fd363, %fd41, %p92;
	add.rn.f64 	%fd365, %fd160, %fd318;
	selp.f64 	%fd366, %fd365, %fd364, %p93;
	selp.f64 	%fd367, %fd366, %fd363, %p79;
	add.f64 	%fd368, %fd367, %fd367;
	div.rn.f64 	%fd369, %fd368, 0d40E3B00000000000;
	selp.f64 	%fd370, 0d3F0A01A01A01A01A, %fd369, %p91;
	add.f64 	%fd371, %fd336, %fd370;
	mul.f64 	%fd372, %fd371, %fd16;
	ld.shared.f32 	%f84, [%r251+488];
	ld.shared.f32 	%f85, [%r251+520];
	add.f32 	%f86, %f84, %f85;
	cvt.f64.f32 	%fd373, %f86;
	mul.f64 	%fd374, %fd370, %fd16;
	mul.f64 	%fd375, %fd374, %fd373;
	fma.rn.f64 	%fd376, %fd372, %fd373, %fd375;
	add.f64 	%fd377, %fd358, %fd376;
	cvt.f64.f32 	%fd378, %f79;
	add.f64 	%fd379, %fd377, %fd378;
	cvt.rn.f32.f64 	%f87, %fd379;
	{ // callseq 88, 0
	.param .b64 param0;
	st.param.f64 	[param0], %fd1;
	.param .b64 param1;
	st.param.f64 	[param1], 0d4024000000000000;
	.param .b64 retval0;
	call.uni (retval0), 
	__internal_accurate_pow, 
	(
	param0, 
	param1
	);
	ld.param.f64 	%fd380, [retval0];
	} // callseq 88
	neg.f64 	%fd382, %fd380;
	selp.f64 	%fd383, %fd382, %fd380, %p17;
	selp.f64 	%fd384, %fd42, %fd383, %p110;
	selp.f64 	%fd385, %fd384, %fd43, %p107;
	mov.f64 	%fd386, 0d4024000000000000;
	add.rn.f64 	%fd387, %fd110, %fd386;
	selp.f64 	%fd388, %fd387, %fd385, %p108;
	selp.f64 	%fd389, %fd388, %fd384, %p78;
	add.f64 	%fd390, %fd389, %fd389;
	div.rn.f64 	%fd391, %fd390, 0d414BAF8000000000;
	selp.f64 	%fd392, 0d3EA27E4FB7789F5C, %fd391, %p106;
	{ // callseq 89, 0
	.param .b64 param0;
	st.param.f64 	[param0], %fd4;
	.param .b64 param1;
	st.param.f64 	[param1], 0d4024000000000000;
	.param .b64 retval0;
	call.uni (retval0), 
	__internal_accurate_pow, 
	(
	param0, 
	param1
	);
	ld.param.f64 	%fd393, [retval0];
	} // callseq 89
	neg.f64 	%fd395, %fd393;
	selp.f64 	%fd396, %fd395, %fd393, %p18;
	selp.f64 	%fd397, %fd44, %fd396, %p105;
	selp.f64 	%fd398, %fd397, %fd45, %p102;
	add.rn.f64 	%fd399, %fd124, %fd386;
	selp.f64 	%fd400, %fd399, %fd398, %p103;
	selp.f64 	%fd401, %fd400, %fd397, %p77;
	add.f64 	%fd402, %fd401, %fd401;
	div.rn.f64 	%fd403, %fd402, 0d414BAF8000000000;
	selp.f64 	%fd404, 0d3EA27E4FB7789F5C, %fd403, %p101;
	add.f64 	%fd405, %fd392, %fd404;
	mul.f64 	%fd406, %fd405, %fd7;
	add.f32 	%f88, %f118, %f16;
	cvt.f64.f32 	%fd407, %f88;
	{ // callseq 90, 0
	.param .b64 param0;
	st.param.f64 	[param0], %fd8;
	.param .b64 param1;
	st.param.f64 	[param1], 0d4024000000000000;
	.param .b64 retval0;
	call.uni (retval0), 
	__internal_accurate_pow, 
	(
	param0, 
	param1
	);
	ld.param.f64 	%fd408, [retval0];
	} // callseq 90
	neg.f64 	%fd410, %fd408;
	selp.f64 	%fd411, %fd410, %fd408, %p19;
	selp.f64 	%fd412, %fd46, %fd411, %p100;
	selp.f64 	%fd413, %fd412, %fd47, %p97;
	add.rn.f64 	%fd414, %fd140, %fd386;
	selp.f64 	%fd415, %fd414, %fd413, %p98;
	selp.f64 	%fd416, %fd415, %fd412, %p76;
	add.f64 	%fd417, %fd416, %fd416;
	div.rn.f64 	%fd418, %fd417, 0d414BAF8000000000;
	selp.f64 	%fd419, 0d3EA27E4FB7789F5C, %fd418, %p96;
	add.f64 	%fd420, %fd404, %fd419;
	mul.f64 	%fd421, %fd420, %fd11;
	ld.shared.f32 	%f89, [%r251+104];
	ld.shared.f32 	%f90, [%r251+904];
	add.f32 	%f91, %f89, %f90;
	cvt.f64.f32 	%fd422, %f91;
	mul.f64 	%fd423, %fd419, %fd12;
	mul.f64 	%fd424, %fd423, %fd422;
	fma.rn.f64 	%fd425, %fd421, %fd422, %fd424;
	fma.rn.f64 	%fd426, %fd406, %fd407, %fd425;
	{ // callseq 91, 0
	.param .b64 param0;
	st.param.f64 	[param0], %fd13;
	.param .b64 param1;
	st.param.f64 	[param1], 0d4024000000000000;
	.param .b64 retval0;
	call.uni (retval0), 
	__internal_accurate_pow, 
	(
	param0, 
	param1
	);
	ld.param.f64 	%fd427, [retval0];
	} // callseq 91
	neg.f64 	%fd429, %fd427;
	selp.f64 	%fd430, %fd429, %fd427, %p20;
	selp.f64 	%fd431, %fd48, %fd430, %p95;
	selp.f64 	%fd432, %fd431, %fd49, %p92;
	add.rn.f64 	%fd433, %fd160, %fd386;
	selp.f64 	%fd434, %fd433, %fd432, %p93;
	selp.f64 	%fd435, %fd434, %fd431, %p75;
	add.f64 	%fd436, %fd435, %fd435;
	div.rn.f64 	%fd437, %fd436, 0d414BAF8000000000;
	selp.f64 	%fd438, 0d3EA27E4FB7789F5C, %fd437, %p91;
	add.f64 	%fd439, %fd404, %fd438;
	mul.f64 	%fd440, %fd439, %fd16;
	ld.shared.f32 	%f92, [%r251+484];
	ld.shared.f32 	%f93, [%r251+524];
	add.f32 	%f94, %f92, %f93;
	cvt.f64.f32 	%fd441, %f94;
	mul.f64 	%fd442, %fd438, %fd17;
	mul.f64 	%fd443, %fd442, %fd441;
	fma.rn.f64 	%fd444, %fd440, %fd441, %fd443;
	add.f64 	%fd445, %fd426, %fd444;
	cvt.f64.f32 	%fd446, %f87;
	add.f64 	%fd447, %fd445, %fd446;
	cvt.rn.f32.f64 	%f95, %fd447;
	{ // callseq 92, 0
	.param .b64 param0;
	st.param.f64 	[param0], %fd1;
	.param .b64 param1;
	st.param.f64 	[param1], 0d4028000000000000;
	.param .b64 retval0;
	call.uni (retval0), 
	__internal_accurate_pow, 
	(
	param0, 
	param1
	);
	ld.param.f64 	%fd448, [retval0];
	} // callseq 92
	neg.f64 	%fd450, %fd448;
	selp.f64 	%fd451, %fd450, %fd448, %p21;
	selp.f64 	%fd452, %fd50, %fd451, %p110;
	selp.f64 	%fd453, %fd452, %fd51, %p107;
	mov.f64 	%fd454, 0d4028000000000000;
	add.rn.f64 	%fd455, %fd110, %fd454;
	selp.f64 	%fd456, %fd455, %fd453, %p108;
	selp.f64 	%fd457, %fd456, %fd452, %p74;
	add.f64 	%fd458, %fd457, %fd457;
	div.rn.f64 	%fd459, %fd458, 0d41BC8CFC00000000;
	selp.f64 	%fd460, 0d3E31EED8EFF8D898, %fd459, %p106;
	add.f64 	%fd461, %fd460, %fd460;
	mul.f64 	%fd462, %fd461, %fd7;
	add.f32 	%f96, %f128, %f117;
	cvt.f64.f32 	%fd463, %f96;
	{ // callseq 93, 0
	.param .b64 param0;
	st.param.f64 	[param0], %fd8;
	.param .b64 param1;
	st.param.f64 	[param1], 0d4028000000000000;
	.param .b64 retval0;
	call.uni (retval0), 
	__internal_accurate_pow, 
	(
	param0, 
	param1
	);
	ld.param.f64 	%fd464, [retval0];
	} // callseq 93
	neg.f64 	%fd466, %fd464;
	selp.f64 	%fd467, %fd466, %fd464, %p22;
	selp.f64 	%fd468, %fd52, %fd467, %p100;
	selp.f64 	%fd469, %fd468, %fd53, %p97;
	add.rn.f64 	%fd470, %fd140, %fd454;
	selp.f64 	%fd471, %fd470, %fd469, %p98;
	selp.f64 	%fd472, %fd471, %fd468, %p73;
	add.f64 	%fd473, %fd472, %fd472;
	div.rn.f64 	%fd474, %fd473, 0d41BC8CFC00000000;
	selp.f64 	%fd475, 0d3E31EED8EFF8D898, %fd474, %p96;
	{ // callseq 94, 0
	.param .b64 param0;
	st.param.f64 	[param0], %fd4;
	.param .b64 param1;
	st.param.f64 	[param1], 0d4028000000000000;
	.param .b64 retval0;
	call.uni (retval0), 
	__internal_accurate_pow, 
	(
	param0, 
	param1
	);
	ld.param.f64 	%fd476, [retval0];
	} // callseq 94
	neg.f64 	%fd478, %fd476;
	selp.f64 	%fd479, %fd478, %fd476, %p23;
	selp.f64 	%fd480, %fd54, %fd479, %p105;
	selp.f64 	%fd481, %fd480, %fd55, %p102;
	add.rn.f64 	%fd482, %fd124, %fd454;
	selp.f64 	%fd483, %fd482, %fd481, %p103;
	selp.f64 	%fd484, %fd483, %fd480, %p72;
	add.f64 	%fd485, %fd484, %fd484;
	div.rn.f64 	%fd486, %fd485, 0d41BC8CFC00000000;
	selp.f64 	%fd487, 0d3E31EED8EFF8D898, %fd486, %p101;
	add.f64 	%fd488, %fd475, %fd487;
	mul.f64 	%fd489, %fd488, %fd11;
	ld.shared.f32 	%f97, [%r251+24];
	ld.shared.f32 	%f98, [%r251+984];
	add.f32 	%f99, %f97, %f98;
	cvt.f64.f32 	%fd490, %f99;
	mul.f64 	%fd491, %fd475, %fd12;
	mul.f64 	%fd492, %fd491, %fd490;
	fma.rn.f64 	%fd493, %fd489, %fd490, %fd492;
	fma.rn.f64 	%fd494, %fd462, %fd463, %fd493;
	{ // callseq 95, 0
	.param .b64 param0;
	st.param.f64 	[param0], %fd13;
	.param .b64 param1;
	st.param.f64 	[param1], 0d4028000000000000;
	.param .b64 retval0;
	call.uni (retval0), 
	__internal_accurate_pow, 
	(
	param0, 
	param1
	);
	ld.param.f64 	%fd495, [retval0];
	} // callseq 95
	neg.f64 	%fd497, %fd495;
	selp.f64 	%fd498, %fd497, %fd495, %p24;
	selp.f64 	%fd499, %fd56, %fd498, %p95;
	selp.f64 	%fd500, %fd499, %fd57, %p92;
	add.rn.f64 	%fd501, %fd160, %fd454;
	selp.f64 	%fd502, %fd501, %fd500, %p93;
	selp.f64 	%fd503, %fd502, %fd499, %p71;
	add.f64 	%fd504, %fd503, %fd503;
	div.rn.f64 	%fd505, %fd504, 0d41BC8CFC00000000;
	selp.f64 	%fd506, 0d3E31EED8EFF8D898, %fd505, %p91;
	add.f64 	%fd507, %fd487, %fd506;
	mul.f64 	%fd508, %fd507, %fd16;
	ld.shared.f32 	%f100, [%r251+480];
	ld.shared.f32 	%f101, [%r251+528];
	add.f32 	%f102, %f100, %f101;
	cvt.f64.f32 	%fd509, %f102;
	mul.f64 	%fd510, %fd506, %fd17;
	mul.f64 	%fd511, %fd510, %fd509;
	fma.rn.f64 	%fd512, %fd508, %fd509, %fd511;
	add.f64 	%fd513, %fd494, %fd512;
	cvt.f64.f32 	%fd514, %f95;
	add.f64 	%fd515, %fd513, %fd514;
	cvt.rn.f32.f64 	%f103, %fd515;
	add.f32 	%f104, %f123, %f123;
	ld.global.f32 	%f105, [%rd32];
	sub.f32 	%f106, %f104, %f105;
	cvta.to.global.u64 	%rd33, %rd35;
	add.s64 	%rd34, %rd33, %rd30;
	ld.global.nc.f32 	%f107, [%rd34];
	fma.rn.f32 	%f108, %f107, %f103, %f106;
	st.global.f32 	[%rd32], %f108;
	mul.lo.s32 	%r252, %r43, %r254;
	add.s32 	%r261, %r261, %r252;
	add.s32 	%r260, %r260, 1;
	add.s32 	%r259, %r259, %r252;
	add.s32 	%r258, %r258, %r252;
	add.s32 	%r257, %r257, %r252;
	setp.ne.s32 	%p111, %r260, -12;
	mov.f32 	%f128, %f16;
	@%p111 bra 	$L__BB8_3;
$L__BB8_8:
	ret;

}
	// .globl	_Z25Sigma_3D_Solver_OptimizedifififfPfS_S_
.visible .entry _Z25Sigma_3D_Solver_OptimizedifififfPfS_S_(
	.param .u32 _Z25Sigma_3D_Solver_OptimizedifififfPfS_S__param_0,
	.param .f32 _Z25Sigma_3D_Solver_OptimizedifififfPfS_S__param_1,
	.param .u32 _Z25Sigma_3D_Solver_OptimizedifififfPfS_S__param_2,
	.param .f32 _Z25Sigma_3D_Solver_OptimizedifififfPfS_S__param_3,
	.param .u32 _Z25Sigma_3D_Solver_OptimizedifififfPfS_S__param_4,
	.param .f32 _Z25Sigma_3D_Solver_OptimizedifififfPfS_S__param_5,
	.param .f32 _Z25Sigma_3D_Solver_OptimizedifififfPfS_S__param_6,
	.param .u64 .ptr .align 1 _Z25Sigma_3D_Solver_OptimizedifififfPfS_S__param_7,
	.param .u64 .ptr .align 1 _Z25Sigma_3D_Solver_OptimizedifififfPfS_S__param_8,
	.param .u64 .ptr .align 1 _Z25Sigma_3D_Solver_OptimizedifififfPfS_S__param_9
)
{
	.reg .pred 	%p<7>;
	.reg .b32 	%r<151>;
	.reg .b32 	%f<124>;
	.reg .b64 	%rd<67>;
	.reg .b64 	%fd<13>;

	ld.param.u32 	%r77, [_Z25Sigma_3D_Solver_OptimizedifififfPfS_S__param_0];
	ld.param.f32 	%f4, [_Z25Sigma_3D_Solver_OptimizedifififfPfS_S__param_1];
	ld.param.f32 	%f5, [_Z25Sigma_3D_Solver_OptimizedifififfPfS_S__param_3];
	ld.param.f32 	%f6, [_Z25Sigma_3D_Solver_OptimizedifififfPfS_S__param_5];
	ld.param.f32 	%f7, [_Z25Sigma_3D_Solver_OptimizedifififfPfS_S__param_6];
	ld.param.u64 	%rd4, [_Z25Sigma_3D_Solver_OptimizedifififfPfS_S__param_7];
	ld.param.u64 	%rd5, [_Z25Sigma_3D_Solver_OptimizedifififfPfS_S__param_8];
	ld.param.u64 	%rd6, [_Z25Sigma_3D_Solver_OptimizedifififfPfS_S__param_9];
	mov.u32 	%r79, %ctaid.x;
	mov.u32 	%r1, %ntid.x;
	mov.u32 	%r80, %tid.x;
	mad.lo.s32 	%r133, %r79, %r1, %r80;
	setp.gt.s32 	%p1, %r133, 243;
	@%p1 bra 	$L__BB9_9;
	ld.param.u32 	%r131, [_Z25Sigma_3D_Solver_OptimizedifififfPfS_S__param_2];
	cvta.to.global.u64 	%rd1, %rd5;
	mul.f32 	%f8, %f7, %f7;
	cvt.f64.f32 	%fd1, %f8;
	mul.f64 	%fd2, %fd1, 0d3FD0000000000000;
	mul.f32 	%f9, %f4, %f4;
	cvt.f64.f32 	%fd3, %f9;
	mul.f64 	%fd4, %fd1, 0d3FE8000000000000;
	mul.f32 	%f10, %f5, %f5;
	cvt.f64.f32 	%fd5, %f10;
	mul.f32 	%f11, %f6, %f6;
	cvt.f64.f32 	%fd6, %f11;
	div.rn.f64 	%fd7, %fd4, %fd6;
	cvt.rn.f32.f64 	%f12, %fd7;
	div.rn.f64 	%fd8, %fd2, %fd6;
	cvt.rn.f32.f64 	%f13, %fd8;
	div.rn.f64 	%fd9, %fd4, %fd5;
	cvt.rn.f32.f64 	%f14, %fd9;
	div.rn.f64 	%fd10, %fd2, %fd5;
	cvt.rn.f32.f64 	%f15, %fd10;
	div.rn.f64 	%fd11, %fd4, %fd3;
	cvt.rn.f32.f64 	%f16, %fd11;
	div.rn.f64 	%fd12, %fd2, %fd3;
	cvt.rn.f32.f64 	%f17, %fd12;
	mov.u32 	%r81, %ctaid.y;
	mov.u32 	%r82, %ntid.y;
	mov.u32 	%r83, %tid.y;
	mad.lo.s32 	%r3, %r81, %r82, %r83;
	mov.u32 	%r84, %ctaid.z;
	mov.u32 	%r85, %ntid.z;
	mov.u32 	%r86, %tid.z;
	mad.lo.s32 	%r4, %r84, %r85, %r86;
	mul.lo.s32 	%r5, %r131, %r77;
	add.f32 	%f18, %f6, %f7;
	mul.f32 	%f19, %f18, %f13;
	fma.rn.f32 	%f1, %f6, %f12, %f19;
	add.f32 	%f20, %f4, %f7;
	mul.f32 	%f21, %f20, %f17;
	fma.rn.f32 	%f2, %f4, %f16, %f21;
	add.f32 	%f22, %f5, %f7;
	mul.f32 	%f23, %f22, %f15;
	fma.rn.f32 	%f3, %f5, %f14, %f23;
	mov.u32 	%r87, %nctaid.z;
	mul.lo.s32 	%r6, %r87, %r85;
	mov.u32 	%r88, %nctaid.y;
	mul.lo.s32 	%r7, %r88, %r82;
	mov.u32 	%r89, %nctaid.x;
	mul.lo.s32 	%r8, %r89, %r1;
	shl.b32 	%r9, %r77, 1;
	mul.lo.s32 	%r10, %r9, %r131;
	shl.b32 	%r11, %r77, 2;
	mul.lo.s32 	%r12, %r11, %r131;
	mul.lo.s32 	%r13, %r77, 6;
	mul.lo.s32 	%r14, %r13, %r131;
	shl.b32 	%r15, %r77, 3;
	mul.lo.s32 	%r16, %r15, %r131;
	mul.lo.s32 	%r17, %r77, 10;
	mul.lo.s32 	%r18, %r17, %r131;
	mul.lo.s32 	%r19, %r77, 12;
	mul.lo.s32 	%r20, %r19, %r131;
	add.s32 	%r90, %r4, 6;
	mul.lo.s32 	%r21, %r131, %r90;
	mul.lo.s32 	%r22, %r5, %r6;
	add.s32 	%r91, %r4, -6;
	mad.lo.s32 	%r23, %r131, %r91, 6;
	add.s32 	%r92, %r4, -2;
	mad.lo.s32 	%r24, %r131, %r92, 6;
	add.s32 	%r93, %r4, 4;
	mad.lo.s32 	%r25, %r131, %r93, 6;
	cvta.to.global.u64 	%rd2, %rd6;
	cvta.to.global.u64 	%rd3, %rd4;
	mul.wide.s32 	%rd9, %r5, 4;
	mul.wide.s32 	%rd15, %r9, 4;
	mul.wide.s32 	%rd17, %r10, 4;
$L__BB9_2:
	setp.gt.u32 	%p2, %r3, 243;
	@%p2 bra 	$L__BB9_8;
	mov.u32 	%r134, %r3;
$L__BB9_4:
	setp.gt.u32 	%p3, %r4, 243;
	@%p3 bra 	$L__BB9_7;
	ld.param.u32 	%r132, [_Z25Sigma_3D_Solver_OptimizedifififfPfS_S__param_2];
	add.s32 	%r94, %r21, %r134;
	add.s32 	%r95, %r94, -6;
	mad.lo.s32 	%r149, %r77, %r95, %r133;
	add.s32 	%r96, %r23, %r134;
	mad.lo.s32 	%r148, %r77, %r96, %r133;
	add.s32 	%r97, %r94, -4;
	mad.lo.s32 	%r147, %r77, %r97, %r133;
	add.s32 	%r98, %r4, -4;
	mad.lo.s32 	%r99, %r132, %r98, %r134;
	add.s32 	%r100, %r99, 6;
	mad.lo.s32 	%r146, %r77, %r100, %r133;
	add.s32 	%r101, %r94, -2;
	mad.lo.s32 	%r145, %r77, %r101, %r133;
	add.s32 	%r102, %r24, %r134;
	mad.lo.s32 	%r144, %r77, %r102, %r133;
	mad.lo.s32 	%r143, %r77, %r94, %r133;
	mad.lo.s32 	%r103, %r132, %r4, %r134;
	add.s32 	%r104, %r103, 6;
	mad.lo.s32 	%r142, %r77, %r104, %r133;
	add.s32 	%r105, %r94, 2;
	mad.lo.s32 	%r141, %r77, %r105, %r133;
	add.s32 	%r106, %r4, 2;
	mad.lo.s32 	%r107, %r132, %r106, %r134;
	add.s32 	%r108, %r107, 6;
	mad.lo.s32 	%r140, %r77, %r108, %r133;
	add.s32 	%r109, %r94, 6;
	mad.lo.s32 	%r139, %r77, %r109, %r133;
	add.s32 	%r110, %r4, 5;
	mad.lo.s32 	%r111, %r132, %r110, %r134;
	add.s32 	%r112, %r111, 6;
	mad.lo.s32 	%r138, %r77, %r112, %r133;
	add.s32 	%r113, %r94, 5;
	mad.lo.s32 	%r137, %r77, %r113, %r133;
	add.s32 	%r114, %r25, %r134;
	mad.lo.s32 	%r136, %r77, %r114, %r133;
	add.s32 	%r115, %r94, 4;
	mad.lo.s32 	%r135, %r77, %r115, %r133;
	mov.u32 	%r150, %r4;
$L__BB9_6:
	add.s32 	%r116, %r139, 6;
	mul.wide.s32 	%rd7, %r116, 4;
	add.s64 	%rd8, %rd1, %rd7;
	ld.global.nc.f32 	%f24, [%rd8];
	add.s64 	%rd10, %rd8, %rd9;
	ld.global.nc.f32 	%f25, [%rd10];
	add.s32 	%r117, %r138, 6;
	mul.wide.s32 	%rd11, %r117, 4;
	add.s64 	%rd12, %rd1, %rd11;
	ld.global.nc.f32 	%f26, [%rd12];
	add.f32 	%f27, %f25, %f26;
	add.f32 	%f28, %f24, %f24;
	sub.f32 	%f29, %f27, %f28;
	ld.global.nc.f32 	%f30, [%rd8+-4];
	ld.global.nc.f32 	%f31, [%rd8+4];
	add.f32 	%f32, %f30, %f31;
	sub.f32 	%f33, %f32, %f28;
	mul.f32 	%f34, %f2, %f33;
	fma.rn.f32 	%f35, %f1, %f29, %f34;
	add.s32 	%r118, %r137, 6;
	mul.wide.s32 	%rd13, %r118, 4;
	add.s64 	%rd14, %rd1, %rd13;
	ld.global.nc.f32 	%f36, [%rd14];
	add.s64 	%rd16, %rd14, %rd15;
	ld.global.nc.f32 	%f37, [%rd16];
	add.f32 	%f38, %f36, %f37;
	sub.f32 	%f39, %f38, %f28;
	fma.rn.f32 	%f40, %f3, %f39, %f35;
	add.s64 	%rd18, %rd8, %rd17;
	ld.global.nc.f32 	%f41, [%rd18];
	add.s32 	%r119, %r136, 6;
	mul.wide.s32 	%rd19, %r119, 4;
	add.s64 	%rd20, %rd1, %rd19;
	ld.global.nc.f32 	%f42, [%rd20];
	add.f32 	%f43, %f41, %f42;
	mul.wide.s32 	%rd21, %r77, 4;
	add.s64 	%rd22, %rd16, %rd21;
	ld.global.nc.f32 	%f44, [%rd22];
	add.s32 	%r120, %r135, 6;
	mul.wide.s32 	%rd23, %r120, 4;
	add.s64 	%rd24, %rd1, %rd23;
	ld.global.nc.f32 	%f45, [%rd24];
	add.f32 	%f46, %f44, %f45;
	mul.f32 	%f47, %f3, %f46;
	fma.rn.f32 	%f48, %f1, %f43, %f47;
	ld.global.nc.f32 	%f49, [%rd8+8];
	ld.global.nc.f32 	%f50, [%rd8+-8];
	add.f32 	%f51, %f49, %f50;
	fma.rn.f32 	%f52, %f2, %f51, %f48;
	fma.rn.f32 	%f53, %f52, 0f3F000000, 0f00000000;
	mul.wide.s32 	%rd25, %r12, 4;
	add.s64 	%rd26, %rd8, %rd25;
	ld.global.nc.f32 	%f54, [%rd26];
	add.s32 	%r121, %r140, 6;
	mul.wide.s32 	%rd27, %r121, 4;
	add.s64 	%rd28, %rd1, %rd27;
	ld.global.nc.f32 	%f55, [%rd28];
	add.f32 	%f56, %f54, %f55;
	mul.wide.s32 	%rd29, %r11, 4;
	add.s64 	%rd30, %rd8, %rd29;
	ld.global.nc.f32 	%f57, [%rd30];
	add.s32 	%r122, %r141, 6;
	mul.wide.s32 	%rd31, %r122, 4;
	add.s64 	%rd32, %rd1, %rd31;
	ld.global.nc.f32 	%f58, [%rd32];
	add.f32 	%f59, %f57, %f58;
	mul.f32 	%f60, %f3, %f59;
	fma.rn.f32 	%f61, %f1, %f56, %f60;
	ld.global.nc.f32 	%f62, [%rd8+16];
	ld.global.nc.f32 	%f63, [%rd8+-16];
	add.f32 	%f64, %f62, %f63;
	fma.rn.f32 	%f65, %f2, %f64, %f61;
	fma.rn.f32 	%f66, %f65, 0f3D2AAAAB, %f53;
	mul.wide.s32 	%rd33, %r14, 4;
	add.s64 	%rd34, %rd8, %rd33;
	ld.global.nc.f32 	%f67, [%rd34];
	add.s32 	%r123, %r142, 6;
	mul.wide.s32 	%rd35, %r123, 4;
	add.s64 	%rd36, %rd1, %rd35;
	ld.global.nc.f32 	%f68, [%rd36];
	add.f32 	%f69, %f67, %f68;
	mul.wide.s32 	%rd37, %r13, 4;
	add.s64 	%rd38, %rd8, %rd37;
	ld.global.nc.f32 	%f70, [%rd38];
	add.s32 	%r124, %r143, 6;
	mul.wide.s32 	%rd39, %r124, 4;
	add.s64 	%rd40, %rd1, %rd39;
	ld.global.nc.f32 	%f71, [%rd40];
	add.f32 	%f72, %f70, %f71;
	mul.f32 	%f73, %f3, %f72;
	fma.rn.f32 	%f74, %f1, %f69, %f73;
	ld.global.nc.f32 	%f75, [%rd8+24];
	ld.global.nc.f32 	%f76, [%rd8+-24];
	add.f32 	%f77, %f75, %f76;
	fma.rn.f32 	%f78, %f2, %f77, %f74;
	fma.rn.f32 	%f79, %f78, 0f3AB60B61, %f66;
	mul.wide.s32 	%rd41, %r16, 4;
	add.s64 	%rd42, %rd8, %rd41;
	ld.global.nc.f32 	%f80, [%rd42];
	add.s32 	%r125, %r144, 6;
	mul.wide.s32 	%rd43, %r125, 4;
	add.s64 	%rd44, %rd1, %rd43;
	ld.global.nc.f32 	%f81, [%rd44];
	add.f32 	%f82, %f80, %f81;
	mul.wide.s32 	%rd45, %r15, 4;
	add.s64 	%rd46, %rd8, %rd45;
	ld.global.nc.f32 	%f83, [%rd46];
	add.s32 	%r126, %r145, 6;
	mul.wide.s32 	%rd47, %r126, 4;
	add.s64 	%rd48, %rd1, %rd47;
	ld.global.nc.f32 	%f84, [%rd48];
	add.f32 	%f85, %f83, %f84;
	mul.f32 	%f86, %f3, %f85;
	fma.rn.f32 	%f87, %f1, %f82, %f86;
	ld.global.nc.f32 	%f88, [%rd8+32];
	ld.global.nc.f32 	%f89, [%rd8+-32];
	add.f32 	%f90, %f88, %f89;
	fma.rn.f32 	%f91, %f2, %f90, %f87;
	fma.rn.f32 	%f92, %f91, 0f37D00D01, %f79;
	mul.wide.s32 	%rd49, %r18, 4;
	add.s64 	%rd50, %rd8, %rd49;
	ld.global.nc.f32 	%f93, [%rd50];
	add.s32 	%r127, %r146, 6;
	mul.wide.s32 	%rd51, %r127, 4;
	add.s64 	%rd52, %rd1, %rd51;
	ld.global.nc.f32 	%f94, [%rd52];
	add.f32 	%f95, %f93, %f94;
	mul.wide.s32 	%rd53, %r17, 4;
	add.s64 	%rd54, %rd8, %rd53;
	ld.global.nc.f32 	%f96, [%rd54];
	add.s32 	%r128, %r147, 6;
	mul.wide.s32 	%rd55, %r128, 4;
	add.s64 	%rd56, %rd1, %rd55;
	ld.global.nc.f32 	%f97, [%rd56];
	add.f32 	%f98, %f96, %f97;
	mul.f32 	%f99, %f3, %f98;
	fma.rn.f32 	%f100, %f1, %f95, %f99;
	ld.global.nc.f32 	%f101, [%rd8+40];
	ld.global.nc.f32 	%f102, [%rd8+-40];
	add.f32 	%f103, %f101, %f102;
	fma.rn.f32 	%f104, %f2, %f103, %f100;
	fma.rn.f32 	%f105, %f104, 0f3493F27E, %f92;
	mul.wide.s32 	%rd57, %r20, 4;
	add.s64 	%rd58, %rd8, %rd57;
	ld.global.nc.f32 	%f106, [%rd58];
	add.s32 	%r129, %r148, 6;
	mul.wide.s32 	%rd59, %r129, 4;
	add.s64 	%rd60, %rd1, %rd59;
	ld.global.nc.f32 	%f107, [%rd60];
	add.f32 	%f108, %f106, %f107;
	mul.wide.s32 	%rd61, %r19, 4;
	add.s64 	%rd62, %rd8, %rd61;
	ld.global.nc.f32 	%f109, [%rd62];
	add.s32 	%r130, %r149, 6;
	mul.wide.s32 	%rd63, %r130, 4;
	add.s64 	%rd64, %rd1, %rd63;
	ld.global.nc.f32 	%f110, [%rd64];
	add.f32 	%f111, %f109, %f110;
	mul.f32 	%f112, %f3, %f111;
	fma.rn.f32 	%f113, %f1, %f108, %f112;
	ld.global.nc.f32 	%f114, [%rd8+48];
	ld.global.nc.f32 	%f115, [%rd8+-48];
	add.f32 	%f116, %f114, %f115;
	fma.rn.f32 	%f117, %f2, %f116, %f113;
	fma.rn.f32 	%f118, %f117, 0f310F76C7, %f105;
	add.s64 	%rd65, %rd2, %rd7;
	ld.global.f32 	%f119, [%rd65];
	sub.f32 	%f120, %f28, %f119;
	add.s64 	%rd66, %rd3, %rd7;
	ld.global.nc.f32 	%f121, [%rd66];
	add.f32 	%f122, %f40, %f118;
	fma.rn.f32 	%f123, %f122, %f121, %f120;
	st.global.f32 	[%rd65], %f123;
	add.s32 	%r150, %r150, %r6;
	add.s32 	%r149, %r149, %r22;
	add.s32 	%r148, %r148, %r22;
	add.s32 	%r147, %r147, %r22;
	add.s32 	%r146, %r146, %r22;
	add.s32 	%r145, %r145, %r22;
	add.s32 	%r144, %r144, %r22;
	add.s32 	%r143, %r143, %r22;
	add.s32 	%r142, %r142, %r22;
	add.s32 	%r141, %r141, %r22;
	add.s32 	%r140, %r140, %r22;
	add.s32 	%r139, %r139, %r22;
	add.s32 	%r138, %r138, %r22;
	add.s32 	%r137, %r137, %r22;
	add.s32 	%r136, %r136, %r22;
	add.s32 	%r135, %r135, %r22;
	setp.lt.u32 	%p4, %r150, 244;
	@%p4 bra 	$L__BB9_6;
$L__BB9_7:
	add.s32 	%r134, %r134, %r7;
	setp.lt.u32 	%p5, %r134, 244;
	@%p5 bra 	$L__BB9_4;
$L__BB9_8:
	add.s32 	%r133, %r133, %r8;
	setp.lt.s32 	%p6, %r133, 244;
	@%p6 bra 	$L__BB9_2;
$L__BB9_9:
	bar.sync 	0;
	ret;

}
	// .globl	_Z21LaxWendroff_3D_SolverifififfPfS_S_
.visible .entry _Z21LaxWendroff_3D_SolverifififfPfS_S_(
	.param .u32 _Z21LaxWendroff_3D_SolverifififfPfS_S__param_0,
	.param .f32 _Z21LaxWendroff_3D_SolverifififfPfS_S__param_1,
	.param .u32 _Z21LaxWendroff_3D_SolverifififfPfS_S__param_2,
	.param .f32 _Z21LaxWendroff_3D_SolverifififfPfS_S__param_3,
	.param .u32 _Z21LaxWendroff_3D_SolverifififfPfS_S__param_4,
	.param .f32 _Z21LaxWendroff_3D_SolverifififfPfS_S__param_5,
	.param .f32 _Z21LaxWendroff_3D_SolverifififfPfS_S__param_6,
	.param .u64 .ptr .align 1 _Z21LaxWendroff_3D_SolverifififfPfS_S__param_7,
	.param .u64 .ptr .align 1 _Z21LaxWendroff_3D_SolverifififfPfS_S__param_8,
	.param .u64 .ptr .align 1 _Z21LaxWendroff_3D_SolverifififfPfS_S__param_9
)
{
	.reg .pred 	%p<167>;
	.reg .b32 	%r<361>;
	.reg .b32 	%f<125>;
	.reg .b64 	%rd<37>;
	.reg .b64 	%fd<684>;
	// demoted variable
	.shared .align 4 .b8 _ZZ21LaxWendroff_3D_SolverifififfPfS_S_E6s_data[1600];
	ld.param.u32 	%r54, [_Z21LaxWendroff_3D_SolverifififfPfS_S__param_0];
	ld.param.u32 	%r57, [_Z21LaxWendroff_3D_SolverifififfPfS_S__param_2];
	mov.u32 	%r58, %ntid.x;
	mov.u32 	%r59, %ctaid.x;
	mov.u32 	%r60, %tid.x;
	mad.lo.s32 	%r61, %r58, %r59, %r60;
	mov.u32 	%r62, %ntid.y;
	mov.u32 	%r63, %ctaid.y;
	mov.u32 	%r64, %tid.y;
	mad.lo.s32 	%r65, %r62, %r63, %r64;
	add.s32 	%r67, %r54, -12;
	setp.ge.s32 	%p37, %r61, %r67;
	add.s32 	%r68, %r57, -12;
	setp.ge.s32 	%p38, %r65, %r68;
	or.pred  	%p39, %p37, %p38;
	@%p39 bra 	$L__BB10_8;
	ld.param.u32 	%r354, [_Z21LaxWendroff_3D_SolverifififfPfS_S__param_4];
	setp.lt.s32 	%p40, %r354, 13;
	@%p40 bra 	$L__BB10_8;
	ld.param.u64 	%rd34, [_Z21LaxWendroff_3D_SolverifififfPfS_S__param_8];
	ld.param.f32 	%f112, [_Z21LaxWendroff_3D_SolverifififfPfS_S__param_6];
	ld.param.f32 	%f110, [_Z21LaxWendroff_3D_SolverifififfPfS_S__param_5];
	ld.param.u32 	%r355, [_Z21LaxWendroff_3D_SolverifififfPfS_S__param_4];
	ld.param.f32 	%f108, [_Z21LaxWendroff_3D_SolverifififfPfS_S__param_3];
	ld.param.f32 	%f106, [_Z21LaxWendroff_3D_SolverifififfPfS_S__param_1];
	ld.param.u32 	%r352, [_Z21LaxWendroff_3D_SolverifififfPfS_S__param_0];
	mov.u32 	%r69, %ntid.x;
	mov.u32 	%r70, %ctaid.x;
	mov.u32 	%r71, %tid.x;
	mad.lo.s32 	%r72, %r69, %r70, %r71;
	add.s32 	%r73, %r72, 6;
	mov.u32 	%r74, %ntid.y;
	mov.u32 	%r75, %ctaid.y;
	mov.u32 	%r76, %tid.y;
	mad.lo.s32 	%r77, %r74, %r75, %r76;
	add.s32 	%r78, %r77, 6;
	mad.lo.s32 	%r79, %r78, %r352, %r73;
	cvta.to.global.u64 	%rd5, %rd34;
	mul.wide.s32 	%rd6, %r79, 4;
	add.s64 	%rd7, %rd5, %rd6;
	mul.lo.s32 	%r80, %r57, %r352;
	mul.wide.s32 	%rd8, %r80, 4;
	add.s64 	%rd9, %rd7, %rd8;
	add.s64 	%rd10, %rd9, %rd8;
	add.s64 	%rd11, %rd10, %rd8;
	add.s64 	%rd12, %rd11, %rd8;
	add.s64 	%rd13, %rd12, %rd8;
	add.s64 	%rd14, %rd13, %rd8;
	add.s64 	%rd15, %rd14, %rd8;
	add.s64 	%rd16, %rd15, %rd8;
	add.s64 	%rd17, %rd16, %rd8;
	add.s64 	%rd18, %rd17, %rd8;
	cvt.f64.f32 	%fd81, %f106;
	cvt.f64.f32 	%fd82, %f112;
	mul.f64 	%fd83, %fd82, 0d3FE0000000000000;
	div.rn.f64 	%fd84, %fd83, %fd81;
	cvt.rn.f32.f64 	%f31, %fd84;
	mul.f32 	%f32, %f112, %f112;
	cvt.f64.f32 	%fd85, %f32;
	mul.f64 	%fd86, %fd85, 0d3FE0000000000000;
	mul.f32 	%f33, %f106, %f106;
	cvt.f64.f32 	%fd87, %f33;
	div.rn.f64 	%fd88, %fd86, %fd87;
	cvt.rn.f32.f64 	%f34, %fd88;
	cvt.f64.f32 	%fd89, %f108;
	div.rn.f64 	%fd90, %fd83, %fd89;
	cvt.rn.f32.f64 	%f35, %fd90;
	mul.f32 	%f36, %f108, %f108;
	cvt.f64.f32 	%fd91, %f36;
	div.rn.f64 	%fd92, %fd86, %fd91;
	cvt.rn.f32.f64 	%f37, %fd92;
	cvt.f64.f32 	%fd93, %f110;
	div.rn.f64 	%fd94, %fd83, %fd93;
	cvt.rn.f32.f64 	%f38, %fd94;
	mul.f32 	%f39, %f110, %f110;
	cvt.f64.f32 	%fd95, %f39;
	div.rn.f64 	%fd96, %fd86, %fd95;
	cvt.rn.f32.f64 	%f40, %fd96;
	add.s64 	%rd19, %rd18, %rd8;
	ld.global.nc.f32 	%f113, [%rd19];
	ld.global.nc.f32 	%f114, [%rd18];
	ld.global.nc.f32 	%f115, [%rd17];
	ld.global.nc.f32 	%f116, [%rd16];
	ld.global.nc.f32 	%f117, [%rd15];
	ld.global.nc.f32 	%f118, [%rd14];
	ld.global.nc.f32 	%f119, [%rd13];
	ld.global.nc.f32 	%f120, [%rd12];
	ld.global.nc.f32 	%f121, [%rd11];
	ld.global.nc.f32 	%f122, [%rd10];
	ld.global.nc.f32 	%f123, [%rd9];
	ld.global.nc.f32 	%f124, [%rd7];
	mul.f32 	%f41, %f108, %f37;
	fma.rn.f32 	%f42, %f106, %f34, %f41;
	fma.rn.f32 	%f43, %f110, %f40, %f42;
	mul.f32 	%f44, %f108, %f35;
	fma.rn.f32 	%f45, %f106, %f31, %f44;
	fma.rn.f32 	%f46, %f110, %f38, %f45;
	add.f32 	%f13, %f46, %f43;
	{
	.reg .b32 %temp; 
	mov.b64 	{%temp, %r81}, %fd93;
	}
	mov.f64 	%fd97, 0d4000000000000000;
	{
	.reg .b32 %temp; 
	mov.b64 	{%temp, %r82}, %fd97;
	}
	and.b32  	%r83, %r82, 2146435072;
	setp.eq.s32 	%p41, %r83, 1062207488;
	abs.f64 	%fd1, %fd93;
	setp.lt.s32 	%p43, %r81, 0;
	and.pred  	%p1, %p43, %p41;
	selp.b32 	%r84, %r81, 0, %p41;
	setp.lt.s32 	%p44, %r82, 0;
	or.b32  	%r85, %r84, 2146435072;
	selp.b32 	%r86, %r85, %r84, %p44;
	mov.b32 	%r87, 0;
	mov.b64 	%fd2, {%r87, %r86};
	add.f64 	%fd98, %fd93, 0d4000000000000000;
	{
	.reg .b32 %temp; 
	mov.b64 	{%temp, %r88}, %fd98;
	}
	and.b32  	%r1, %r88, 2146435072;
	selp.b32 	%r89, 0, 2146435072, %p44;
	and.b32  	%r90, %r82, 2147483647;
	setp.ne.s32 	%p45, %r90, 1071644672;
	and.pred  	%p46, %p41, %p45;
	or.b32  	%r91, %r89, -2147483648;
	selp.b32 	%r92, %r91, %r89, %p46;
	selp.b32 	%r93, %r92, %r89, %p43;
	mov.b64 	%fd3, {%r87, %r93};
	mov.f64 	%fd99, 0d3FF0000000000000;
	{
	.reg .b32 %temp; 
	mov.b64 	{%temp, %r94}, %fd99;
	}
	and.b32  	%r95, %r94, 2146435072;
	setp.eq.s32 	%p48, %r95, 1072693248;
	and.pred  	%p2, %p43, %p48;
	selp.b32 	%r96, %r81, 0, %p48;
	setp.lt.s32 	%p50, %r94, 0;
	or.b32  	%r97, %r96, 2146435072;
	selp.b32 	%r98, %r97, %r96, %p50;
	mov.b64 	%fd4, {%r87, %r98};
	add.f64 	%fd100, %fd93, 0d3FF0000000000000;
	{
	.reg .b32 %temp; 
	mov.b64 	{%temp, %r99}, %fd100;
	}
	and.b32  	%r2, %r99, 2146435072;
	selp.b32 	%r100, 0, 2146435072, %p50;
	and.b32  	%r101, %r94, 2147483647;
	setp.ne.s32 	%p51, %r101, 1071644672;
	and.pred  	%p52, %p48, %p51;
	or.b32  	%r102, %r100, -2147483648;
	selp.b32 	%r103, %r102, %r100, %p52;
	selp.b32 	%r104, %r103, %r100, %p43;
	mov.b64 	%fd5, {%r87, %r104};
	add.f32 	%f47, %f38, %f40;
	cvt.f64.f32 	%fd6, %f47;
	{
	.reg .b32 %temp; 
	mov.b64 	{%temp, %r105}, %fd89;
	}
	abs.f64 	%fd7, %fd89;
	setp.lt.s32 	%p54, %r105, 0;
	and.pred  	%p3, %p54, %p48;
	selp.b32 	%r106, %r105, 0, %p48;
	or.b32  	%r107, %r106, 2146435072;
	selp.b32 	%r108, %r107, %r106, %p50;
	mov.b64 	%fd8, {%r87, %r108};
	add.f64 	%fd101, %fd89, 0d3FF0000000000000;
	{
	.reg .b32 %temp; 
	mov.b64 	{%temp, %r109}, %fd101;
	}
	and.b32  	%r3, %r109, 2146435072;
	selp.b32 	%r110, %r103, %r100, %p54;
	mov.b64 	%fd9, {%r87, %r110};
	cvt.f64.f32 	%fd10, %f35;
	and.pred  	%p4, %p54, %p41;
	selp.b32 	%r111, %r105, 0, %p41;
	or.b32  	%r112, %r111, 2146435072;
	selp.b32 	%r113, %r112, %r111, %p44;
	mov.b64 	%fd11, {%r87, %r113};
	add.f64 	%fd102, %fd89, 0d4000000000000000;
	{
	.reg .b32 %temp; 
	mov.b64 	{%temp, %r114}, %fd102;
	}
	and.b32  	%r4, %r114, 2146435072;
	selp.b32 	%r115, %r92, %r89, %p54;
	mov.b64 	%fd12, {%r87, %r115};
	cvt.f64.f32 	%fd13, %f37;
	{
	.reg .b32 %temp; 
	mov.b64 	{%temp, %r116}, %fd81;
	}
	abs.f64 	%fd14, %fd81;
	setp.lt.s32 	%p55, %r116, 0;
	and.pred  	%p5, %p55, %p48;
	selp.b32 	%r117, %r116, 0, %p48;
	or.b32  	%r118, %r117, 2146435072;
	selp.b32 	%r119, %r118, %r117, %p50;
	mov.b64 	%fd15, {%r87, %r119};
	add.f64 	%fd103, %fd81, 0d3FF0000000000000;
	{
	.reg .b32 %temp; 
	mov.b64 	{%temp, %r120}, %fd103;
	}
	and.b32  	%r5, %r120, 2146435072;
	selp.b32 	%r121, %r103, %r100, %p55;
	mov.b64 	%fd16, {%r87, %r121};
	cvt.f64.f32 	%fd17, %f31;
	and.pred  	%p6, %p55, %p41;
	selp.b32 	%r122, %r116, 0, %p41;
	or.b32  	%r123, %r122, 2146435072;
	selp.b32 	%r124, %r123, %r122, %p44;
	mov.b64 	%fd18, {%r87, %r124};
	add.f64 	%fd104, %fd81, 0d4000000000000000;
	{
	.reg .b32 %temp; 
	mov.b64 	{%temp, %r125}, %fd104;
	}
	and.b32  	%r6, %r125, 2146435072;
	selp.b32 	%r126, %r92, %r89, %p55;
	mov.b64 	%fd19, {%r87, %r126};
	cvt.f64.f32 	%fd20, %f34;
	mov.f64 	%fd105, 0d4010000000000000;
	{
	.reg .b32 %temp; 
	mov.b64 	{%temp, %r127}, %fd105;
	}
	and.b32  	%r128, %r127, 2146435072;
	setp.eq.s32 	%p56, %r128, 1072693248;
	and.pred  	%p7, %p43, %p56;
	selp.b32 	%r129, %r81, 0, %p56;
	setp.lt.s32 	%p58, %r127, 0;
	or.b32  	%r130, %r129, 2146435072;
	selp.b32 	%r131, %r130, %r129, %p58;
	mov.b64 	%fd21, {%r87, %r131};
	add.f64 	%fd106, %fd93, 0d4010000000000000;
	{
	.reg .b32 %temp; 
	mov.b64 	{%temp, %r132}, %fd106;
	}
	and.b32  	%r7, %r132, 2146435072;
	selp.b32 	%r133, 0, 2146435072, %p58;
	and.b32  	%r134, %r127, 2147483647;
	setp.ne.s32 	%p59, %r134, 1071644672;
	and.pred  	%p60, %p56, %p59;
	or.b32  	%r135, %r133, -2147483648;
	selp.b32 	%r136, %r135, %r133, %p60;
	selp.b32 	%r137, %r136, %r133, %p43;
	mov.b64 	%fd22, {%r87, %r137};
	mov.f64 	%fd107, 0d4008000000000000;
	{
	.reg .b32 %temp; 
	mov.b64 	{%temp, %r138}, %fd107;
	}
	and.b32  	%r139, %r138, 2146435072;
	setp.eq.s32 	%p62, %r139, 1073741824;
	and.pred  	%p8, %p43, %p62;
	selp.b32 	%r140, %r81, 0, %p62;
	setp.lt.s32 	%p64, %r138, 0;
	or.b32  	%r141, %r140, 2146435072;
	selp.b32 	%r142, %r141, %r140, %p64;
	mov.b64 	%fd23, {%r87, %r142};
	add.f64 	%fd108, %fd93, 0d4008000000000000;
	{
	.reg .b32 %temp; 
	mov.b64 	{%temp, %r143}, %fd108;
	}
	and.b32  	%r8, %r143, 2146435072;
	selp.b32 	%r144, 0, 2146435072, %p64;
	and.b32  	%r145, %r138, 2147483647;
	setp.ne.s32 	%p65, %r145, 1071644672;
	and.pred  	%p66, %p62, %p65;
	or.b32  	%r146, %r144, -2147483648;
	selp.b32 	%r147, %r146, %r144, %p66;
	selp.b32 	%r148, %r147, %r144, %p43;
	mov.b64 	%fd24, {%r87, %r148};
	and.pred  	%p9, %p54, %p62;
	selp.b32 	%r149, %r105, 0, %p62;
	or.b32  	%r150, %r149, 2146435072;
	selp.b32 	%r151, %r150, %r149, %p64;
	mov.b64 	%fd25, {%r87, %r151};
	add.f64 	%fd109, %fd89, 0d4008000000000000;
	{
	.reg .b32 %temp; 
	mov.b64 	{%temp, %r152}, %fd109;
	}
	and.b32  	%r9, %r152, 2146435072;
	selp.b32 	%r153, %r147, %r144, %p54;
	mov.b64 	%fd26, {%r87, %r153};
	and.pred  	%p10, %p54, %p56;
	selp.b32 	%r154, %r105, 0, %p56;
	or.b32  	%r155, %r154, 2146435072;
	selp.b32 	%r156, %r155, %r154, %p58;
	mov.b64 	%fd27, {%r87, %r156};
	add.f64 	%fd110, %fd89, 0d4010000000000000;
	{
	.reg .b32 %temp; 
	mov.b64 	{%temp, %r157}, %fd110;
	}
	and.b32  	%r10, %r157, 2146435072;
	selp.b32 	%r158, %r136, %r133, %p54;
	mov.b64 	%fd28, {%r87, %r158};
	and.pred  	%p11, %p55, %p62;
	selp.b32 	%r159, %r116, 0, %p62;
	or.b32  	%r160, %r159, 2146435072;
	selp.b32 	%r161, %r160, %r159, %p64;
	mov.b64 	%fd29, {%r87, %r161};
	add.f64 	%fd111, %fd81, 0d4008000000000000;
	{
	.reg .b32 %temp; 
	mov.b64 	{%temp, %r162}, %fd111;
	}
	and.b32  	%r11, %r162, 2146435072;
	selp.b32 	%r163, %r147, %r144, %p55;
	mov.b64 	%fd30, {%r87, %r163};
	and.pred  	%p12, %p55, %p56;
	selp.b32 	%r164, %r116, 0, %p56;
	or.b32  	%r165, %r164, 2146435072;
	selp.b32 	%r166, %r165, %r164, %p58;
	mov.b64 	%fd31, {%r87, %r166};
	add.f64 	%fd112, %fd81, 0d4010000000000000;
	{
	.reg .b32 %temp; 
	mov.b64 	{%temp, %r167}, %fd112;
	}
	and.b32  	%r12, %r167, 2146435072;
	selp.b32 	%r168, %r136, %r133, %p55;
	mov.b64 	%fd32, {%r87, %r168};
	mov.f64 	%fd113, 0d4018000000000000;
	{
	.reg .b32 %temp; 
	mov.b64 	{%temp, %r169}, %fd113;
	}
	and.b32  	%r170, %r169, 2146435072;
	setp.eq.s32 	%p68, %r170, 1073741824;
	and.pred  	%p13, %p43, %p68;
	selp.b32 	%r171, %r81, 0, %p68;
	setp.lt.s32 	%p70, %r169, 0;
	or.b32  	%r172, %r171, 2146435072;
	selp.b32 	%r173, %r172, %r171, %p70;
	mov.b64 	%fd33, {%r87, %r173};
	add.f64 	%fd114, %fd93, 0d4018000000000000;
	{
	.reg .b32 %temp; 
	mov.b64 	{%temp, %r174}, %fd114;
	}
	and.b32  	%r13, %r174, 2146435072;
	selp.b32 	%r175, 0, 2146435072, %p70;
	and.b32  	%r176, %r169, 2147483647;
	setp.ne.s32 	%p71, %r176, 1071644672;
	and.pred  	%p72, %p68, %p71;
	or.b32  	%r177, %r175, -2147483648;
	selp.b32 	%r178, %r177, %r175, %p72;
	selp.b32 	%r179, %r178, %r175, %p43;
	mov.b64 	%fd34, {%r87, %r179};
	mov.f64 	%fd115, 0d4014000000000000;
	{
	.reg .b32 %temp; 
	mov.b64 	{%temp, %r180}, %fd115;
	}
	and.b32  	%r181, %r180, 2146435072;
	setp.eq.s32 	%p74, %r181, 1074790400;
	and.pred  	%p14, %p43, %p74;
	selp.b32 	%r182, %r81, 0, %p74;
	setp.lt.s32 	%p76, %r180, 0;
	or.b32  	%r183, %r182, 2146435072;
	selp.b32 	%r184, %r183, %r182, %p76;
	mov.b64 	%fd35, {%r87, %r184};
	add.f64 	%fd116, %fd93, 0d4014000000000000;
	{
	.reg .b32 %temp; 
	mov.b64 	{%temp, %r185}, %fd116;
	}
	and.b32  	%r14, %r185, 2146435072;
	selp.b32 	%r186, 0, 2146435072, %p76;
	and.b32  	%r187, %r180, 2147483647;
	setp.ne.s32 	%p77, %r187, 1071644672;
	and.pred  	%p78, %p74, %p77;
	or.b32  	%r188, %r186, -2147483648;
	selp.b32 	%r189, %r188, %r186, %p78;
	selp.b32 	%r190, %r189, %r186, %p43;
	mov.b64 	%fd36, {%r87, %r190};
	and.pred  	%p15, %p54, %p74;
	selp.b32 	%r191, %r105, 0, %p74;
	or.b32  	%r192, %r191, 2146435072;
	selp.b32 	%r193, %r192, %r191, %p76;
	mov.b64 	%fd37, {%r87, %r193};
	add.f64 	%fd117, %fd89, 0d4014000000000000;
	{
	.reg .b32 %temp; 
	mov.b64 	{%temp, %r194}, %fd117;
	}
	and.b32  	%r15, %r194, 2146435072;
	selp.b32 	%r195, %r189, %r186, %p54;
	mov.b64 	%fd38, {%r87, %r195};
	and.pred  	%p16, %p54, %p68;
	selp.b32 	%r196, %r105, 0, %p68;
	or.b32  	%r197, %r196, 2146435072;
	selp.b32 	%r198, %r197, %r196, %p70;
	mov.b64 	%fd39, {%r87, %r198};
	add.f64 	%fd118, %fd89, 0d4018000000000000;
	{
	.reg .b32 %temp; 
	mov.b64 	{%temp, %r199}, %fd118;
	}
	and.b32  	%r16, %r199, 2146435072;
	selp.b32 	%r200, %r178, %r175, %p54;
	mov.b64 	%fd40, {%r87, %r200};
	and.pred  	%p17, %p55, %p74;
	selp.b32 	%r201, %r116, 0, %p74;
	or.b32  	%r202, %r201, 2146435072;
	selp.b32 	%r203, %r202, %r201, %p76;
	mov.b64 	%fd41, {%r87, %r203};
	add.f64 	%fd119, %fd81, 0d4014000000000000;
	{
	.reg .b32 %temp; 
	mov.b64 	{%temp, %r204}, %fd119;
	}
	and.b32  	%r17, %r204, 2146435072;
	selp.b32 	%r205, %r189, %r186, %p55;
	mov.b64 	%fd42, {%r87, %r205};
	and.pred  	%p18, %p55, %p68;
	selp.b32 	%r206, %r116, 0, %p68;
	or.b32  	%r207, %r206, 2146435072;
	selp.b32 	%r208, %r207, %r206, %p70;
	mov.b64 	%fd43, {%r87, %r208};
	add.f64 	%fd120, %fd81, 0d4018000000000000;
	{
	.reg .b32 %temp; 
	mov.b64 	{%temp, %r209}, %fd120;
	}
	and.b32  	%r18, %r209, 2146435072;
	selp.b32 	%r210, %r178, %r175, %p55;
	mov.b64 	%fd44, {%r87, %r210};
	mov.f64 	%fd121, 0d4020000000000000;
	{
	.reg .b32 %temp; 
	mov.b64 	{%temp, %r211}, %fd121;
	}
	and.b32  	%r212, %r211, 2146435072;
	setp.eq.s32 	%p80, %r212, 1071644672;
	and.pred  	%p19, %p43, %p80;
	selp.b32 	%r213, %r81, 0, %p80;
	setp.lt.s32 	%p82, %r211, 0;
	or.b32  	%r214, %r213, 2146435072;
	selp.b32 	%r215, %r214, %r213, %p82;
	mov.b64 	%fd45, {%r87, %r215};
	add.f64 	%fd122, %fd93, 0d4020000000000000;
	{
	.reg .b32 %temp; 
	mov.b64 	{%temp, %r216}, %fd122;
	}
	and.b32  	%r19, %r216, 2146435072;
	selp.b32 	%r217, 0, 2146435072, %p82;
	and.b32  	%r218, %r211, 2147483647;
	setp.ne.s32 	%p83, %r218, 1071644672;
	and.pred  	%p84, %p80, %p83;
	or.b32  	%r219, %r217, -2147483648;
	selp.b32 	%r220, %r219, %r217, %p84;
	selp.b32 	%r221, %r220, %r217, %p43;
	mov.b64 	%fd46, {%r87, %r221};
	mov.f64 	%fd123, 0d401C000000000000;
	{
	.reg .b32 %temp; 
	mov.b64 	{%temp, %r222}, %fd123;
	}
	and.b32  	%r223, %r222, 2146435072;
	setp.eq.s32 	%p86, %r223, 1074790400;
	and.pred  	%p20, %p43, %p86;
	selp.b32 	%r224, %r81, 0, %p86;
	setp.lt.s32 	%p88, %r222, 0;
	or.b32  	%r225, %r224, 2146435072;
	selp.b32 	%r226, %r225, %r224, %p88;
	mov.b64 	%fd47, {%r87, %r226};
	add.f64 	%fd124, %fd93, 0d401C000000000000;
	{
	.reg .b32 %temp; 
	mov.b64 	{%temp, %r227}, %fd124;
	}
	and.b32  	%r20, %r227, 2146435072;
	selp.b32 	%r228, 0, 2146435072, %p88;
	and.b32  	%r229, %r222, 2147483647;
	setp.ne.s32 	%p89, %r229, 1071644672;
	and.pred  	%p90, %p86, %p89;
	or.b32  	%r230, %r228, -2147483648;
	selp.b32 	%r231, %r230, %r228, %p90;
	selp.b32 	%r232, %r231, %r228, %p43;
	mov.b64 	%fd48, {%r87, %r232};
	and.pred  	%p21, %p54, %p86;
	selp.b32 	%r233, %r105, 0, %p86;
	or.b32  	%r234, %r233, 2146435072;
	selp.b32 	%r235, %r234, %r233, %p88;
	mov.b64 	%fd49, {%r87, %r235};
	add.f64 	%fd125, %fd89, 0d401C000000000000;
	{
	.reg .b32 %temp; 
	mov.b64 	{%temp, %r236}, %fd125;
	}
	and.b32  	%r21, %r236, 2146435072;
	selp.b32 	%r237, %r231, %r228, %p54;
	mov.b64 	%fd50, {%r87, %r237};
	and.pred  	%p22, %p54, %p80;
	selp.b32 	%r238, %r105, 0, %p80;
	or.b32  	%r239, %r238, 2146435072;
	selp.b32 	%r240, %r239, %r238, %p82;
	mov.b64 	%fd51, {%r87, %r240};
	add.f64 	%fd126, %fd89, 0d4020000000000000;
	{
	.reg .b32 %temp; 
	mov.b64 	{%temp, %r241}, %fd126;
	}
	and.b32  	%r22, %r241, 2146435072;
	selp.b32 	%r242, %r220, %r217, %p54;
	mov.b64 	%fd52, {%r87, %r242};
	and.pred  	%p23, %p55, %p86;
	selp.b32 	%r243, %r116, 0, %p86;
	or.b32  	%r244, %r243, 2146435072;
	selp.b32 	%r245, %r244, %r243, %p88;
	mov.b64 	%fd53, {%r87, %r245};
	add.f64 	%fd127, %fd81, 0d401C000000000000;
	{
	.reg .b32 %temp; 
	mov.b64 	{%temp, %r246}, %fd127;
	}
	and.b32  	%r23, %r246, 2146435072;
	selp.b32 	%r247, %r231, %r228, %p55;
	mov.b64 	%fd54, {%r87, %r247};
	and.pred  	%p24, %p55, %p80;
	selp.b32 	%r248, %r116, 0, %p80;
	or.b32  	%r249, %r248, 2146435072;
	selp.b32 	%r250, %r249, %r248, %p82;
	mov.b64 	%fd55, {%r87, %r250};
	add.f64 	%fd128, %fd81, 0d4020000000000000;
	{
	.reg .b32 %temp; 
	mov.b64 	{%temp, %r251}, %fd128;
	}
	and.b32  	%r24, %r251, 2146435072;
	selp.b32 	%r252, %r220, %r217, %p55;
	mov.b64 	%fd56, {%r87, %r252};
	mov.f64 	%fd129, 0d4024000000000000;
	{
	.reg .b32 %temp; 
	mov.b64 	{%temp, %r253}, %fd129;
	}
	and.b32  	%r254, %r253, 2146435072;
	setp.eq.s32 	%p92, %r254, 1074790400;
	and.pred  	%p25, %p43, %p92;
	selp.b32 	%r255, %r81, 0, %p92;
	setp.lt.s32 	%p94, %r253, 0;
	or.b32  	%r256, %r255, 2146435072;
	selp.b32 	%r257, %r256, %r255, %p94;
	mov.b64 	%fd57, {%r87, %r257};
	add.f64 	%fd130, %fd93, 0d4024000000000000;
	{
	.reg .b32 %temp; 
	mov.b64 	{%temp, %r258}, %fd130;
	}
	and.b32  	%r25, %r258, 2146435072;
	selp.b32 	%r259, 0, 2146435072, %p94;
	and.b32  	%r260, %r253, 2147483647;
	setp.ne.s32 	%p95, %r260, 1071644672;
	and.pred  	%p96, %p92, %p95;
	or.b32  	%r261, %r259, -2147483648;
	selp.b32 	%r262, %r261, %r259, %p96;
	selp.b32 	%r263, %r262, %r259, %p43;
	mov.b64 	%fd58, {%r87, %r263};
	mov.f64 	%fd131, 0d4022000000000000;
	{
	.reg .b32 %temp; 
	mov.b64 	{%temp, %r264}, %fd131;
	}
	and.b32  	%r265, %r264, 2146435072;
	setp.eq.s32 	%p98, %r265, 1075838976;
	and.pred  	%p26, %p43, %p98;
	selp.b32 	%r266, %r81, 0, %p98;
	setp.lt.s32 	%p100, %r264, 0;
	or.b32  	%r267, %r266, 2146435072;
	selp.b32 	%r268, %r267, %r266, %p100;
	mov.b64 	%fd59, {%r87, %r268};
	add.f64 	%fd132, %fd93, 0d4022000000000000;
	{
	.reg .b32 %temp; 
	mov.b64 	{%temp, %r269}, %fd132;
	}
	and.b32  	%r26, %r269, 2146435072;
	selp.b32 	%r270, 0, 2146435072, %p100;
	and.b32  	%r271, %r264, 2147483647;
	setp.ne.s32 	%p101, %r271, 1071644672;
	and.pred  	%p102, %p98, %p101;
	or.b32  	%r272, %r270, -2147483648;
	selp.b32 	%r273, %r272, %r270, %p102;
	selp.b32 	%r274, %r273, %r270, %p43;
	mov.b64 	%fd60, {%r87, %r274};
	and.pred  	%p27, %p54, %p98;
	selp.b32 	%r275, %r105, 0, %p98;
	or.b32  	%r276, %r275, 2146435072;
	selp.b32 	%r277, %r276, %r275, %p100;
	mov.b64 	%fd61, {%r87, %r277};
	add.f64 	%fd133, %fd89, 0d4022000000000000;
	{
	.reg .b32 %temp; 
	mov.b64 	{%temp, %r278}, %fd133;
	}
	and.b32  	%r27, %r278, 2146435072;
	selp.b32 	%r279, %r273, %r270, %p54;
	mov.b64 	%fd62, {%r87, %r279};
	and.pred  	%p28, %p54, %p92;
	selp.b32 	%r280, %r105, 0, %p92;
	or.b32  	%r281, %r280, 2146435072;
	selp.b32 	%r282, %r281, %r280, %p94;
	mov.b64 	%fd63, {%r87, %r282};
	add.f64 	%fd134, %fd89, 0d4024000000000000;
	{
	.reg .b32 %temp; 
	mov.b64 	{%temp, %r283}, %fd134;
	}
	and.b32  	%r28, %r283, 2146435072;
	selp.b32 	%r284, %r262, %r259, %p54;
	mov.b64 	%fd64, {%r87, %r284};
	and.pred  	%p29, %p55, %p98;
	selp.b32 	%r285, %r116, 0, %p98;
	or.b32  	%r286, %r285, 2146435072;
	selp.b32 	%r287, %r286, %r285, %p100;
	mov.b64 	%fd65, {%r87, %r287};
	add.f64 	%fd135, %fd81, 0d4022000000000000;
	{
	.reg .b32 %temp; 
	mov.b64 	{%temp, %r288}, %fd135;
	}
	and.b32  	%r29, %r288, 2146435072;
	selp.b32 	%r289, %r273, %r270, %p55;
	mov.b64 	%fd66, {%r87, %r289};
	and.pred  	%p30, %p55, %p92;
	selp.b32 	%r290, %r116, 0, %p92;
	or.b32  	%r291, %r290, 2146435072;
	selp.b32 	%r292, %r291, %r290, %p94;
	mov.b64 	%fd67, {%r87, %r292};
	add.f64 	%fd136, %fd81, 0d4024000000000000;
	{
	.reg .b32 %temp; 
	mov.b64 	{%temp, %r293}, %fd136;
	}
	and.b32  	%r30, %r293, 2146435072;
	selp.b32 	%r294, %r262, %r259, %p55;
	mov.b64 	%fd68, {%r87, %r294};
	mov.f64 	%fd137, 0d4028000000000000;
	{
	.reg .b32 %temp; 
	mov.b64 	{%temp, %r295}, %fd137;
	}
	and.b32  	%r296, %r295, 2146435072;
	setp.eq.s32 	%p104, %r296, 1073741824;
	and.pred  	%p31, %p43, %p104;
	selp.b32 	%r297, %r81, 0, %p104;
	setp.lt.s32 	%p106, %r295, 0;
	or.b32  	%r298, %r297, 2146435072;
	selp.b32 	%r299, %r298, %r297, %p106;
	mov.b64 	%fd69, {%r87, %r299};
	add.f64 	%fd138, %fd93, 0d4028000000000000;
	{
	.reg .b32 %temp; 
	mov.b64 	{%temp, %r300}, %fd138;
	}
	and.b32  	%r31, %r300, 2146435072;
	selp.b32 	%r301, 0, 2146435072, %p106;
	and.b32  	%r302, %r295, 2147483647;
	setp.ne.s32 	%p107, %r302, 1071644672;
	and.pred  	%p108, %p104, %p107;
	or.b32  	%r303, %r301, -2147483648;
	selp.b32 	%r304, %r303, %r301, %p108;
	selp.b32 	%r305, %r304, %r301, %p43;
	mov.b64 	%fd70, {%r87, %r305};
	mov.f64 	%fd139, 0d4026000000000000;
	{
	.reg .b32 %temp; 
	mov.b64 	{%temp, %r306}, %fd139;
	}
	and.b32  	%r307, %r306, 2146435072;
	setp.eq.s32 	%p110, %r307, 1075838976;
	and.pred  	%p32, %p43, %p110;
	selp.b32 	%r308, %r81, 0, %p110;
	setp.lt.s32 	%p112, %r306, 0;
	or.b32  	%r309, %r308, 2146435072;
	selp.b32 	%r310, %r309, %r308, %p112;
	mov.b64 	%fd71, {%r87, %r310};
	add.f64 	%fd140, %fd93, 0d4026000000000000;
	{
	.reg .b32 %temp; 
	mov.b64 	{%temp, %r311}, %fd140;
	}
	and.b32  	%r32, %r311, 2146435072;
	selp.b32 	%r312, 0, 2146435072, %p112;
	and.b32  	%r313, %r306, 2147483647;
	setp.ne.s32 	%p113, %r313, 1071644672;
	and.pred  	%p114, %p110, %p113;
	or.b32  	%r314, %r312, -2147483648;
	selp.b32 	%r315, %r314, %r312, %p114;
	selp.b32 	%r316, %r315, %r312, %p43;
	mov.b64 	%fd72, {%r87, %r316};
	and.pred  	%p33, %p54, %p110;
	selp.b32 	%r317, %r105, 0, %p110;
	or.b32  	%r318, %r317, 2146435072;
	selp.b32 	%r319, %r318, %r317, %p112;
	mov.b64 	%fd73, {%r87, %r319};
	add.f64 	%fd141, %fd89, 0d4026000000000000;
	{
	.reg .b32 %temp; 
	mov.b64 	{%temp, %r320}, %fd141;
	}
	and.b32  	%r33, %r320, 2146435072;
	selp.b32 	%r321, %r315, %r312, %p54;
	mov.b64 	%fd74, {%r87, %r321};
	and.pred  	%p34, %p54, %p104;
	selp.b32 	%r322, %r105, 0, %p104;
	or.b32  	%r323, %r322, 2146435072;
	selp.b32 	%r324, %r323, %r322, %p106;
	mov.b64 	%fd75, {%r87, %r324};
	add.f64 	%fd142, %fd89, 0d4028000000000000;
	{
	.reg .b32 %temp; 
	mov.b64 	{%temp, %r325}, %fd142;
	}
	and.b32  	%r34, %r325, 2146435072;
	selp.b32 	%r326, %r304, %r301, %p54;
	mov.b64 	%fd76, {%r87, %r326};
	and.pred  	%p35, %p55, %p110;
	selp.b32 	%r327, %r116, 0, %p110;
	or.b32  	%r328, %r327, 2146435072;
	selp.b32 	%r329, %r328, %r327, %p112;
	mov.b64 	%fd77, {%r87, %r329};
	add.f64 	%fd143, %fd81, 0d4026000000000000;
	{
	.reg .b32 %temp; 
	mov.b64 	{%temp, %r330}, %fd143;
	}
	and.b32  	%r35, %r330, 2146435072;
	selp.b32 	%r331, %r315, %r312, %p55;
	mov.b64 	%fd78, {%r87, %r331};
	and.pred  	%p36, %p55, %p104;
	selp.b32 	%r332, %r116, 0, %p104;
	or.b32  	%r333, %r332, 2146435072;
	selp.b32 	%r334, %r333, %r332, %p106;
	mov.b64 	%fd79, {%r87, %r334};
	add.f64 	%fd144, %fd81, 0d4028000000000000;
	{
	.reg .b32 %temp; 
	mov.b64 	{%temp, %r335}, %fd144;
	}
	and.b32  	%r36, %r335, 2146435072;
	selp.b32 	%r336, %r304, %r301, %p55;
	mov.b64 	%fd80, {%r87, %r336};
	mad.lo.s32 	%r337, %r57, 12, %r78;
	mad.lo.s32 	%r360, %r352, %r337, %r73;
	neg.s32 	%r359, %r355;
	mad.lo.s32 	%r338, %r57, 6, %r77;
	add.s32 	%r339, %r338, 6;
	mad.lo.s32 	%r358, %r352, %r339, %r73;
	add.s32 	%r340, %r338, 14;
	mad.lo.s32 	%r357, %r352, %r340, %r73;
	mad.lo.s32 	%r356, %r352, %r338, %r73;
$L__BB10_3:
	mov.f32 	%f16, %f123;
	mov.f32 	%f123, %f122;
	mov.f32 	%f122, %f121;
	mov.f32 	%f121, %f120;
	mov.f32 	%f120, %f119;
	mov.f32 	%f119, %f118;
	mov.f32 	%f118, %f117;
	mov.f32 	%f117, %f116;
	mov.f32 	%f116, %f115;
	mov.f32 	%f115, %f114;
	mov.f32 	%f114, %f113;
	ld.param.u64 	%rd35, [_Z21LaxWendroff_3D_SolverifififfPfS_S__param_8];
	mov.u32 	%r341, %tid.y;
	mov.u32 	%r342, _ZZ21LaxWendroff_3D_SolverifififfPfS_S_E6s_data;
	mad.lo.s32 	%r343, %r341, 80, %r342;
	mov.u32 	%r47, %tid.x;
	shl.b32 	%r344, %r47, 2;
	add.s32 	%r48, %r343, %r344;
	setp.gt.u32 	%p116, %r341, 5;
	mul.wide.s32 	%rd20, %r360, 4;
	cvta.to.global.u64 	%rd1, %rd35;
	add.s64 	%rd21, %rd1, %rd20;
	ld.global.nc.f32 	%f113, [%rd21];
	bar.sync 	0;
	@%p116 bra 	$L__BB10_5;
	mul.wide.s32 	%rd22, %r356, 4;
	add.s64 	%rd23, %rd1, %rd22;
	ld.global.nc.f32 	%f48, [%rd23];
	st.shared.f32 	[%r48+24], %f48;
	mul.wide.s32 	%rd24, %r357, 4;
	add.s64 	%rd25, %rd1, %rd24;
	ld.global.nc.f32 	%f49, [%rd25];
	st.shared.f32 	[%r48+1144], %f49;
$L__BB10_5:
	setp.gt.u32 	%p117, %r47, 5;
	@%p117 bra 	$L__BB10_7;
	mul.wide.s32 	%rd26, %r358, 4;
	add.s64 	%rd27, %rd1, %rd26;
	ld.global.nc.f32 	%f50, [%rd27+-24];
	st.shared.f32 	[%r48+480], %f50;
	ld.global.nc.f32 	%f51, [%rd27+32];
	st.shared.f32 	[%r48+536], %f51;
$L__BB10_7:
	ld.param.u64 	%rd36, [_Z21LaxWendroff_3D_SolverifififfPfS_S__param_9];
	ld.param.u64 	%rd33, [_Z21LaxWendroff_3D_SolverifififfPfS_S__param_7];
	ld.param.f32 	%f111, [_Z21LaxWendroff_3D_SolverifififfPfS_S__param_5];
	ld.param.f32 	%f109, [_Z21LaxWendroff_3D_SolverifififfPfS_S__param_3];
	ld.param.f32 	%f107, [_Z21LaxWendroff_3D_SolverifififfPfS_S__param_1];
	ld.param.u32 	%r353, [_Z21LaxWendroff_3D_SolverifififfPfS_S__param_0];
	mul.wide.s32 	%rd28, %r358, 4;
	cvta.to.global.u64 	%rd29, %rd36;
	add.s64 	%rd30, %rd29, %rd28;
	setp.eq.s32 	%p118, %r36, 2146435072;
	setp.eq.s32 	%p119, %r35, 2146435072;
	setp.eq.s32 	%p120, %r34, 2146435072;
	setp.eq.s32 	%p121, %r33, 2146435072;
	setp.eq.s32 	%p122, %r32, 2146435072;
	setp.eq.s32 	%p123, %r31, 2146435072;
	setp.eq.s32 	%p124, %r30, 2146435072;
	setp.eq.s32 	%p125, %r29, 2146435072;
	setp.eq.s32 	%p126, %r28, 2146435072;
	setp.eq.s32 	%p127, %r27, 2146435072;
	setp.eq.s32 	%p128, %r26, 2146435072;
	setp.eq.s32 	%p129, %r25, 2146435072;
	setp.eq.s32 	%p130, %r24, 2146435072;
	setp.eq.s32 	%p131, %r23, 2146435072;
	setp.eq.s32 	%p132, %r22, 2146435072;
	setp.eq.s32 	%p133, %r21, 2146435072;
	setp.eq.s32 	%p134, %r20, 2146435072;
	setp.eq.s32 	%p135, %r19, 2146435072;
	setp.eq.s32 	%p136, %r18, 2146435072;
	setp.eq.s32 	%p137, %r17, 2146435072;
	setp.eq.s32 	%p138, %r16, 2146435072;
	setp.eq.s32 	%p139, %r15, 2146435072;
	setp.eq.s32 	%p140, %r14, 2146435072;
	setp.eq.s32 	%p141, %r13, 2146435072;
	setp.eq.s32 	%p142, %r12, 2146435072;
	setp.eq.s32 	%p143, %r11, 2146435072;
	setp.eq.s32 	%p144, %r10, 2146435072;
	setp.eq.s32 	%p145, %r9, 2146435072;
	setp.eq.s32 	%p146, %r8, 2146435072;
	setp.eq.s32 	%p147, %r7, 2146435072;
	setp.eq.s32 	%p148, %r6, 2146435072;
	setp.eq.f32 	%p149, %f107, 0f3F800000;
	setp.neu.f64 	%p150, %fd14, 0d7FF0000000000000;
	setp.nan.f32 	%p151, %f107, %f107;
	setp.eq.s32 	%p152, %r5, 2146435072;
	setp.eq.f32 	%p153, %f107, 0f00000000;
	setp.eq.s32 	%p154, %r4, 2146435072;
	setp.eq.f32 	%p155, %f109, 0f3F800000;
	setp.neu.f64 	%p156, %fd7, 0d7FF0000000000000;
	setp.nan.f32 	%p157, %f109, %f109;
	setp.eq.s32 	%p158, %r3, 2146435072;
	setp.eq.f32 	%p159, %f109, 0f00000000;
	setp.eq.s32 	%p160, %r2, 2146435072;
	setp.eq.f32 	%p161, %f111, 0f3F800000;
	setp.neu.f64 	%p162, %fd1, 0d7FF0000000000000;
	setp.nan.f32 	%p163, %f111, %f111;
	setp.eq.s32 	%p164, %r1, 2146435072;
	setp.eq.f32 	%p165, %f111, 0f00000000;
	mov.u32 	%r345, %tid.y;
	mov.u32 	%r346, _ZZ21LaxWendroff_3D_SolverifififfPfS_S_E6s_data;
	mad.lo.s32 	%r347, %r345, 80, %r346;
	mov.u32 	%r348, %tid.x;
	shl.b32 	%r349, %r348, 2;
	add.s32 	%r350, %r347, %r349;
	st.shared.f32 	[%r350+504], %f119;
	bar.sync 	0;
	mul.f32 	%f52, %f13, %f119;
	{ // callseq 96, 0
	.param .b64 param0;
	st.param.f64 	[param0], %fd1;
	.param .b64 param1;
	st.param.f64 	[param1], 0d4000000000000000;
	.param .b64 retval0;
	call.uni (retval0), 
	__internal_accurate_pow, 
	(
	param0, 
	param1
	);
	ld.param.f64 	%fd145, [retval0];
	} // callseq 96
	neg.f64 	%fd147, %fd145;
	selp.f64 	%fd148, %fd147, %fd145, %p1;
	selp.f64 	%fd149, %fd2, %fd148, %p165;
	selp.f64 	%fd150, %fd149, %fd3, %p162;
	cvt.f64.f32 	%fd151, %f111;
	mov.f64 	%fd152, 0d4000000000000000;
	add.rn.f64 	%fd153, %fd151, %fd152;
	selp.f64 	%fd154, %fd153, %fd150, %p163;
	selp.f64 	%fd155, %fd154, %fd149, %p164;
	add.f64 	%fd156, %fd155, %fd155;
	{ // callseq 97, 0
	.param .b64 param0;
	st.param.f64 	[param0], %fd1;
	.param .b64 param1;
	st.param.f64 	[param1], 0d3FF0000000000000;
	.param .b64 retval0;
	call.uni (retval0), 
	__internal_accurate_pow, 
	(
	param0, 
	param1
	);
	ld.param.f64 	%fd157, [retval0];
	} // callseq 97
	neg.f64 	%fd159, %fd157;
	selp.f64 	%fd160, %fd159, %fd157, %p2;
	selp.f64 	%fd161, %fd4, %fd160, %p165;
	selp.f64 	%fd162, %fd161, %fd5, %p162;
	mov.f64 	%fd163, 0d3FF0000000000000;
	add.rn.f64 	%fd164, %fd151, %fd163;
	selp.f64 	%fd165, %fd164, %fd162, %p163;
	selp.f64 	%fd166, %fd165, %fd161, %p160;
	add.f64 	%fd167, %fd166, %fd166;
	fma.rn.f64 	%fd168, %fd156, 0d3FE0000000000000, %fd167;
	selp.f64 	%fd169, 0d4008000000000000, %fd168, %p161;
	mul.f64 	%fd170, %fd169, %fd6;
	add.f32 	%f53, %f118, %f120;
	cvt.f64.f32 	%fd171, %f53;
	{ // callseq 98, 0
	.param .b64 param0;
	st.param.f64 	[param0], %fd7;
	.param .b64 param1;
	st.param.f64 	[param1], 0d3FF0000000000000;
	.param .b64 retval0;
	call.uni (retval0), 
	__internal_accurate_pow, 
	(
	param0, 
	param1
	);
	ld.param.f64 	%fd172, [retval0];
	} // callseq 98
	neg.f64 	%fd174, %fd172;
	selp.f64 	%fd175, %fd174, %fd172, %p3;
	selp.f64 	%fd176, %fd8, %fd175, %p159;
	selp.f64 	%fd177, %fd176, %fd9, %p156;
	cvt.f64.f32 	%fd178, %f109;
	add.rn.f64 	%fd179, %fd178, %fd163;
	selp.f64 	%fd180, %fd179, %fd177, %p157;
	selp.f64 	%fd181, %fd180, %fd176, %p158;
	add.f64 	%fd182, %fd181, %fd181;
	selp.f64 	%fd183, 0d4000000000000000, %fd182, %p155;
	mul.f64 	%fd184, %fd183, %fd10;
	ld.shared.f32 	%f54, [%r350+424];
	ld.shared.f32 	%f55, [%r350+584];
	add.f32 	%f56, %f54, %f55;
	cvt.f64.f32 	%fd185, %f56;
	{ // callseq 99, 0
	.param .b64 param0;
	st.param.f64 	[param0], %fd7;
	.param .b64 param1;
	st.param.f64 	[param1], 0d4000000000000000;
	.param .b64 retval0;
	call.uni (retval0), 
	__internal_accurate_pow, 
	(
	param0, 
	param1
	);
	ld.param.f64 	%fd186, [retval0];
	} // callseq 99
	neg.f64 	%fd188, %fd186;
	selp.f64 	%fd189, %fd188, %fd186, %p4;
	selp.f64 	%fd190, %fd11, %fd189, %p159;
	selp.f64 	%fd191, %fd190, %fd12, %p156;
	add.rn.f64 	%fd192, %fd178, %fd152;
	selp.f64 	%fd193, %fd192, %fd191, %p157;
	selp.f64 	%fd194, %fd193, %fd190, %p154;
	add.f64 	%fd195, %fd194, %fd194;
	mul.f64 	%fd196, %fd195, 0d3FE0000000000000;
	selp.f64 	%fd197, 0d3FF0000000000000, %fd196, %p155;
	mul.f64 	%fd198, %fd197, %fd13;
	mul.f64 	%fd199, %fd198, %fd185;
	fma.rn.f64 	%fd200, %fd184, %fd185, %fd199;
	fma.rn.f64 	%fd201, %fd170, %fd171, %fd200;
	{ // callseq 100, 0
	.param .b64 param0;
	st.param.f64 	[param0], %fd14;
	.param .b64 param1;
	st.param.f64 	[param1], 0d3FF0000000000000;
	.param .b64 retval0;
	call.uni (retval0), 
	__internal_accurate_pow, 
	(
	param0, 
	param1
	);
	ld.param.f64 	%fd202, [retval0];
	} // callseq 100
	neg.f64 	%fd204, %fd202;
	selp.f64 	%fd205, %fd204, %fd202, %p5;
	selp.f64 	%fd206, %fd15, %fd205, %p153;
	selp.f64 	%fd207, %fd206, %fd16, %p150;
	cvt.f64.f32 	%fd208, %f107;
	add.rn.f64 	%fd209, %fd208, %fd163;
	selp.f64 	%fd210, %fd209, %fd207, %p151;
	selp.f64 	%fd211, %fd210, %fd206, %p152;
	add.f64 	%fd212, %fd211, %fd211;
	selp.f64 	%fd213, 0d4000000000000000, %fd212, %p149;
	mul.f64 	%fd214, %fd213, %fd17;
	ld.shared.f32 	%f57, [%r350+500];
	ld.shared.f32 	%f58, [%r350+508];
	add.f32 	%f59, %f57, %f58;
	cvt.f64.f32 	%fd215, %f59;
	{ // callseq 101, 0
	.param .b64 param0;
	st.param.f64 	[param0], %fd14;
	.param .b64 param1;
	st.param.f64 	[param1], 0d4000000000000000;
	.param .b64 retval0;
	call.uni (retval0), 
	__internal_accurate_pow, 
	(
	param0, 
	param1
	);
	ld.param.f64 	%fd216, [retval0];
	} // callseq 101
	neg.f64 	%fd218, %fd216;
	selp.f64 	%fd219, %fd218, %fd216, %p6;
	selp.f64 	%fd220, %fd18, %fd219, %p153;
	selp.f64 	%fd221, %fd220, %fd19, %p150;
	add.rn.f64 	%fd222, %fd208, %fd152;
	selp.f64 	%fd223, %fd222, %fd221, %p151;
	selp.f64 	%fd224, %fd223, %fd220, %p148;
	add.f64 	%fd225, %fd224, %fd224;
	mul.f64 	%fd226, %fd225, 0d3FE0000000000000;
	selp.f64 	%fd227, 0d3FF0000000000000, %fd226, %p149;
	mul.f64 	%fd228, %fd227, %fd20;
	mul.f64 	%fd229, %fd228, %fd215;
	fma.rn.f64 	%fd230, %fd214, %fd215, %fd229;
	add.f64 	%fd231, %fd201, %fd230;
	cvt.f64.f32 	%fd232, %f52;
	add.f64 	%fd233, %fd231, %fd232;
	cvt.rn.f32.f64 	%f60, %fd233;
	{ // callseq 102, 0
	.param .b64 param0;
	st.param.f64 	[param0], %fd1;
	.param .b64 param1;
	st.param.f64 	[param1], 0d4010000000000000;
	.param .b64 retval0;
	call.uni (retval0), 
	__internal_accurate_pow, 
	(
	param0, 
	param1
	);
	ld.param.f64 	%fd234, [retval0];
	} // callseq 102
	neg.f64 	%fd236, %fd234;
	selp.f64 	%fd237, %fd236, %fd234, %p7;
	selp.f64 	%fd238, %fd21, %fd237, %p165;
	selp.f64 	%fd239, %fd238, %fd22, %p162;
	mov.f64 	%fd240, 0d4010000000000000;
	add.rn.f64 	%fd241, %fd151, %fd240;
	selp.f64 	%fd242, %fd241, %fd239, %p163;
	selp.f64 	%fd243, %fd242, %fd238, %p147;
	add.f64 	%fd244, %fd243, %fd243;
	div.rn.f64 	%fd245, %fd244, 0d4038000000000000;
	{ // callseq 103, 0
	.param .b64 param0;
	st.param.f64 	[param0], %fd1;
	.param .b64 param1;
	st.param.f64 	[param1], 0d4008000000000000;
	.param .b64 retval0;
	call.uni (retval0), 
	__internal_accurate_pow, 
	(
	param0, 
	param1
	);
	ld.param.f64 	%fd246, [retval0];
	} // callseq 103
	neg.f64 	%fd248, %fd246;
	selp.f64 	%fd249, %fd248, %fd246, %p8;
	selp.f64 	%fd250, %fd23, %fd249, %p165;
	selp.f64 	%fd251, %fd250, %fd24, %p162;
	mov.f64 	%fd252, 0d4008000000000000;
	add.rn.f64 	%fd253, %fd151, %fd252;
	selp.f64 	%fd254, %fd253, %fd251, %p163;
	selp.f64 	%fd255, %fd254, %fd250, %p146;
	add.f64 	%fd256, %fd255, %fd255;
	div.rn.f64 	%fd257, %fd256, 0d4018000000000000;
	add.f64 	%fd258, %fd245, %fd257;
	selp.f64 	%fd259, 0d3FDAAAAAAAAAAAAA, %fd258, %p161;
	mul.f64 	%fd260, %fd259, %fd6;
	add.f32 	%f61, %f117, %f121;
	cvt.f64.f32 	%fd261, %f61;
	{ // callseq 104, 0
	.param .b64 param0;
	st.param.f64 	[param0], %fd7;
	.param .b64 param1;
	st.param.f64 	[param1], 0d4008000000000000;
	.param .b64 retval0;
	call.uni (retval0), 
	__internal_accurate_pow, 
	(
	param0, 
	param1
	);
	ld.param.f64 	%fd262, [retval0];
	} // callseq 104
	neg.f64 	%fd264, %fd262;
	selp.f64 	%fd265, %fd264, %fd262, %p9;
	selp.f64 	%fd266, %fd25, %fd265, %p159;
	selp.f64 	%fd267, %fd266, %fd26, %p156;
	add.rn.f64 	%fd268, %fd178, %fd252;
	selp.f64 	%fd269, %fd268, %fd267, %p157;
	selp.f64 	%fd270, %fd269, %fd266, %p145;
	add.f64 	%fd271, %fd270, %fd270;
	div.rn.f64 	%fd272, %fd271, 0d4018000000000000;
	selp.f64 	%fd273, 0d3FD5555555555555, %fd272, %p155;
	mul.f64 	%fd274, %fd273, %fd10;
	ld.shared.f32 	%f62, [%r350+344];
	ld.shared.f32 	%f63, [%r350+664];
	add.f32 	%f64, %f62, %f63;
	cvt.f64.f32 	%fd275, %f64;
	{ // callseq 105, 0
	.param .b64 param0;
	st.param.f64 	[param0], %fd7;
	.param .b64 param1;
	st.param.f64 	[param1], 0d4010000000000000;
	.param .b64 retval0;
	call.uni (retval0), 
	__internal_accurate_pow, 
	(
	param0, 
	param1
	);
	ld.param.f64 	%fd276, [retval0];
	} // callseq 105
	neg.f64 	%fd278, %fd276;
	selp.f64 	%fd279, %fd278, %fd276, %p10;
	selp.f64 	%fd280, %fd27, %fd279, %p159;
	selp.f64 	%fd281, %fd280, %fd28, %p156;
	add.rn.f64 	%fd282, %fd178, %fd240;
	selp.f64 	%fd283, %fd282, %fd281, %p157;
	selp.f64 	%fd284, %fd283, %fd280, %p144;
	add.f64 	%fd285, %fd284, %fd284;
	div.rn.f64 	%fd286, %fd285, 0d4038000000000000;
	selp.f64 	%fd287, 0d3FB5555555555555, %fd286, %p155;
	mul.f64 	%fd288, %fd287, %fd13;
	mul.f64 	%fd289, %fd288, %fd275;
	fma.rn.f64 	%fd290, %fd274, %fd275, %fd289;
	fma.rn.f64 	%fd291, %fd260, %fd261, %fd290;
	{ // callseq 106, 0
	.param .b64 param0;
	st.param.f64 	[param0], %fd14;
	.param .b64 param1;
	st.param.f64 	[param1], 0d4008000000000000;
	.param .b64 retval0;
	call.uni (retval0), 
	__internal_accurate_pow, 
	(
	param0, 
	param1
	);
	ld.param.f64 	%fd292, [retval0];
	} // callseq 106
	neg.f64 	%fd294, %fd292;
	selp.f64 	%fd295, %fd294, %fd292, %p11;
	selp.f64 	%fd296, %fd29, %fd295, %p153;
	selp.f64 	%fd297, %fd296, %fd30, %p150;
	add.rn.f64 	%fd298, %fd208, %fd252;
	selp.f64 	%fd299, %fd298, %fd297, %p151;
	selp.f64 	%fd300, %fd299, %fd296, %p143;
	add.f64 	%fd301, %fd300, %fd300;
	div.rn.f64 	%fd302, %fd301, 0d4018000000000000;
	selp.f64 	%fd303, 0d3FD5555555555555, %fd302, %p149;
	mul.f64 	%fd304, %fd303, %fd17;
	ld.shared.f32 	%f65, [%r350+496];
	ld.shared.f32 	%f66, [%r350+512];
	add.f32 	%f67, %f65, %f66;
	cvt.f64.f32 	%fd305, %f67;
	{ // callseq 107, 0
	.param .b64 param0;
	st.param.f64 	[param0], %fd14;
	.param .b64 param1;
	st.param.f64 	[param1], 0d4010000000000000;
	.param .b64 retval0;
	call.uni (retval0), 
	__internal_accurate_pow, 
	(
	param0, 
	param1
	);
	ld.param.f64 	%fd306, [retval0];
	} // callseq 107
	neg.f64 	%fd308, %fd306;
	selp.f64 	%fd309, %fd308, %fd306, %p12;
	selp.f64 	%fd310, %fd31, %fd309, %p153;
	selp.f64 	%fd311, %fd310, %fd32, %p150;
	add.rn.f64 	%fd312, %fd208, %fd240;
	selp.f64 	%fd313, %fd312, %fd311, %p151;
	selp.f64 	%fd314, %fd313, %fd310, %p142;
	add.f64 	%fd315, %fd314, %fd314;
	div.rn.f64 	%fd316, %fd315, 0d4038000000000000;
	selp.f64 	%fd317, 0d3FB5555555555555, %fd316, %p149;
	mul.f64 	%fd318, %fd317, %fd20;
	mul.f64 	%fd319, %fd318, %fd305;
	fma.rn.f64 	%fd320, %fd304, %fd305, %fd319;
	add.f64 	%fd321, %fd291, %fd320;
	cvt.f64.f32 	%fd322, %f60;
	add.f64 	%fd323, %fd321, %fd322;
	cvt.rn.f32.f64 	%f68, %fd323;
	{ // callseq 108, 0
	.param .b64 param0;
	st.param.f64 	[param0], %fd1;
	.param .b64 param1;
	st.param.f64 	[param1], 0d4018000000000000;
	.param .b64 retval0;
	call.uni (retval0), 
	__internal_accurate_pow, 
	(
	param0, 
	param1
	);
	ld.param.f64 	%fd324, [retval0];
	} // callseq 108
	neg.f64 	%fd326, %fd324;
	selp.f64 	%fd327, %fd326, %fd324, %p13;
	selp.f64 	%fd328, %fd33, %fd327, %p165;
	selp.f64 	%fd329, %fd328, %fd34, %p162;
	mov.f64 	%fd330, 0d4018000000000000;
	add.rn.f64 	%fd331, %fd151, %fd330;
	selp.f64 	%fd332, %fd331, %fd329, %p163;
	selp.f64 	%fd333, %fd332, %fd328, %p141;
	add.f64 	%fd334, %fd333, %fd333;
	div.rn.f64 	%fd335, %fd334, 0d4086800000000000;
	{ // callseq 109, 0
	.param .b64 param0;
	st.param.f64 	[param0], %fd1;
	.param .b64 param1;
	st.param.f64 	[param1], 0d4014000000000000;
	.param .b64 retval0;
	call.uni (retval0), 
	__internal_accurate_pow, 
	(
	param0, 
	param1
	);
	ld.param.f64 	%fd336, [retval0];
	} // callseq 109
	neg.f64 	%fd338, %fd336;
	selp.f64 	%fd339, %fd338, %fd336, %p14;
	selp.f64 	%fd340, %fd35, %fd339, %p165;
	selp.f64 	%fd341, %fd340, %fd36, %p162;
	mov.f64 	%fd342, 0d4014000000000000;
	add.rn.f64 	%fd343, %fd151, %fd342;
	selp.f64 	%fd344, %fd343, %fd341, %p163;
	selp.f64 	%fd345, %fd344, %fd340, %p140;
	add.f64 	%fd346, %fd345, %fd345;
	div.rn.f64 	%fd347, %fd346, 0d405E000000000000;
	add.f64 	%fd348, %fd335, %fd347;
	selp.f64 	%fd349, 0d3F93E93E93E93E94, %fd348, %p161;
	mul.f64 	%fd350, %fd349, %fd6;
	add.f32 	%f69, %f116, %f122;
	cvt.f64.f32 	%fd351, %f69;
	{ // callseq 110, 0
	.param .b64 param0;
	st.param.f64 	[param0], %fd7;
	.param .b64 param1;
	st.param.f64 	[param1], 0d4014000000000000;
	.param .b64 retval0;
	call.uni (retval0), 
	__internal_accurate_pow, 
	(
	param0, 
	param1
	);
	ld.param.f64 	%fd352, [retval0];
	} // callseq 110
	neg.f64 	%fd354, %fd352;
	selp.f64 	%fd355, %fd354, %fd352, %p15;
	selp.f64 	%fd356, %fd37, %fd355, %p159;
	selp.f64 	%fd357, %fd356, %fd38, %p156;
	add.rn.f64 	%fd358, %fd178, %fd342;
	selp.f64 	%fd359, %fd358, %fd357, %p157;
	selp.f64 	%fd360, %fd359, %fd356, %p139;
	add.f64 	%fd361, %fd360, %fd360;
	div.rn.f64 	%fd362, %fd361, 0d405E000000000000;
	selp.f64 	%fd363, 0d3F91111111111111, %fd362, %p155;
	mul.f64 	%fd364, %fd363, %fd10;
	ld.shared.f32 	%f70, [%r350+264];
	ld.shared.f32 	%f71, [%r350+744];
	add.f32 	%f72, %f70, %f71;
	cvt.f64.f32 	%fd365, %f72;
	{ // callseq 111, 0
	.param .b64 param0;
	st.param.f64 	[param0], %fd7;
	.param .b64 param1;
	st.param.f64 	[param1], 0d4018000000000000;
	.param .b64 retval0;
	call.uni (retval0), 
	__internal_accurate_pow, 
	(
	param0, 
	param1
	);
	ld.param.f64 	%fd366, [retval0];
	} // callseq 111
	neg.f64 	%fd368, %fd366;
	selp.f64 	%fd369, %fd368, %fd366, %p16;
	selp.f64 	%fd370, %fd39, %fd369, %p159;
	selp.f64 	%fd371, %fd370, %fd40, %p156;
	add.rn.f64 	%fd372, %fd178, %fd330;
	selp.f64 	%fd373, %fd372, %fd371, %p157;
	selp.f64 	%fd374, %fd373, %fd370, %p138;
	add.f64 	%fd375, %fd374, %fd374;
	div.rn.f64 	%fd376, %fd375, 0d4086800000000000;
	selp.f64 	%fd377, 0d3F66C16C16C16C17, %fd376, %p155;
	mul.f64 	%fd378, %fd377, %fd13;
	mul.f64 	%fd379, %fd378, %fd365;
	fma.rn.f64 	%fd380, %fd364, %fd365, %fd379;
	fma.rn.f64 	%fd381, %fd350, %fd351, %fd380;
	{ // callseq 112, 0
	.param .b64 param0;
	st.param.f64 	[param0], %fd14;
	.param .b64 param1;
	st.param.f64 	[param1], 0d4014000000000000;
	.param .b64 retval0;
	call.uni (retval0), 
	__internal_accurate_pow, 
	(
	param0, 
	param1
	);
	ld.param.f64 	%fd382, [retval0];
	} // callseq 112
	neg.f64 	%fd384, %fd382;
	selp.f64 	%fd385, %fd384, %fd382, %p17;
	selp.f64 	%fd386, %fd41, %fd385, %p153;
	selp.f64 	%fd387, %fd386, %fd42, %p150;
	add.rn.f64 	%fd388, %fd208, %fd342;
	selp.f64 	%fd389, %fd388, %fd387, %p151;
	selp.f64 	%fd390, %fd389, %fd386, %p137;
	add.f64 	%fd391, %fd390, %fd390;
	div.rn.f64 	%fd392, %fd391, 0d405E000000000000;
	selp.f64 	%fd393, 0d3F91111111111111, %fd392, %p149;
	mul.f64 	%fd394, %fd393, %fd17;
	ld.shared.f32 	%f73, [%r350+492];
	ld.shared.f32 	%f74, [%r350+516];
	add.f32 	%f75, %f73, %f74;
	cvt.f64.f32 	%fd395, %f75;
	{ // callseq 113, 0
	.param .b64 param0;
	st.param.f64 	[param0], %fd14;
	.param .b64 param1;
	st.param.f64 	[param1], 0d4018000000000000;
	.param .b64 retval0;
	call.uni (retval0), 
	__internal_accurate_pow, 
	(
	param0, 
	param1
	);
	ld.param.f64 	%fd396, [retval0];
	} // callseq 113
	neg.f64 	%fd398, %fd396;
	selp.f64 	%fd399, %fd398, %fd396, %p18;
	selp.f64 	%fd400, %fd43, %fd399, %p153;
	selp.f64 	%fd401, %fd400, %fd44, %p150;
	add.rn.f64 	%fd402, %fd208, %fd330;
	selp.f64 	%fd403, %fd402, %fd401, %p151;
	selp.f64 	%fd404, %fd403, %fd400, %p136;
	add.f64 	%fd405, %fd404, %fd404;
	div.rn.f64 	%fd406, %fd405, 0d4086800000000000;
	selp.f64 	%fd407, 0d3F66C16C16C16C17, %fd406, %p149;
	mul.f64 	%fd408, %fd407, %fd20;
	mul.f64 	%fd409, %fd408, %fd395;
	fma.rn.f64 	%fd410, %fd394, %fd395, %fd409;
	add.f64 	%fd411, %fd381, %fd410;
	cvt.f64.f32 	%fd412, %f68;
	add.f64 	%fd413, %fd411, %fd412;
	cvt.rn.f32.f64 	%f76, %fd413;
	{ // callseq 114, 0
	.param .b64 param0;
	st.param.f64 	[param0], %fd1;
	.param .b64 param1;
	st.param.f64 	[param1], 0d4020000000000000;
	.param .b64 retval0;
	call.uni (retval0), 
	__internal_accurate_pow, 
	(
	param0, 
	param1
	);
	ld.param.f64 	%fd414, [retval0];
	} // callseq 114
	neg.f64 	%fd416, %fd414;
	selp.f64 	%fd417, %fd416, %fd414, %p19;
	selp.f64 	%fd418, %fd45, %fd417, %p165;
	selp.f64 	%fd419, %fd418, %fd46, %p162;
	mov.f64 	%fd420, 0d4020000000000000;
	add.rn.f64 	%fd421, %fd151, %fd420;
	selp.f64 	%fd422, %fd421, %fd419, %p163;
	selp.f64 	%fd423, %fd422, %fd418, %p135;
	add.f64 	%fd424, %fd423, %fd423;
	div.rn.f64 	%fd425, %fd424, 0d40E3B00000000000;
	{ // callseq 115, 0
	.param .b64 param0;
	st.param.f64 	[param0], %fd1;
	.param .b64 param1;
	st.param.f64 	[param1], 0d401C000000000000;
	.param .b64 retval0;
	call.uni (retval0), 
	__internal_accurate_pow, 
	(
	param0, 
	param1
	);
	ld.param.f64 	%fd426, [retval0];
	} // callseq 115
	neg.f64 	%fd428, %fd426;
	selp.f64 	%fd429, %fd428, %fd426, %p20;
	selp.f64 	%fd430, %fd47, %fd429, %p165;
	selp.f64 	%fd431, %fd430, %fd48, %p162;
	mov.f64 	%fd432, 0d401C000000000000;
	add.rn.f64 	%fd433, %fd151, %fd432;
	selp.f64 	%fd434, %fd433, %fd431, %p163;
	selp.f64 	%fd435, %fd434, %fd430, %p134;
	add.f64 	%fd436, %fd435, %fd435;
	div.rn.f64 	%fd437, %fd436, 0d40B3B00000000000;
	add.f64 	%fd438, %fd425, %fd437;
	selp.f64 	%fd439, 0d3F3D41D41D41D41D, %fd438, %p161;
	mul.f64 	%fd440, %fd439, %fd6;
	add.f32 	%f77, %f115, %f123;
	cvt.f64.f32 	%fd441, %f77;
	{ // callseq 116, 0
	.param .b64 param0;
	st.param.f64 	[param0], %fd7;
	.param .b64 param1;
	st.param.f64 	[param1], 0d401C000000000000;
	.param .b64 retval0;
	call.uni (retval0), 
	__internal_accurate_pow, 
	(
	param0, 
	param1
	);
	ld.param.f64 	%fd442, [retval0];
	} // callseq 116
	neg.f64 	%fd444, %fd442;
	selp.f64 	%fd445, %fd444, %fd442, %p21;
	selp.f64 	%fd446, %fd49, %fd445, %p159;
	selp.f64 	%fd447, %fd446, %fd50, %p156;
	add.rn.f64 	%fd448, %fd178, %fd432;
	selp.f64 	%fd449, %fd448, %fd447, %p157;
	selp.f64 	%fd450, %fd449, %fd446, %p133;
	add.f64 	%fd451, %fd450, %fd450;
	div.rn.f64 	%fd452, %fd451, 0d40B3B00000000000;
	selp.f64 	%fd453, 0d3F3A01A01A01A01A, %fd452, %p155;
	mul.f64 	%fd454, %fd453, %fd10;
	ld.shared.f32 	%f78, [%r350+184];
	ld.shared.f32 	%f79, [%r350+824];
	add.f32 	%f80, %f78, %f79;
	cvt.f64.f32 	%fd455, %f80;
	{ // callseq 117, 0
	.param .b64 param0;
	st.param.f64 	[param0], %fd7;
	.param .b64 param1;
	st.param.f64 	[param1], 0d4020000000000000;
	.param .b64 retval0;
	call.uni (retval0), 
	__internal_accurate_pow, 
	(
	param0, 
	param1
	);
	ld.param.f64 	%fd456, [retval0];
	} // callseq 117
	neg.f64 	%fd458, %fd456;
	selp.f64 	%fd459, %fd458, %fd456, %p22;
	selp.f64 	%fd460, %fd51, %fd459, %p159;
	selp.f64 	%fd461, %fd460, %fd52, %p156;
	add.rn.f64 	%fd462, %fd178, %fd420;
	selp.f64 	%fd463, %fd462, %fd461, %p157;
	selp.f64 	%fd464, %fd463, %fd460, %p132;
	add.f64 	%fd465, %fd464, %fd464;
	div.rn.f64 	%fd466, %fd465, 0d40E3B00000000000;
	selp.f64 	%fd467, 0d3F0A01A01A01A01A, %fd466, %p155;
	mul.f64 	%fd468, %fd467, %fd13;
	mul.f64 	%fd469, %fd468, %fd455;
	fma.rn.f64 	%fd470, %fd454, %fd455, %fd469;
	fma.rn.f64 	%fd471, %fd440, %fd441, %fd470;
	{ // callseq 118, 0
	.param .b64 param0;
	st.param.f64 	[param0], %fd14;
	.param .b64 param1;
	st.param.f64 	[param1], 0d401C000000000000;
	.param .b64 retval0;
	call.uni (retval0), 
	__internal_accurate_pow, 
	(
	param0, 
	param1
	);
	ld.param.f64 	%fd472, [retval0];
	} // callseq 118
	neg.f64 	%fd474, %fd472;
	selp.f64 	%fd475, %fd474, %fd472, %p23;
	selp.f64 	%fd476, %fd53, %fd475, %p153;
	selp.f64 	%fd477, %fd476, %fd54, %p150;
	add.rn.f64 	%fd478, %fd208, %fd432;
	selp.f64 	%fd479, %fd478, %fd477, %p151;
	selp.f64 	%fd480, %fd479, %fd476, %p131;
	add.f64 	%fd481, %fd480, %fd480;
	div.rn.f64 	%fd482, %fd481, 0d40B3B00000000000;
	selp.f64 	%fd483, 0d3F3A01A01A01A01A, %fd482, %p149;
	mul.f64 	%fd484, %fd483, %fd17;
	ld.shared.f32 	%f81, [%r350+488];
	ld.shared.f32 	%f82, [%r350+520];
	add.f32 	%f83, %f81, %f82;
	cvt.f64.f32 	%fd485, %f83;
	{ // callseq 119, 0
	.param .b64 param0;
	st.param.f64 	[param0], %fd14;
	.param .b64 param1;
	st.param.f64 	[param1], 0d4020000000000000;
	.param .b64 retval0;
	call.uni (retval0), 
	__internal_accurate_pow, 
	(
	param0, 
	param1
	);
	ld.param.f64 	%fd486, [retval0];
	} // callseq 119
	neg.f64 	%fd488, %fd486;
	selp.f64 	%fd489, %fd488, %fd486, %p24;
	selp.f64 	%fd490, %fd55, %fd489, %p153;
	selp.f64 	%fd491, %fd490, %fd56, %p150;
	add.rn.f64 	%fd492, %fd208, %fd420;
	selp.f64 	%fd493, %fd492, %fd491, %p151;
	selp.f64 	%fd494, %fd493, %fd490, %p130;
	add.f64 	%fd495, %fd494, %fd494;
	div.rn.f64 	%fd496, %fd495, 0d40E3B00000000000;
	selp.f64 	%fd497, 0d3F0A01A01A01A01A, %fd496, %p149;
	mul.f64 	%fd498, %fd497, %fd20;
	mul.f64 	%fd499, %fd498, %fd485;
	fma.rn.f64 	%fd500, %fd484, %fd485, %fd499;
	add.f64 	%fd501, %fd471, %fd500;
	cvt.f64.f32 	%fd502, %f76;
	add.f64 	%fd503, %fd501, %fd502;
	cvt.rn.f32.f64 	%f84, %fd503;
	{ // callseq 120, 0
	.param .b64 param0;
	st.param.f64 	[param0], %fd1;
	.param .b64 param1;
	st.param.f64 	[param1], 0d4024000000000000;
	.param .b64 retval0;
	call.uni (retval0), 
	__internal_accurate_pow, 
	(
	param0, 
	param1
	);
	ld.param.f64 	%fd504, [retval0];
	} // callseq 120
	neg.f64 	%fd506, %fd504;
	selp.f64 	%fd507, %fd506, %fd504, %p25;
	selp.f64 	%fd508, %fd57, %fd507, %p165;
	selp.f64 	%fd509, %fd508, %fd58, %p162;
	mov.f64 	%fd510, 0d4024000000000000;
	add.rn.f64 	%fd511, %fd151, %fd510;
	selp.f64 	%fd512, %fd511, %fd509, %p163;
	selp.f64 	%fd513, %fd512, %fd508, %p129;
	add.f64 	%fd514, %fd513, %fd513;
	div.rn.f64 	%fd515, %fd514, 0d414BAF8000000000;
	{ // callseq 121, 0
	.param .b64 param0;
	st.param.f64 	[param0], %fd1;
	.param .b64 param1;
	st.param.f64 	[param1], 0d4022000000000000;
	.param .b64 retval0;
	call.uni (retval0), 
	__internal_accurate_pow, 
	(
	param0, 
	param1
	);
	ld.param.f64 	%fd516, [retval0];
	} // callseq 121
	neg.f64 	%fd518, %fd516;
	selp.f64 	%fd519, %fd518, %fd516, %p26;
	selp.f64 	%fd520, %fd59, %fd519, %p165;
	selp.f64 	%fd521, %fd520, %fd60, %p162;
	mov.f64 	%fd522, 0d4022000000000000;
	add.rn.f64 	%fd523, %fd151, %fd522;
	selp.f64 	%fd524, %fd523, %fd521, %p163;
	selp.f64 	%fd525, %fd524, %fd520, %p128;
	add.f64 	%fd526, %fd525, %fd525;
	div.rn.f64 	%fd527, %fd526, 0d4116260000000000;
	add.f64 	%fd528, %fd515, %fd527;
	selp.f64 	%fd529, 0d3ED96DAD9C45DB20, %fd528, %p161;
	mul.f64 	%fd530, %fd529, %fd6;
	add.f32 	%f85, %f114, %f16;
	cvt.f64.f32 	%fd531, %f85;
	{ // callseq 122, 0
	.param .b64 param0;
	st.param.f64 	[param0], %fd7;
	.param .b64 param1;
	st.param.f64 	[param1], 0d4022000000000000;
	.param .b64 retval0;
	call.uni (retval0), 
	__internal_accurate_pow, 
	(
	param0, 
	param1
	);
	ld.param.f64 	%fd532, [retval0];
	} // callseq 122
	neg.f64 	%fd534, %fd532;
	selp.f64 	%fd535, %fd534, %fd532, %p27;
	selp.f64 	%fd536, %fd61, %fd535, %p159;
	selp.f64 	%fd537, %fd536, %fd62, %p156;
	add.rn.f64 	%fd538, %fd178, %fd522;
	selp.f64 	%fd539, %fd538, %fd537, %p157;
	selp.f64 	%fd540, %fd539, %fd536, %p127;
	add.f64 	%fd541, %fd540, %fd540;
	div.rn.f64 	%fd542, %fd541, 0d4116260000000000;
	selp.f64 	%fd543, 0d3ED71DE3A556C734, %fd542, %p155;
	mul.f64 	%fd544, %fd543, %fd10;
	ld.shared.f32 	%f86, [%r350+104];
	ld.shared.f32 	%f87, [%r350+904];
	add.f32 	%f88, %f86, %f87;
	cvt.f64.f32 	%fd545, %f88;
	{ // callseq 123, 0
	.param .b64 param0;
	st.param.f64 	[param0], %fd7;
	.param .b64 param1;
	st.param.f64 	[param1], 0d4024000000000000;
	.param .b64 retval0;
	call.uni (retval0), 
	__internal_accurate_pow, 
	(
	param0, 
	param1
	);
	ld.param.f64 	%fd546, [retval0];
	} // callseq 123
	neg.f64 	%fd548, %fd546;
	selp.f64 	%fd549, %fd548, %fd546, %p28;
	selp.f64 	%fd550, %fd63, %fd549, %p159;
	selp.f64 	%fd551, %fd550, %fd64, %p156;
	add.rn.f64 	%fd552, %fd178, %fd510;
	selp.f64 	%fd553, %fd552, %fd551, %p157;
	selp.f64 	%fd554, %fd553, %fd550, %p126;
	add.f64 	%fd555, %fd554, %fd554;
	div.rn.f64 	%fd556, %fd555, 0d414BAF8000000000;
	selp.f64 	%fd557, 0d3EA27E4FB7789F5C, %fd556, %p155;
	mul.f64 	%fd558, %fd557, %fd13;
	mul.f64 	%fd559, %fd558, %fd545;
	fma.rn.f64 	%fd560, %fd544, %fd545, %fd559;
	fma.rn.f64 	%fd561, %fd530, %fd531, %fd560;
	{ // callseq 124, 0
	.param .b64 param0;
	st.param.f64 	[param0], %fd14;
	.param .b64 param1;
	st.param.f64 	[param1], 0d4022000000000000;
	.param .b64 retval0;
	call.uni (retval0), 
	__internal_accurate_pow, 
	(
	param0, 
	param1
	);
	ld.param.f64 	%fd562, [retval0];
	} // callseq 124
	neg.f64 	%fd564, %fd562;
	selp.f64 	%fd565, %fd564, %fd562, %p29;
	selp.f64 	%fd566, %fd65, %fd565, %p153;
	selp.f64 	%fd567, %fd566, %fd66, %p150;
	add.rn.f64 	%fd568, %fd208, %fd522;
	selp.f64 	%fd569, %fd568, %fd567, %p151;
	selp.f64 	%fd570, %fd569, %fd566, %p125;
	add.f64 	%fd571, %fd570, %fd570;
	div.rn.f64 	%fd572, %fd571, 0d4116260000000000;
	selp.f64 	%fd573, 0d3ED71DE3A556C734, %fd572, %p149;
	mul.f64 	%fd574, %fd573, %fd17;
	ld.shared.f32 	%f89, [%r350+484];
	ld.shared.f32 	%f90, [%r350+524];
	add.f32 	%f91, %f89, %f90;
	cvt.f64.f32 	%fd575, %f91;
	{ // callseq 125, 0
	.param .b64 param0;
	st.param.f64 	[param0], %fd14;
	.param .b64 param1;
	st.param.f64 	[param1], 0d4024000000000000;
	.param .b64 retval0;
	call.uni (retval0), 
	__internal_accurate_pow, 
	(
	param0, 
	param1
	);
	ld.param.f64 	%fd576, [retval0];
	} // callseq 125
	neg.f64 	%fd578, %fd576;
	selp.f64 	%fd579, %fd578, %fd576, %p30;
	selp.f64 	%fd580, %fd67, %fd579, %p153;
	selp.f64 	%fd581, %fd580, %fd68, %p150;
	add.rn.f64 	%fd582, %fd208, %fd510;
	selp.f64 	%fd583, %fd582, %fd581, %p151;
	selp.f64 	%fd584, %fd583, %fd580, %p124;
	add.f64 	%fd585, %fd584, %fd584;
	div.rn.f64 	%fd586, %fd585, 0d414BAF8000000000;
	selp.f64 	%fd587, 0d3EA27E4FB7789F5C, %fd586, %p149;
	mul.f64 	%fd588, %fd587, %fd20;
	mul.f64 	%fd589, %fd588, %fd575;
	fma.rn.f64 	%fd590, %fd574, %fd575, %fd589;
	add.f64 	%fd591, %fd561, %fd590;
	cvt.f64.f32 	%fd592, %f84;
	add.f64 	%fd593, %fd591, %fd592;
	cvt.rn.f32.f64 	%f92, %fd593;
	{ // callseq 126, 0
	.param .b64 param0;
	st.param.f64 	[param0], %fd1;
	.param .b64 param1;
	st.param.f64 	[param1], 0d4028000000000000;
	.param .b64 retval0;
	call.uni (retval0), 
	__internal_accurate_pow, 
	(
	param0, 
	param1
	);
	ld.param.f64 	%fd594, [retval0];
	} // callseq 126
	neg.f64 	%fd596, %fd594;
	selp.f64 	%fd597, %fd596, %fd594, %p31;
	selp.f64 	%fd598, %fd69, %fd597, %p165;
	selp.f64 	%fd599, %fd598, %fd70, %p162;
	mov.f64 	%fd600, 0d4028000000000000;
	add.rn.f64 	%fd601, %fd151, %fd600;
	selp.f64 	%fd602, %fd601, %fd599, %p163;
	selp.f64 	%fd603, %fd602, %fd598, %p123;
	add.f64 	%fd604, %fd603, %fd603;
	div.rn.f64 	%fd605, %fd604, 0d41BC8CFC00000000;
	{ // callseq 127, 0
	.param .b64 param0;
	st.param.f64 	[param0], %fd1;
	.param .b64 param1;
	st.param.f64 	[param1], 0d4026000000000000;
	.param .b64 retval0;
	call.uni (retval0), 
	__internal_accurate_pow, 
	(
	param0, 
	param1
	);
	ld.param.f64 	%fd606, [retval0];
	} // callseq 127
	neg.f64 	%fd608, %fd606;
	selp.f64 	%fd609, %fd608, %fd606, %p32;
	selp.f64 	%fd610, %fd71, %fd609, %p165;
	selp.f64 	%fd611, %fd610, %fd72, %p162;
	mov.f64 	%fd612, 0d4026000000000000;
	add.rn.f64 	%fd613, %fd151, %fd612;
	selp.f64 	%fd614, %fd613, %fd611, %p163;
	selp.f64 	%fd615, %fd614, %fd610, %p122;
	add.f64 	%fd616, %fd615, %fd615;
	div.rn.f64 	%fd617, %fd616, 0d418308A800000000;
	add.f64 	%fd618, %fd605, %fd617;
	selp.f64 	%fd619, 0d3E6D242085F45FF7, %fd618, %p161;
	mul.f64 	%fd620, %fd619, %fd6;
	add.f32 	%f93, %f124, %f113;
	cvt.f64.f32 	%fd621, %f93;
	{ // callseq 128, 0
	.param .b64 param0;
	st.param.f64 	[param0], %fd7;
	.param .b64 param1;
	st.param.f64 	[param1], 0d4026000000000000;
	.param .b64 retval0;
	call.uni (retval0), 
	__internal_accurate_pow, 
	(
	param0, 
	param1
	);
	ld.param.f64 	%fd622, [retval0];
	} // callseq 128
	neg.f64 	%fd624, %fd622;
	selp.f64 	%fd625, %fd624, %fd622, %p33;
	selp.f64 	%fd626, %fd73, %fd625, %p159;
	selp.f64 	%fd627, %fd626, %fd74, %p156;
	add.rn.f64 	%fd628, %fd178, %fd612;
	selp.f64 	%fd629, %fd628, %fd627, %p157;
	selp.f64 	%fd630, %fd629, %fd626, %p121;
	add.f64 	%fd631, %fd630, %fd630;
	div.rn.f64 	%fd632, %fd631, 0d418308A800000000;
	selp.f64 	%fd633, 0d3E6AE64567F544E4, %fd632, %p155;
	mul.f64 	%fd634, %fd633, %fd10;
	ld.shared.f32 	%f94, [%r350+24];
	ld.shared.f32 	%f95, [%r350+984];
	add.f32 	%f96, %f94, %f95;
	cvt.f64.f32 	%fd635, %f96;
	{ // callseq 129, 0
	.param .b64 param0;
	st.param.f64 	[param0], %fd7;
	.param .b64 param1;
	st.param.f64 	[param1], 0d4028000000000000;
	.param .b64 retval0;
	call.uni (retval0), 
	__internal_accurate_pow, 
	(
	param0, 
	param1
	);
	ld.param.f64 	%fd636, [retval0];
	} // callseq 129
	neg.f64 	%fd638, %fd636;
	selp.f64 	%fd639, %fd638, %fd636, %p34;
	selp.f64 	%fd640, %fd75, %fd639, %p159;
	selp.f64 	%fd641, %fd640, %fd76, %p156;
	add.rn.f64 	%fd642, %fd178, %fd600;
	selp.f64 	%fd643, %fd642, %fd641, %p157;
	selp.f64 	%fd644, %fd643, %fd640, %p120;
	add.f64 	%fd645, %fd644, %fd644;
	div.rn.f64 	%fd646, %fd645, 0d41BC8CFC00000000;
	selp.f64 	%fd647, 0d3E31EED8EFF8D898, %fd646, %p155;
	mul.f64 	%fd648, %fd647, %fd13;
	mul.f64 	%fd649, %fd648, %fd635;
	fma.rn.f64 	%fd650, %fd634, %fd635, %fd649;
	fma.rn.f64 	%fd651, %fd620, %fd621, %fd650;
	{ // callseq 130, 0
	.param .b64 param0;
	st.param.f64 	[param0], %fd14;
	.param .b64 param1;
	st.param.f64 	[param1], 0d4026000000000000;
	.param .b64 retval0;
	call.uni (retval0), 
	__internal_accurate_pow, 
	(
	param0, 
	param1
	);
	ld.param.f64 	%fd652, [retval0];
	} // callseq 130
	neg.f64 	%fd654, %fd652;
	selp.f64 	%fd655, %fd654, %fd652, %p35;
	selp.f64 	%fd656, %fd77, %fd655, %p153;
	selp.f64 	%fd657, %fd656, %fd78, %p150;
	add.rn.f64 	%fd658, %fd208, %fd612;
	selp.f64 	%fd659, %fd658, %fd657, %p151;
	selp.f64 	%fd660, %fd659, %fd656, %p119;
	add.f64 	%fd661, %fd660, %fd660;
	div.rn.f64 	%fd662, %fd661, 0d418308A800000000;
	selp.f64 	%fd663, 0d3E6AE64567F544E4, %fd662, %p149;
	mul.f64 	%fd664, %fd663, %fd17;
	ld.shared.f32 	%f97, [%r350+480];
	ld.shared.f32 	%f98, [%r350+528];
	add.f32 	%f99, %f97, %f98;
	cvt.f64.f32 	%fd665, %f99;
	{ // callseq 131, 0
	.param .b64 param0;
	st.param.f64 	[param0], %fd14;
	.param .b64 param1;
	st.param.f64 	[param1], 0d4028000000000000;
	.param .b64 retval0;
	call.uni (retval0), 
	__internal_accurate_pow, 
	(
	param0, 
	param1
	);
	ld.param.f64 	%fd666, [retval0];
	} // callseq 131
	neg.f64 	%fd668, %fd666;
	selp.f64 	%fd669, %fd668, %fd666, %p36;
	selp.f64 	%fd670, %fd79, %fd669, %p153;
	selp.f64 	%fd671, %fd670, %fd80, %p150;
	add.rn.f64 	%fd672, %fd208, %fd600;
	selp.f64 	%fd673, %fd672, %fd671, %p151;
	selp.f64 	%fd674, %fd673, %fd670, %p118;
	add.f64 	%fd675, %fd674, %fd674;
	div.rn.f64 	%fd676, %fd675, 0d41BC8CFC00000000;
	selp.f64 	%fd677, 0d3E31EED8EFF8D898, %fd676, %p149;
	mul.f64 	%fd678, %fd677, %fd20;
	mul.f64 	%fd679, %fd678, %fd665;
	fma.rn.f64 	%fd680, %fd664, %fd665, %fd679;
	add.f64 	%fd681, %fd651, %fd680;
	cvt.f64.f32 	%fd682, %f92;
	add.f64 	%fd683, %fd681, %fd682;
	cvt.rn.f32.f64 	%f100, %fd683;
	add.f32 	%f101, %f119, %f119;
	ld.global.f32 	%f102, [%rd30];
	sub.f32 	%f103, %f101, %f102;
	cvta.to.global.u64 	%rd31, %rd33;
	add.s64 	%rd32, %rd31, %rd28;
	ld.global.nc.f32 	%f104, [%rd32];
	fma.rn.f32 	%f105, %f104, %f100, %f103;
	st.global.f32 	[%rd30], %f105;
	mul.lo.s32 	%r351, %r57, %r353;
	add.s32 	%r360, %r360, %r351;
	add.s32 	%r359, %r359, 1;
	add.s32 	%r358, %r358, %r351;
	add.s32 	%r357, %r357, %r351;
	add.s32 	%r356, %r356, %r351;
	setp.ne.s32 	%p166, %r359, -12;
	mov.f32 	%f124, %f16;
	@%p166 bra 	$L__BB10_3;
$L__BB10_8:
	ret;

}
	// .globl	_Z31LaxWendroff_3D_Solver_OptimizedifififfPfS_S_
.visible .entry _Z31LaxWendroff_3D_Solver_OptimizedifififfPfS_S_(
	.param .u32 _Z31LaxWendroff_3D_Solver_OptimizedifififfPfS_S__param_0,
	.param .f32 _Z31LaxWendroff_3D_Solver_OptimizedifififfPfS_S__param_1,
	.param .u32 _Z31LaxWendroff_3D_Solver_OptimizedifififfPfS_S__param_2,
	.param .f32 _Z31LaxWendroff_3D_Solver_OptimizedifififfPfS_S__param_3,
	.param .u32 _Z31LaxWendroff_3D_Solver_OptimizedifififfPfS_S__param_4,
	.param .f32 _Z31LaxWendroff_3D_Solver_OptimizedifififfPfS_S__param_5,
	.param .f32 _Z31LaxWendroff_3D_Solver_OptimizedifififfPfS_S__param_6,
	.param .u64 .ptr .align 1 _Z31LaxWendroff_3D_Solver_OptimizedifififfPfS_S__param_7,
	.param .u64 .ptr .align 1 _Z31LaxWendroff_3D_Solver_OptimizedifififfPfS_S__param_8,
	.param .u64 .ptr .align 1 _Z31LaxWendroff_3D_Solver_OptimizedifififfPfS_S__param_9
)
{
	.reg .pred 	%p<7>;
	.reg .b32 	%r<151>;
	.reg .b32 	%f<121>;
	.reg .b64 	%rd<67>;
	.reg .b64 	%fd<17>;

	ld.param.u32 	%r77, [_Z31LaxWendroff_3D_Solver_OptimizedifififfPfS_S__param_0];
	ld.param.f32 	%f4, [_Z31LaxWendroff_3D_Solver_OptimizedifififfPfS_S__param_1];
	ld.param.f32 	%f5, [_Z31LaxWendroff_3D_Solver_OptimizedifififfPfS_S__param_3];
	ld.param.f32 	%f6, [_Z31LaxWendroff_3D_Solver_OptimizedifififfPfS_S__param_5];
	ld.param.f32 	%f7, [_Z31LaxWendroff_3D_Solver_OptimizedifififfPfS_S__param_6];
	ld.param.u64 	%rd4, [_Z31LaxWendroff_3D_Solver_OptimizedifififfPfS_S__param_7];
	ld.param.u64 	%rd5, [_Z31LaxWendroff_3D_Solver_OptimizedifififfPfS_S__param_8];
	ld.param.u64 	%rd6, [_Z31LaxWendroff_3D_Solver_OptimizedifififfPfS_S__param_9];
	cvt.f64.f32 	%fd3, %f7;
	mul.f64 	%fd1, %fd3, 0d3FE0000000000000;
	mul.f32 	%f8, %f7, %f7;
	cvt.f64.f32 	%fd4, %f8;
	mul.f64 	%fd2, %fd4, 0d3FE0000000000000;
	mov.u32 	%r79, %ctaid.x;
	mov.u32 	%r1, %ntid.x;
	mov.u32 	%r80, %tid.x;
	mad.lo.s32 	%r133, %r79, %r1, %r80;
	setp.gt.s32 	%p1, %r133, 243;
	@%p1 bra 	$L__BB11_9;
	ld.param.u32 	%r131, [_Z31LaxWendroff_3D_Solver_OptimizedifififfPfS_S__param_2];
	cvta.to.global.u64 	%rd1, %rd5;
	mul.f32 	%f9, %f6, %f6;
	cvt.f64.f32 	%fd5, %f9;
	div.rn.f64 	%fd6, %fd2, %fd5;
	cvt.rn.f32.f64 	%f10, %fd6;
	cvt.f64.f32 	%fd7, %f6;
	div.rn.f64 	%fd8, %fd1, %fd7;
	cvt.rn.f32.f64 	%f11, %fd8;
	mul.f32 	%f12, %f5, %f5;
	cvt.f64.f32 	%fd9, %f12;
	div.rn.f64 	%fd10, %fd2, %fd9;
	cvt.rn.f32.f64 	%f13, %fd10;
	cvt.f64.f32 	%fd11, %f5;
	div.rn.f64 	%fd12, %fd1, %fd11;
	cvt.rn.f32.f64 	%f14, %fd12;
	mul.f32 	%f15, %f4, %f4;
	cvt.f64.f32 	%fd13, %f15;
	div.rn.f64 	%fd14, %fd2, %fd13;
	cvt.rn.f32.f64 	%f16, %fd14;
	cvt.f64.f32 	%fd15, %f4;
	div.rn.f64 	%fd16, %fd1, %fd15;
	cvt.rn.f32.f64 	%f17, %fd16;
	mov.u32 	%r81, %ctaid.y;
	mov.u32 	%r82, %ntid.y;
	mov.u32 	%r83, %tid.y;
	mad.lo.s32 	%r3, %r81, %r82, %r83;
	mov.u32 	%r84, %ctaid.z;
	mov.u32 	%r85, %ntid.z;
	mov.u32 	%r86, %tid.z;
	mad.lo.s32 	%r4, %r84, %r85, %r86;
	mul.lo.s32 	%r5, %r131, %r77;
	mul.f32 	%f18, %f6, %f10;
	fma.rn.f32 	%f1, %f6, %f11, %f18;
	mul.f32 	%f19, %f4, %f16;
	fma.rn.f32 	%f2, %f4, %f17, %f19;
	mul.f32 	%f20, %f5, %f13;
	fma.rn.f32 	%f3, %f5, %f14, %f20;
	mov.u32 	%r87, %nctaid.z;
	mul.lo.s32 	%r6, %r87, %r85;
	mov.u32 	%r88, %nctaid.y;
	mul.lo.s32 	%r7, %r88, %r82;
	mov.u32 	%r89, %nctaid.x;
	mul.lo.s32 	%r8, %r89, %r1;
	shl.b32 	%r9, %r77, 1;
	mul.lo.s32 	%r10, %r9, %r131;
	shl.b32 	%r11, %r77, 2;
	mul.lo.s32 	%r12, %r11, %r131;
	mul.lo.s32 	%r13, %r77, 6;
	mul.lo.s32 	%r14, %r13, %r131;
	shl.b32 	%r15, %r77, 3;
	mul.lo.s32 	%r16, %r15, %r131;
	mul.lo.s32 	%r17, %r77, 10;
	mul.lo.s32 	%r18, %r17, %r131;
	mul.lo.s32 	%r19, %r77, 12;
	mul.lo.s32 	%r20, %r19, %r131;
	add.s32 	%r90, %r4, 6;
	mul.lo.s32 	%r21, %r131, %r90;
	mul.lo.s32 	%r22, %r5, %r6;
	add.s32 	%r91, %r4, -6;
	mad.lo.s32 	%r23, %r131, %r91, 6;
	add.s32 	%r92, %r4, -2;
	mad.lo.s32 	%r24, %r131, %r92, 6;
	add.s32 	%r93, %r4, 4;
	mad.lo.s32 	%r25, %r131, %r93, 6;
	cvta.to.global.u64 	%rd2, %rd6;
	cvta.to.global.u64 	%rd3, %rd4;
	mul.wide.s32 	%rd9, %r5, 4;
	mul.wide.s32 	%rd15, %r9, 4;
	mul.wide.s32 	%rd17, %r10, 4;
$L__BB11_2:
	setp.gt.u32 	%p2, %r3, 243;
	@%p2 bra 	$L__BB11_8;
	mov.u32 	%r134, %r3;
$L__BB11_4:
	setp.gt.u32 	%p3, %r4, 243;
	@%p3 bra 	$L__BB11_7;
	ld.param.u32 	%r132, [_Z31LaxWendroff_3D_Solver_OptimizedifififfPfS_S__param_2];
	add.s32 	%r94, %r21, %r134;
	add.s32 	%r95, %r94, -6;
	mad.lo.s32 	%r149, %r77, %r95, %r133;
	add.s32 	%r96, %r23, %r134;
	mad.lo.s32 	%r148, %r77, %r96, %r133;
	add.s32 	%r97, %r94, -4;
	mad.lo.s32 	%r147, %r77, %r97, %r133;
	add.s32 	%r98, %r4, -4;
	mad.lo.s32 	%r99, %r132, %r98, %r134;
	add.s32 	%r100, %r99, 6;
	mad.lo.s32 	%r146, %r77, %r100, %r133;
	add.s32 	%r101, %r94, -2;
	mad.lo.s32 	%r145, %r77, %r101, %r133;
	add.s32 	%r102, %r24, %r134;
	mad.lo.s32 	%r144, %r77, %r102, %r133;
	mad.lo.s32 	%r143, %r77, %r94, %r133;
	mad.lo.s32 	%r103, %r132, %r4, %r134;
	add.s32 	%r104, %r103, 6;
	mad.lo.s32 	%r142, %r77, %r104, %r133;
	add.s32 	%r105, %r94, 2;
	mad.lo.s32 	%r141, %r77, %r105, %r133;
	add.s32 	%r106, %r4, 2;
	mad.lo.s32 	%r107, %r132, %r106, %r134;
	add.s32 	%r108, %r107, 6;
	mad.lo.s32 	%r140, %r77, %r108, %r133;
	add.s32 	%r109, %r94, 6;
	mad.lo.s32 	%r139, %r77, %r109, %r133;
	add.s32 	%r110, %r4, 5;
	mad.lo.s32 	%r111, %r132, %r110, %r134;
	add.s32 	%r112, %r111, 6;
	mad.lo.s32 	%r138, %r77, %r112, %r133;
	add.s32 	%r113, %r94, 5;
	mad.lo.s32 	%r137, %r77, %r113, %r133;
	add.s32 	%r114, %r25, %r134;
	mad.lo.s32 	%r136, %r77, %r114, %r133;
	add.s32 	%r115, %r94, 4;
	mad.lo.s32 	%r135, %r77, %r115, %r133;
	mov.u32 	%r150, %r4;
$L__BB11_6:
	add.s32 	%r116, %r139, 6;
	mul.wide.s32 	%rd7, %r116, 4;
	add.s64 	%rd8, %rd1, %rd7;
	ld.global.nc.f32 	%f21, [%rd8];
	add.s64 	%rd10, %rd8, %rd9;
	ld.global.nc.f32 	%f22, [%rd10];
	add.s32 	%r117, %r138, 6;
	mul.wide.s32 	%rd11, %r117, 4;
	add.s64 	%rd12, %rd1, %rd11;
	ld.global.nc.f32 	%f23, [%rd12];
	add.f32 	%f24, %f22, %f23;
	add.f32 	%f25, %f21, %f21;
	sub.f32 	%f26, %f24, %f25;
	ld.global.nc.f32 	%f27, [%rd8+-4];
	ld.global.nc.f32 	%f28, [%rd8+4];
	add.f32 	%f29, %f27, %f28;
	sub.f32 	%f30, %f29, %f25;
	mul.f32 	%f31, %f2, %f30;
	fma.rn.f32 	%f32, %f1, %f26, %f31;
	add.s32 	%r118, %r137, 6;
	mul.wide.s32 	%rd13, %r118, 4;
	add.s64 	%rd14, %rd1, %rd13;
	ld.global.nc.f32 	%f33, [%rd14];
	add.s64 	%rd16, %rd14, %rd15;
	ld.global.nc.f32 	%f34, [%rd16];
	add.f32 	%f35, %f33, %f34;
	sub.f32 	%f36, %f35, %f25;
	fma.rn.f32 	%f37, %f3, %f36, %f32;
	add.s64 	%rd18, %rd8, %rd17;
	ld.global.nc.f32 	%f38, [%rd18];
	add.s32 	%r119, %r136, 6;
	mul.wide.s32 	%rd19, %r119, 4;
	add.s64 	%rd20, %rd1, %rd19;
	ld.global.nc.f32 	%f39, [%rd20];
	add.f32 	%f40, %f38, %f39;
	mul.wide.s32 	%rd21, %r77, 4;
	add.s64 	%rd22, %rd16, %rd21;
	ld.global.nc.f32 	%f41, [%rd22];
	add.s32 	%r120, %r135, 6;
	mul.wide.s32 	%rd23, %r120, 4;
	add.s64 	%rd24, %rd1, %rd23;
	ld.global.nc.f32 	%f42, [%rd24];
	add.f32 	%f43, %f41, %f42;
	mul.f32 	%f44, %f3, %f43;
	fma.rn.f32 	%f45, %f1, %f40, %f44;
	ld.global.nc.f32 	%f46, [%rd8+8];
	ld.global.nc.f32 	%f47, [%rd8+-8];
	add.f32 	%f48, %f46, %f47;
	fma.rn.f32 	%f49, %f2, %f48, %f45;
	fma.rn.f32 	%f50, %f49, 0f3F000000, 0f00000000;
	mul.wide.s32 	%rd25, %r12, 4;
	add.s64 	%rd26, %rd8, %rd25;
	ld.global.nc.f32 	%f51, [%rd26];
	add.s32 	%r121, %r140, 6;
	mul.wide.s32 	%rd27, %r121, 4;
	add.s64 	%rd28, %rd1, %rd27;
	ld.global.nc.f32 	%f52, [%rd28];
	add.f32 	%f53, %f51, %f52;
	mul.wide.s32 	%rd29, %r11, 4;
	add.s64 	%rd30, %rd8, %rd29;
	ld.global.nc.f32 	%f54, [%rd30];
	add.s32 	%r122, %r141, 6;
	mul.wide.s32 	%rd31, %r122, 4;
	add.s64 	%rd32, %rd1, %rd31;
	ld.global.nc.f32 	%f55, [%rd32];
	add.f32 	%f56, %f54, %f55;
	mul.f32 	%f57, %f3, %f56;
	fma.rn.f32 	%f58, %f1, %f53, %f57;
	ld.global.nc.f32 	%f59, [%rd8+16];
	ld.global.nc.f32 	%f60, [%rd8+-16];
	add.f32 	%f61, %f59, %f60;
	fma.rn.f32 	%f62, %f2, %f61, %f58;
	fma.rn.f32 	%f63, %f62, 0f3D2AAAAB, %f50;
	mul.wide.s32 	%rd33, %r14, 4;
	add.s64 	%rd34, %rd8, %rd33;
	ld.global.nc.f32 	%f64, [%rd34];
	add.s32 	%r123, %r142, 6;
	mul.wide.s32 	%rd35, %r123, 4;
	add.s64 	%rd36, %rd1, %rd35;
	ld.global.nc.f32 	%f65, [%rd36];
	add.f32 	%f66, %f64, %f65;
	mul.wide.s32 	%rd37, %r13, 4;
	add.s64 	%rd38, %rd8, %rd37;
	ld.global.nc.f32 	%f67, [%rd38];
	add.s32 	%r124, %r143, 6;
	mul.wide.s32 	%rd39, %r124, 4;
	add.s64 	%rd40, %rd1, %rd39;
	ld.global.nc.f32 	%f68, [%rd40];
	add.f32 	%f69, %f67, %f68;
	mul.f32 	%f70, %f3, %f69;
	fma.rn.f32 	%f71, %f1, %f66, %f70;
	ld.global.nc.f32 	%f72, [%rd8+24];
	ld.global.nc.f32 	%f73, [%rd8+-24];
	add.f32 	%f74, %f72, %f73;
	fma.rn.f32 	%f75, %f2, %f74, %f71;
	fma.rn.f32 	%f76, %f75, 0f3AB60B61, %f63;
	mul.wide.s32 	%rd41, %r16, 4;
	add.s64 	%rd42, %rd8, %rd41;
	ld.global.nc.f32 	%f77, [%rd42];
	add.s32 	%r125, %r144, 6;
	mul.wide.s32 	%rd43, %r125, 4;
	add.s64 	%rd44, %rd1, %rd43;
	ld.global.nc.f32 	%f78, [%rd44];
	add.f32 	%f79, %f77, %f78;
	mul.wide.s32 	%rd45, %r15, 4;
	add.s64 	%rd46, %rd8, %rd45;
	ld.global.nc.f32 	%f80, [%rd46];
	add.s32 	%r126, %r145, 6;
	mul.wide.s32 	%rd47, %r126, 4;
	add.s64 	%rd48, %rd1, %rd47;
	ld.global.nc.f32 	%f81, [%rd48];
	add.f32 	%f82, %f80, %f81;
	mul.f32 	%f83, %f3, %f82;
	fma.rn.f32 	%f84, %f1, %f79, %f83;
	ld.global.nc.f32 	%f85, [%rd8+32];
	ld.global.nc.f32 	%f86, [%rd8+-32];
	add.f32 	%f87, %f85, %f86;
	fma.rn.f32 	%f88, %f2, %f87, %f84;
	fma.rn.f32 	%f89, %f88, 0f37D00D01, %f76;
	mul.wide.s32 	%rd49, %r18, 4;
	add.s64 	%rd50, %rd8, %rd49;
	ld.global.nc.f32 	%f90, [%rd50];
	add.s32 	%r127, %r146, 6;
	mul.wide.s32 	%rd51, %r127, 4;
	add.s64 	%rd52, %rd1, %rd51;
	ld.global.nc.f32 	%f91, [%rd52];
	add.f32 	%f92, %f90, %f91;
	mul.wide.s32 	%rd53, %r17, 4;
	add.s64 	%rd54, %rd8, %rd53;
	ld.global.nc.f32 	%f93, [%rd54];
	add.s32 	%r128, %r147, 6;
	mul.wide.s32 	%rd55, %r128, 4;
	add.s64 	%rd56, %rd1, %rd55;
	ld.global.nc.f32 	%f94, [%rd56];
	add.f32 	%f95, %f93, %f94;
	mul.f32 	%f96, %f3, %f95;
	fma.rn.f32 	%f97, %f1, %f92, %f96;
	ld.global.nc.f32 	%f98, [%rd8+40];
	ld.global.nc.f32 	%f99, [%rd8+-40];
	add.f32 	%f100, %f98, %f99;
	fma.rn.f32 	%f101, %f2, %f100, %f97;
	fma.rn.f32 	%f102, %f101, 0f3493F27E, %f89;
	mul.wide.s32 	%rd57, %r20, 4;
	add.s64 	%rd58, %rd8, %rd57;
	ld.global.nc.f32 	%f103, [%rd58];
	add.s32 	%r129, %r148, 6;
	mul.wide.s32 	%rd59, %r129, 4;
	add.s64 	%rd60, %rd1, %rd59;
	ld.global.nc.f32 	%f104, [%rd60];
	add.f32 	%f105, %f103, %f104;
	mul.wide.s32 	%rd61, %r19, 4;
	add.s64 	%rd62, %rd8, %rd61;
	ld.global.nc.f32 	%f106, [%rd62];
	add.s32 	%r130, %r149, 6;
	mul.wide.s32 	%rd63, %r130, 4;
	add.s64 	%rd64, %rd1, %rd63;
	ld.global.nc.f32 	%f107, [%rd64];
	add.f32 	%f108, %f106, %f107;
	mul.f32 	%f109, %f3, %f108;
	fma.rn.f32 	%f110, %f1, %f105, %f109;
	ld.global.nc.f32 	%f111, [%rd8+48];
	ld.global.nc.f32 	%f112, [%rd8+-48];
	add.f32 	%f113, %f111, %f112;
	fma.rn.f32 	%f114, %f2, %f113, %f110;
	fma.rn.f32 	%f115, %f114, 0f310F76C7, %f102;
	add.s64 	%rd65, %rd2, %rd7;
	ld.global.f32 	%f116, [%rd65];
	sub.f32 	%f117, %f25, %f116;
	add.s64 	%rd66, %rd3, %rd7;
	ld.global.nc.f32 	%f118, [%rd66];
	add.f32 	%f119, %f37, %f115;
	fma.rn.f32 	%f120, %f119, %f118, %f117;
	st.global.f32 	[%rd65], %f120;
	add.s32 	%r150, %r150, %r6;
	add.s32 	%r149, %r149, %r22;
	add.s32 	%r148, %r148, %r22;
	add.s32 	%r147, %r147, %r22;
	add.s32 	%r146, %r146, %r22;
	add.s32 	%r145, %r145, %r22;
	add.s32 	%r144, %r144, %r22;
	add.s32 	%r143, %r143, %r22;
	add.s32 	%r142, %r142, %r22;
	add.s32 	%r141, %r141, %r22;
	add.s32 	%r140, %r140, %r22;
	add.s32 	%r139, %r139, %r22;
	add.s32 	%r138, %r138, %r22;
	add.s32 	%r137, %r137, %r22;
	add.s32 	%r136, %r136, %r22;
	add.s32 	%r135, %r135, %r22;
	setp.lt.u32 	%p4, %r150, 244;
	@%p4 bra 	$L__BB11_6;
$L__BB11_7:
	add.s32 	%r134, %r134, %r7;
	setp.lt.u32 	%p5, %r134, 244;
	@%p5 bra 	$L__BB11_4;
$L__BB11_8:
	add.s32 	%r133, %r133, %r8;
	setp.lt.s32 	%p6, %r133, 244;
	@%p6 bra 	$L__BB11_2;
$L__BB11_9:
	bar.sync 	0;
	ret;

}
	// .globl	_Z24FractionalStep_3D_SolverifififfPfS_S_
.visible .entry _Z24FractionalStep_3D_SolverifififfPfS_S_(
	.param .u32 _Z24FractionalStep_3D_SolverifififfPfS_S__param_0,
	.param .f32 _Z24FractionalStep_3D_SolverifififfPfS_S__param_1,
	.param .u32 _Z24FractionalStep_3D_SolverifififfPfS_S__param_2,
	.param .f32 _Z24FractionalStep_3D_SolverifififfPfS_S__param_3,
	.param .u32 _Z24FractionalStep_3D_SolverifififfPfS_S__param_4,
	.param .f32 _Z24FractionalStep_3D_SolverifififfPfS_S__param_5,
	.param .f32 _Z24FractionalStep_3D_SolverifififfPfS_S__param_6,
	.param .u64 .ptr .align 1 _Z24FractionalStep_3D_SolverifififfPfS_S__param_7,
	.param .u64 .ptr .align 1 _Z24FractionalStep_3D_SolverifififfPfS_S__param_8,
	.param .u64 .ptr .align 1 _Z24FractionalStep_3D_SolverifififfPfS_S__param_9
)
{
	.reg .pred 	%p<129>;
	.reg .b32 	%r<272>;
	.reg .b32 	%f<127>;
	.reg .b64 	%rd<35>;
	.reg .b64 	%fd<604>;
	// demoted variable
	.shared .align 4 .b8 _ZZ24FractionalStep_3D_SolverifififfPfS_S_E6s_data[1600];
	ld.param.u32 	%r52, [_Z24FractionalStep_3D_SolverifififfPfS_S__param_0];
	ld.param.u32 	%r55, [_Z24FractionalStep_3D_SolverifififfPfS_S__param_2];
	ld.param.f32 	%f31, [_Z24FractionalStep_3D_SolverifififfPfS_S__param_6];
	mov.u32 	%r56, %ntid.x;
	mov.u32 	%r57, %ctaid.x;
	mov.u32 	%r1, %tid.x;
	mad.lo.s32 	%r2, %r56, %r57, %r1;
	mov.u32 	%r58, %ntid.y;
	mov.u32 	%r59, %ctaid.y;
	mov.u32 	%r3, %tid.y;
	mad.lo.s32 	%r60, %r58, %r59, %r3;
	add.s32 	%r61, %r52, -12;
	setp.ge.s32 	%p31, %r2, %r61;
	add.s32 	%r62, %r55, -12;
	setp.ge.s32 	%p32, %r60, %r62;
	or.pred  	%p33, %p31, %p32;
	@%p33 bra 	$L__BB12_8;
	ld.param.u32 	%r265, [_Z24FractionalStep_3D_SolverifififfPfS_S__param_4];
	setp.lt.s32 	%p34, %r265, 13;
	@%p34 bra 	$L__BB12_8;
	ld.param.u64 	%rd33, [_Z24FractionalStep_3D_SolverifififfPfS_S__param_8];
	ld.param.f32 	%f113, [_Z24FractionalStep_3D_SolverifififfPfS_S__param_5];
	ld.param.u32 	%r266, [_Z24FractionalStep_3D_SolverifififfPfS_S__param_4];
	ld.param.f32 	%f111, [_Z24FractionalStep_3D_SolverifififfPfS_S__param_3];
	ld.param.f32 	%f109, [_Z24FractionalStep_3D_SolverifififfPfS_S__param_1];
	add.s32 	%r63, %r2, 6;
	add.s32 	%r64, %r60, 6;
	mad.lo.s32 	%r65, %r64, %r52, %r63;
	cvta.to.global.u64 	%rd1, %rd33;
	mul.wide.s32 	%rd5, %r65, 4;
	add.s64 	%rd6, %rd1, %rd5;
	mul.lo.s32 	%r5, %r55, %r52;
	mul.wide.s32 	%rd7, %r5, 4;
	add.s64 	%rd8, %rd6, %rd7;
	add.s64 	%rd9, %rd8, %rd7;
	add.s64 	%rd10, %rd9, %rd7;
	add.s64 	%rd11, %rd10, %rd7;
	add.s64 	%rd12, %rd11, %rd7;
	add.s64 	%rd13, %rd12, %rd7;
	add.s64 	%rd14, %rd13, %rd7;
	add.s64 	%rd15, %rd14, %rd7;
	add.s64 	%rd16, %rd15, %rd7;
	add.s64 	%rd17, %rd16, %rd7;
	mul.f32 	%f32, %f31, %f31;
	cvt.f64.f32 	%fd78, %f32;
	mul.f64 	%fd79, %fd78, 0d3FE0000000000000;
	mul.f64 	%fd80, %fd79, 0d3FE0000000000000;
	mul.f32 	%f33, %f109, %f109;
	cvt.f64.f32 	%fd81, %f33;
	div.rn.f64 	%fd82, %fd80, %fd81;
	cvt.rn.f32.f64 	%f34, %fd82;
	mul.f32 	%f35, %f111, %f111;
	cvt.f64.f32 	%fd83, %f35;
	div.rn.f64 	%fd84, %fd80, %fd83;
	cvt.rn.f32.f64 	%f36, %fd84;
	mul.f32 	%f37, %f113, %f113;
	cvt.f64.f32 	%fd85, %f37;
	div.rn.f64 	%fd86, %fd80, %fd85;
	cvt.rn.f32.f64 	%f38, %fd86;
	add.s64 	%rd18, %rd17, %rd7;
	ld.global.nc.f32 	%f115, [%rd18];
	ld.global.nc.f32 	%f116, [%rd17];
	ld.global.nc.f32 	%f117, [%rd16];
	ld.global.nc.f32 	%f118, [%rd15];
	ld.global.nc.f32 	%f119, [%rd14];
	ld.global.nc.f32 	%f120, [%rd13];
	ld.global.nc.f32 	%f121, [%rd12];
	ld.global.nc.f32 	%f122, [%rd11];
	ld.global.nc.f32 	%f123, [%rd10];
	ld.global.nc.f32 	%f124, [%rd9];
	ld.global.nc.f32 	%f125, [%rd8];
	ld.global.nc.f32 	%f126, [%rd6];
	mov.u32 	%r66, _ZZ24FractionalStep_3D_SolverifififfPfS_S_E6s_data;
	mad.lo.s32 	%r67, %r3, 80, %r66;
	shl.b32 	%r68, %r1, 2;
	add.s32 	%r6, %r67, %r68;
	mul.f32 	%f13, %f31, 0f00000000;
	add.f32 	%f39, %f109, %f13;
	add.f32 	%f40, %f111, %f13;
	mul.f32 	%f41, %f40, %f36;
	fma.rn.f32 	%f42, %f39, %f34, %f41;
	add.f32 	%f43, %f113, %f31;
	fma.rn.f32 	%f44, %f43, %f38, %f42;
	mul.f32 	%f45, %f111, %f36;
	fma.rn.f32 	%f46, %f109, %f34, %f45;
	fma.rn.f32 	%f47, %f113, %f38, %f46;
	add.f32 	%f14, %f44, %f47;
	cvt.f64.f32 	%fd87, %f113;
	{
	.reg .b32 %temp; 
	mov.b64 	{%temp, %r69}, %fd87;
	}
	mov.f64 	%fd88, 0d4000000000000000;
	{
	.reg .b32 %temp; 
	mov.b64 	{%temp, %r70}, %fd88;
	}
	and.b32  	%r71, %r70, 2146435072;
	setp.eq.s32 	%p35, %r71, 1062207488;
	abs.f64 	%fd1, %fd87;
	setp.lt.s32 	%p37, %r69, 0;
	and.pred  	%p1, %p37, %p35;
	selp.b32 	%r72, %r69, 0, %p35;
	setp.lt.s32 	%p38, %r70, 0;
	or.b32  	%r73, %r72, 2146435072;
	selp.b32 	%r74, %r73, %r72, %p38;
	mov.b32 	%r75, 0;
	mov.b64 	%fd2, {%r75, %r74};
	add.f64 	%fd89, %fd87, 0d4000000000000000;
	{
	.reg .b32 %temp; 
	mov.b64 	{%temp, %r76}, %fd89;
	}
	and.b32  	%r7, %r76, 2146435072;
	selp.b32 	%r77, 0, 2146435072, %p38;
	and.b32  	%r78, %r70, 2147483647;
	setp.ne.s32 	%p39, %r78, 1071644672;
	and.pred  	%p40, %p35, %p39;
	or.b32  	%r79, %r77, -2147483648;
	selp.b32 	%r80, %r79, %r77, %p40;
	selp.b32 	%r81, %r80, %r77, %p37;
	mov.b64 	%fd3, {%r75, %r81};
	cvt.f64.f32 	%fd90, %f31;
	{
	.reg .b32 %temp; 
	mov.b64 	{%temp, %r82}, %fd90;
	}
	abs.f64 	%fd4, %fd90;
	setp.lt.s32 	%p42, %r82, 0;
	and.pred  	%p2, %p42, %p35;
	selp.b32 	%r83, %r82, 0, %p35;
	or.b32  	%r84, %r83, 2146435072;
	selp.b32 	%r85, %r84, %r83, %p38;
	mov.b64 	%fd5, {%r75, %r85};
	add.f64 	%fd91, %fd90, 0d4000000000000000;
	{
	.reg .b32 %temp; 
	mov.b64 	{%temp, %r86}, %fd91;
	}
	and.b32  	%r8, %r86, 2146435072;
	selp.b32 	%r87, %r80, %r77, %p42;
	mov.b64 	%fd6, {%r75, %r87};
	mul.f32 	%f48, %f38, 0f40800000;
	cvt.f64.f32 	%fd7, %f48;
	cvt.f64.f32 	%fd92, %f111;
	{
	.reg .b32 %temp; 
	mov.b64 	{%temp, %r88}, %fd92;
	}
	abs.f64 	%fd8, %fd92;
	setp.lt.s32 	%p43, %r88, 0;
	and.pred  	%p3, %p43, %p35;
	selp.b32 	%r89, %r88, 0, %p35;
	or.b32  	%r90, %r89, 2146435072;
	selp.b32 	%r91, %r90, %r89, %p38;
	mov.b64 	%fd9, {%r75, %r91};
	add.f64 	%fd93, %fd92, 0d4000000000000000;
	{
	.reg .b32 %temp; 
	mov.b64 	{%temp, %r92}, %fd93;
	}
	and.b32  	%r9, %r92, 2146435072;
	selp.b32 	%r93, %r80, %r77, %p43;
	mov.b64 	%fd10, {%r75, %r93};
	cvt.f64.f32 	%fd94, %f13;
	{
	.reg .b32 %temp; 
	mov.b64 	{%temp, %r94}, %fd94;
	}
	abs.f64 	%fd11, %fd94;
	setp.lt.s32 	%p44, %r94, 0;
	and.pred  	%p4, %p44, %p35;
	selp.b32 	%r95, %r94, 0, %p35;
	or.b32  	%r96, %r95, 2146435072;
	selp.b32 	%r97, %r96, %r95, %p38;
	mov.b64 	%fd12, {%r75, %r97};
	add.f64 	%fd95, %fd94, 0d4000000000000000;
	{
	.reg .b32 %temp; 
	mov.b64 	{%temp, %r98}, %fd95;
	}
	and.b32  	%r10, %r98, 2146435072;
	selp.b32 	%r99, %r80, %r77, %p44;
	mov.b64 	%fd13, {%r75, %r99};
	add.f32 	%f49, %f36, %f36;
	cvt.f64.f32 	%fd14, %f49;
	cvt.f64.f32 	%fd96, %f109;
	{
	.reg .b32 %temp; 
	mov.b64 	{%temp, %r100}, %fd96;
	}
	abs.f64 	%fd15, %fd96;
	setp.lt.s32 	%p45, %r100, 0;
	and.pred  	%p5, %p45, %p35;
	selp.b32 	%r101, %r100, 0, %p35;
	or.b32  	%r102, %r101, 2146435072;
	selp.b32 	%r103, %r102, %r101, %p38;
	mov.b64 	%fd16, {%r75, %r103};
	add.f64 	%fd97, %fd96, 0d4000000000000000;
	{
	.reg .b32 %temp; 
	mov.b64 	{%temp, %r104}, %fd97;
	}
	and.b32  	%r11, %r104, 2146435072;
	selp.b32 	%r105, %r80, %r77, %p45;
	mov.b64 	%fd17, {%r75, %r105};
	add.f32 	%f50, %f34, %f34;
	cvt.f64.f32 	%fd18, %f50;
	mov.f64 	%fd98, 0d4010000000000000;
	{
	.reg .b32 %temp; 
	mov.b64 	{%temp, %r106}, %fd98;
	}
	and.b32  	%r107, %r106, 2146435072;
	setp.eq.s32 	%p46, %r107, 1072693248;
	and.pred  	%p6, %p37, %p46;
	selp.b32 	%r108, %r69, 0, %p46;
	setp.lt.s32 	%p48, %r106, 0;
	or.b32  	%r109, %r108, 2146435072;
	selp.b32 	%r110, %r109, %r108, %p48;
	mov.b64 	%fd19, {%r75, %r110};
	add.f64 	%fd99, %fd87, 0d4010000000000000;
	{
	.reg .b32 %temp; 
	mov.b64 	{%temp, %r111}, %fd99;
	}
	and.b32  	%r12, %r111, 2146435072;
	selp.b32 	%r112, 0, 2146435072, %p48;
	and.b32  	%r113, %r106, 2147483647;
	setp.ne.s32 	%p49, %r113, 1071644672;
	and.pred  	%p50, %p46, %p49;
	or.b32  	%r114, %r112, -2147483648;
	selp.b32 	%r115, %r114, %r112, %p50;
	selp.b32 	%r116, %r115, %r112, %p37;
	mov.b64 	%fd20, {%r75, %r116};
	add.rn.f64 	%fd21, %fd87, %fd98;
	and.pred  	%p7, %p42, %p46;
	selp.b32 	%r117, %r82, 0, %p46;
	or.b32  	%r118, %r117, 2146435072;
	selp.b32 	%r119, %r118, %r117, %p48;
	mov.b64 	%fd22, {%r75, %r119};
	add.f64 	%fd100, %fd90, 0d4010000000000000;
	{
	.reg .b32 %temp; 
	mov.b64 	{%temp, %r120}, %fd100;
	}
	and.b32  	%r13, %r120, 2146435072;
	selp.b32 	%r121, %r115, %r112, %p42;
	mov.b64 	%fd23, {%r75, %r121};
	and.pred  	%p8, %p43, %p46;
	selp.b32 	%r122, %r88, 0, %p46;
	or.b32  	%r123, %r122, 2146435072;
	selp.b32 	%r124, %r123, %r122, %p48;
	mov.b64 	%fd24, {%r75, %r124};
	add.f64 	%fd101, %fd92, 0d4010000000000000;
	{
	.reg .b32 %temp; 
	mov.b64 	{%temp, %r125}, %fd101;
	}
	and.b32  	%r14, %r125, 2146435072;
	selp.b32 	%r126, %r115, %r112, %p43;
	mov.b64 	%fd25, {%r75, %r126};
	and.pred  	%p9, %p44, %p46;
	selp.b32 	%r127, %r94, 0, %p46;
	or.b32  	%r128, %r127, 2146435072;
	selp.b32 	%r129, %r128, %r127, %p48;
	mov.b64 	%fd26, {%r75, %r129};
	add.f64 	%fd102, %fd94, 0d4010000000000000;
	{
	.reg .b32 %temp; 
	mov.b64 	{%temp, %r130}, %fd102;
	}
	and.b32  	%r15, %r130, 2146435072;
	selp.b32 	%r131, %r115, %r112, %p44;
	mov.b64 	%fd27, {%r75, %r131};
	and.pred  	%p10, %p45, %p46;
	selp.b32 	%r132, %r100, 0, %p46;
	or.b32  	%r133, %r132, 2146435072;
	selp.b32 	%r134, %r133, %r132, %p48;
	mov.b64 	%fd28, {%r75, %r134};
	add.f64 	%fd103, %fd96, 0d4010000000000000;
	{
	.reg .b32 %temp; 
	mov.b64 	{%temp, %r135}, %fd103;
	}
	and.b32  	%r16, %r135, 2146435072;
	selp.b32 	%r136, %r115, %r112, %p45;
	mov.b64 	%fd29, {%r75, %r136};
	mov.f64 	%fd104, 0d4018000000000000;
	{
	.reg .b32 %temp; 
	mov.b64 	{%temp, %r137}, %fd104;
	}
	and.b32  	%r138, %r137, 2146435072;
	setp.eq.s32 	%p52, %r138, 1073741824;
	and.pred  	%p11, %p37, %p52;
	selp.b32 	%r139, %r69, 0, %p52;
	setp.lt.s32 	%p54, %r137, 0;
	or.b32  	%r140, %r139, 2146435072;
	selp.b32 	%r141, %r140, %r139, %p54;
	mov.b64 	%fd30, {%r75, %r141};
	add.f64 	%fd105, %fd87, 0d4018000000000000;
	{
	.reg .b32 %temp; 
	mov.b64 	{%temp, %r142}, %fd105;
	}
	and.b32  	%r17, %r142, 2146435072;
	selp.b32 	%r143, 0, 2146435072, %p54;
	and.b32  	%r144, %r137, 2147483647;
	setp.ne.s32 	%p55, %r144, 1071644672;
	and.pred  	%p56, %p52, %p55;
	or.b32  	%r145, %r143, -2147483648;
	selp.b32 	%r146, %r145, %r143, %p56;
	selp.b32 	%r147, %r146, %r143, %p37;
	mov.b64 	%fd31, {%r75, %r147};
	add.rn.f64 	%fd32, %fd87, %fd104;
	and.pred  	%p12, %p42, %p52;
	selp.b32 	%r148, %r82, 0, %p52;
	or.b32  	%r149, %r148, 2146435072;
	selp.b32 	%r150, %r149, %r148, %p54;
	mov.b64 	%fd33, {%r75, %r150};
	add.f64 	%fd106, %fd90, 0d4018000000000000;
	{
	.reg .b32 %temp; 
	mov.b64 	{%temp, %r151}, %fd106;
	}
	and.b32  	%r18, %r151, 2146435072;
	selp.b32 	%r152, %r146, %r143, %p42;
	mov.b64 	%fd34, {%r75, %r152};
	add.rn.f64 	%fd35, %fd90, %fd104;
	and.pred  	%p13, %p43, %p52;
	selp.b32 	%r153, %r88, 0, %p52;
	or.b32  	%r154, %r153, 2146435072;
	selp.b32 	%r155, %r154, %r153, %p54;
	mov.b64 	%fd36, {%r75, %r155};
	add.f64 	%fd107, %fd92, 0d4018000000000000;
	{
	.reg .b32 %temp; 
	mov.b64 	{%temp, %r156}, %fd107;
	}
	and.b32  	%r19, %r156, 2146435072;
	selp.b32 	%r157, %r146, %r143, %p43;
	mov.b64 	%fd37, {%r75, %r157};
	add.rn.f64 	%fd38, %fd92, %fd104;
	and.pred  	%p14, %p44, %p52;
	selp.b32 	%r158, %r94, 0, %p52;
	or.b32  	%r159, %r158, 2146435072;
	selp.b32 	%r160, %r159, %r158, %p54;
	mov.b64 	%fd39, {%r75, %r160};
	add.f64 	%fd108, %fd94, 0d4018000000000000;
	{
	.reg .b32 %temp; 
	mov.b64 	{%temp, %r161}, %fd108;
	}
	and.b32  	%r20, %r161, 2146435072;
	selp.b32 	%r162, %r146, %r143, %p44;
	mov.b64 	%fd40, {%r75, %r162};
	and.pred  	%p15, %p45, %p52;
	selp.b32 	%r163, %r100, 0, %p52;
	or.b32  	%r164, %r163, 2146435072;
	selp.b32 	%r165, %r164, %r163, %p54;
	mov.b64 	%fd41, {%r75, %r165};
	add.f64 	%fd109, %fd96, 0d4018000000000000;
	{
	.reg .b32 %temp; 
	mov.b64 	{%temp, %r166}, %fd109;
	}
	and.b32  	%r21, %r166, 2146435072;
	selp.b32 	%r167, %r146, %r143, %p45;
	mov.b64 	%fd42, {%r75, %r167};
	add.rn.f64 	%fd43, %fd96, %fd104;
	mov.f64 	%fd110, 0d4020000000000000;
	{
	.reg .b32 %temp; 
	mov.b64 	{%temp, %r168}, %fd110;
	}
	and.b32  	%r169, %r168, 2146435072;
	setp.eq.s32 	%p58, %r169, 1071644672;
	and.pred  	%p16, %p37, %p58;
	selp.b32 	%r170, %r69, 0, %p58;
	setp.lt.s32 	%p60, %r168, 0;
	or.b32  	%r171, %r170, 2146435072;
	selp.b32 	%r172, %r171, %r170, %p60;
	mov.b64 	%fd44, {%r75, %r172};
	add.f64 	%fd111, %fd87, 0d4020000000000000;
	{
	.reg .b32 %temp; 
	mov.b64 	{%temp, %r173}, %fd111;
	}
	and.b32  	%r22, %r173, 2146435072;
	selp.b32 	%r174, 0, 2146435072, %p60;
	and.b32  	%r175, %r168, 2147483647;
	setp.ne.s32 	%p61, %r175, 1071644672;
	and.pred  	%p62, %p58, %p61;
	or.b32  	%r176, %r174, -2147483648;
	selp.b32 	%r177, %r176, %r174, %p62;
	selp.b32 	%r178, %r177, %r174, %p37;
	mov.b64 	%fd45, {%r75, %r178};
	add.rn.f64 	%fd46, %fd87, %fd110;
	and.pred  	%p17, %p42, %p58;
	selp.b32 	%r179, %r82, 0, %p58;
	or.b32  	%r180, %r179, 2146435072;
	selp.b32 	%r181, %r180, %r179, %p60;
	mov.b64 	%fd47, {%r75, %r181};
	add.f64 	%fd112, %fd90, 0d4020000000000000;
	{
	.reg .b32 %temp; 
	mov.b64 	{%temp, %r182}, %fd112;
	}
	and.b32  	%r23, %r182, 2146435072;
	selp.b32 	%r183, %r177, %r174, %p42;
	mov.b64 	%fd48, {%r75, %r183};
	add.rn.f64 	%fd49, %fd90, %fd110;
	and.pred  	%p18, %p43, %p58;
	selp.b32 	%r184, %r88, 0, %p58;
	or.b32  	%r185, %r184, 2146435072;
	selp.b32 	%r186, %r185, %r184, %p60;
	mov.b64 	%fd50, {%r75, %r186};
	add.f64 	%fd113, %fd92, 0d4020000000000000;
	{
	.reg .b32 %temp; 
	mov.b64 	{%temp, %r187}, %fd113;
	}
	and.b32  	%r24, %r187, 2146435072;
	selp.b32 	%r188, %r177, %r174, %p43;
	mov.b64 	%fd51, {%r75, %r188};
	add.rn.f64 	%fd52, %fd92, %fd110;
	and.pred  	%p19, %p44, %p58;
	selp.b32 	%r189, %r94, 0, %p58;
	or.b32  	%r190, %r189, 2146435072;
	selp.b32 	%r191, %r190, %r189, %p60;
	mov.b64 	%fd53, {%r75, %r191};
	add.f64 	%fd114, %fd94, 0d4020000000000000;
	{
	.reg .b32 %temp; 
	mov.b64 	{%temp, %r192}, %fd114;
	}
	and.b32  	%r25, %r192, 2146435072;
	selp.b32 	%r193, %r177, %r174, %p44;
	mov.b64 	%fd54, {%r75, %r193};
	and.pred  	%p20, %p45, %p58;
	selp.b32 	%r194, %r100, 0, %p58;
	or.b32  	%r195, %r194, 2146435072;
	selp.b32 	%r196, %r195, %r194, %p60;
	mov.b64 	%fd55, {%r75, %r196};
	add.f64 	%fd115, %fd96, 0d4020000000000000;
	{
	.reg .b32 %temp; 
	mov.b64 	{%temp, %r197}, %fd115;
	}
	and.b32  	%r26, %r197, 2146435072;
	selp.b32 	%r198, %r177, %r174, %p45;
	mov.b64 	%fd56, {%r75, %r198};
	mov.f64 	%fd116, 0d4024000000000000;
	{
	.reg .b32 %temp; 
	mov.b64 	{%temp, %r199}, %fd116;
	}
	and.b32  	%r200, %r199, 2146435072;
	setp.eq.s32 	%p64, %r200, 1074790400;
	and.pred  	%p21, %p37, %p64;
	selp.b32 	%r201, %r69, 0, %p64;
	setp.lt.s32 	%p66, %r199, 0;
	or.b32  	%r202, %r201, 2146435072;
	selp.b32 	%r203, %r202, %r201, %p66;
	mov.b64 	%fd57, {%r75, %r203};
	add.f64 	%fd117, %fd87, 0d4024000000000000;
	{
	.reg .b32 %temp; 
	mov.b64 	{%temp, %r204}, %fd117;
	}
	and.b32  	%r27, %r204, 2146435072;
	selp.b32 	%r205, 0, 2146435072, %p66;
	and.b32  	%r206, %r199, 2147483647;
	setp.ne.s32 	%p67, %r206, 1071644672;
	and.pred  	%p68, %p64, %p67;
	or.b32  	%r207, %r205, -2147483648;
	selp.b32 	%r208, %r207, %r205, %p68;
	selp.b32 	%r209, %r208, %r205, %p37;
	mov.b64 	%fd58, {%r75, %r209};
	and.pred  	%p22, %p42, %p64;
	selp.b32 	%r210, %r82, 0, %p64;
	or.b32  	%r211, %r210, 2146435072;
	selp.b32 	%r212, %r211, %r210, %p66;
	mov.b64 	%fd59, {%r75, %r212};
	add.f64 	%fd118, %fd90, 0d4024000000000000;
	{
	.reg .b32 %temp; 
	mov.b64 	{%temp, %r213}, %fd118;
	}
	and.b32  	%r28, %r213, 2146435072;
	selp.b32 	%r214, %r208, %r205, %p42;
	mov.b64 	%fd60, {%r75, %r214};
	and.pred  	%p23, %p43, %p64;
	selp.b32 	%r215, %r88, 0, %p64;
	or.b32  	%r216, %r215, 2146435072;
	selp.b32 	%r217, %r216, %r215, %p66;
	mov.b64 	%fd61, {%r75, %r217};
	add.f64 	%fd119, %fd92, 0d4024000000000000;
	{
	.reg .b32 %temp; 
	mov.b64 	{%temp, %r218}, %fd119;
	}
	and.b32  	%r29, %r218, 2146435072;
	selp.b32 	%r219, %r208, %r205, %p43;
	mov.b64 	%fd62, {%r75, %r219};
	and.pred  	%p24, %p44, %p64;
	selp.b32 	%r220, %r94, 0, %p64;
	or.b32  	%r221, %r220, 2146435072;
	selp.b32 	%r222, %r221, %r220, %p66;
	mov.b64 	%fd63, {%r75, %r222};
	add.f64 	%fd120, %fd94, 0d4024000000000000;
	{
	.reg .b32 %temp; 
	mov.b64 	{%temp, %r223}, %fd120;
	}
	and.b32  	%r30, %r223, 2146435072;
	selp.b32 	%r224, %r208, %r205, %p44;
	mov.b64 	%fd64, {%r75, %r224};
	and.pred  	%p25, %p45, %p64;
	selp.b32 	%r225, %r100, 0, %p64;
	or.b32  	%r226, %r225, 2146435072;
	selp.b32 	%r227, %r226, %r225, %p66;
	mov.b64 	%fd65, {%r75, %r227};
	add.f64 	%fd121, %fd96, 0d4024000000000000;
	{
	.reg .b32 %temp; 
	mov.b64 	{%temp, %r228}, %fd121;
	}
	and.b32  	%r31, %r228, 2146435072;
	selp.b32 	%r229, %r208, %r205, %p45;
	mov.b64 	%fd66, {%r75, %r229};
	mov.f64 	%fd122, 0d4028000000000000;
	{
	.reg .b32 %temp; 
	mov.b64 	{%temp, %r230}, %fd122;
	}
	and.b32  	%r231, %r230, 2146435072;
	setp.eq.s32 	%p70, %r231, 1073741824;
	and.pred  	%p26, %p37, %p70;
	selp.b32 	%r232, %r69, 0, %p70;
	setp.lt.s32 	%p72, %r230, 0;
	or.b32  	%r233, %r232, 2146435072;
	selp.b32 	%r234, %r233, %r232, %p72;
	mov.b64 	%fd67, {%r75, %r234};
	add.f64 	%fd123, %fd87, 0d4028000000000000;
	{
	.reg .b32 %temp; 
	mov.b64 	{%temp, %r235}, %fd123;
	}
	and.b32  	%r32, %r235, 2146435072;
	selp.b32 	%r236, 0, 2146435072, %p72;
	and.b32  	%r237, %r230, 2147483647;
	setp.ne.s32 	%p73, %r237, 1071644672;
	and.pred  	%p74, %p70, %p73;
	or.b32  	%r238, %r236, -2147483648;
	selp.b32 	%r239, %r238, %r236, %p74;
	selp.b32 	%r240, %r239, %r236, %p37;
	mov.b64 	%fd68, {%r75, %r240};
	and.pred  	%p27, %p42, %p70;
	selp.b32 	%r241, %r82, 0, %p70;
	or.b32  	%r242, %r241, 2146435072;
	selp.b32 	%r243, %r242, %r241, %p72;
	mov.b64 	%fd69, {%r75, %r243};
	add.f64 	%fd124, %fd90, 0d4028000000000000;
	{
	.reg .b32 %temp; 
	mov.b64 	{%temp, %r244}, %fd124;
	}
	and.b32  	%r33, %r244, 2146435072;
	selp.b32 	%r245, %r239, %r236, %p42;
	mov.b64 	%fd70, {%r75, %r245};
	and.pred  	%p28, %p43, %p70;
	selp.b32 	%r246, %r88, 0, %p70;
	or.b32  	%r247, %r246, 2146435072;
	selp.b32 	%r248, %r247, %r246, %p72;
	mov.b64 	%fd71, {%r75, %r248};
	add.f64 	%fd125, %fd92, 0d4028000000000000;
	{
	.reg .b32 %temp; 
	mov.b64 	{%temp, %r249}, %fd125;
	}
	and.b32  	%r34, %r249, 2146435072;
	selp.b32 	%r250, %r239, %r236, %p43;
	mov.b64 	%fd72, {%r75, %r250};
	add.rn.f64 	%fd73, %fd92, %fd122;
	and.pred  	%p29, %p44, %p70;
	selp.b32 	%r251, %r94, 0, %p70;
	or.b32  	%r252, %r251, 2146435072;
	selp.b32 	%r253, %r252, %r251, %p72;
	mov.b64 	%fd74, {%r75, %r253};
	add.f64 	%fd126, %fd94, 0d4028000000000000;
	{
	.reg .b32 %temp; 
	mov.b64 	{%temp, %r254}, %fd126;
	}
	and.b32  	%r35, %r254, 2146435072;
	selp.b32 	%r255, %r239, %r236, %p44;
	mov.b64 	%fd75, {%r75, %r255};
	and.pred  	%p30, %p45, %p70;
	selp.b32 	%r256, %r100, 0, %p70;
	or.b32  	%r257, %r256, 2146435072;
	selp.b32 	%r258, %r257, %r256, %p72;
	mov.b64 	%fd76, {%r75, %r258};
	add.f64 	%fd127, %fd96, 0d4028000000000000;
	{
	.reg .b32 %temp; 
	mov.b64 	{%temp, %r259}, %fd127;
	}
	and.b32  	%r36, %r259, 2146435072;
	selp.b32 	%r260, %r239, %r236, %p45;
	mov.b64 	%fd77, {%r75, %r260};
	mad.lo.s32 	%r261, %r55, 12, %r64;
	mad.lo.s32 	%r271, %r52, %r261, %r63;
	neg.s32 	%r270, %r266;
	mad.lo.s32 	%r262, %r55, 6, %r60;
	add.s32 	%r263, %r262, 6;
	mad.lo.s32 	%r269, %r52, %r263, %r63;
	add.s32 	%r264, %r262, 14;
	mad.lo.s32 	%r268, %r52, %r264, %r63;
	mad.lo.s32 	%r267, %r52, %r262, %r63;
$L__BB12_3:
	mov.f32 	%f17, %f125;
	mov.f32 	%f125, %f124;
	mov.f32 	%f124, %f123;
	mov.f32 	%f123, %f122;
	mov.f32 	%f122, %f121;
	mov.f32 	%f121, %f120;
	mov.f32 	%f120, %f119;
	mov.f32 	%f119, %f118;
	mov.f32 	%f118, %f117;
	mov.f32 	%f117, %f116;
	mov.f32 	%f116, %f115;
	setp.gt.u32 	%p76, %r3, 5;
	mul.wide.s32 	%rd19, %r271, 4;
	add.s64 	%rd20, %rd1, %rd19;
	ld.global.nc.f32 	%f115, [%rd20];
	bar.sync 	0;
	@%p76 bra 	$L__BB12_5;
	mul.wide.s32 	%rd21, %r267, 4;
	add.s64 	%rd22, %rd1, %rd21;
	ld.global.nc.f32 	%f51, [%rd22];
	st.shared.f32 	[%r6+24], %f51;
	mul.wide.s32 	%rd23, %r268, 4;
	add.s64 	%rd24, %rd1, %rd23;
	ld.global.nc.f32 	%f52, [%rd24];
	st.shared.f32 	[%r6+1144], %f52;
$L__BB12_5:
	setp.gt.u32 	%p77, %r1, 5;
	@%p77 bra 	$L__BB12_7;
	mul.wide.s32 	%rd25, %r269, 4;
	add.s64 	%rd26, %rd1, %rd25;
	ld.global.nc.f32 	%f53, [%rd26+-24];
	st.shared.f32 	[%r6+480], %f53;
	ld.global.nc.f32 	%f54, [%rd26+32];
	st.shared.f32 	[%r6+536], %f54;
$L__BB12_7:
	ld.param.u64 	%rd34, [_Z24FractionalStep_3D_SolverifififfPfS_S__param_9];
	ld.param.u64 	%rd32, [_Z24FractionalStep_3D_SolverifififfPfS_S__param_7];
	ld.param.f32 	%f114, [_Z24FractionalStep_3D_SolverifififfPfS_S__param_5];
	ld.param.f32 	%f112, [_Z24FractionalStep_3D_SolverifififfPfS_S__param_3];
	ld.param.f32 	%f110, [_Z24FractionalStep_3D_SolverifififfPfS_S__param_1];
	mul.wide.s32 	%rd27, %r269, 4;
	cvta.to.global.u64 	%rd28, %rd34;
	add.s64 	%rd29, %rd28, %rd27;
	setp.eq.s32 	%p78, %r36, 2146435072;
	setp.eq.s32 	%p79, %r35, 2146435072;
	setp.eq.s32 	%p80, %r34, 2146435072;
	setp.eq.s32 	%p81, %r33, 2146435072;
	setp.eq.s32 	%p82, %r32, 2146435072;
	setp.eq.s32 	%p83, %r31, 2146435072;
	setp.eq.s32 	%p84, %r30, 2146435072;
	setp.eq.s32 	%p85, %r29, 2146435072;
	setp.eq.s32 	%p86, %r28, 2146435072;
	setp.eq.s32 	%p87, %r27, 2146435072;
	setp.eq.s32 	%p88, %r26, 2146435072;
	setp.eq.s32 	%p89, %r25, 2146435072;
	setp.eq.s32 	%p90, %r24, 2146435072;
	setp.eq.s32 	%p91, %r23, 2146435072;
	setp.eq.s32 	%p92, %r22, 2146435072;
	setp.eq.s32 	%p93, %r21, 2146435072;
	setp.eq.s32 	%p94, %r20, 2146435072;
	setp.eq.s32 	%p95, %r19, 2146435072;
	setp.eq.s32 	%p96, %r18, 2146435072;
	setp.eq.s32 	%p97, %r17, 2146435072;
	setp.eq.s32 	%p98, %r16, 2146435072;
	setp.eq.s32 	%p99, %r15, 2146435072;
	setp.eq.s32 	%p100, %r14, 2146435072;
	setp.eq.s32 	%p101, %r13, 2146435072;
	setp.eq.s32 	%p102, %r12, 2146435072;
	setp.eq.f32 	%p103, %f110, 0f3F800000;
	setp.neu.f64 	%p104, %fd15, 0d7FF0000000000000;
	setp.nan.f32 	%p105, %f110, %f110;
	setp.eq.s32 	%p106, %r11, 2146435072;
	setp.eq.f32 	%p107, %f110, 0f00000000;
	setp.eq.f32 	%p108, %f13, 0f3F800000;
	setp.neu.f64 	%p109, %fd11, 0d7FF0000000000000;
	setp.nan.f32 	%p110, %f13, %f13;
	setp.eq.s32 	%p111, %r10, 2146435072;
	setp.eq.f32 	%p112, %f13, 0f00000000;
	setp.eq.f32 	%p113, %f112, 0f3F800000;
	setp.neu.f64 	%p114, %fd8, 0d7FF0000000000000;
	setp.nan.f32 	%p115, %f112, %f112;
	setp.eq.s32 	%p116, %r9, 2146435072;
	setp.eq.f32 	%p117, %f112, 0f00000000;
	setp.eq.f32 	%p118, %f31, 0f3F800000;
	setp.neu.f64 	%p119, %fd4, 0d7FF0000000000000;
	setp.nan.f32 	%p120, %f31, %f31;
	setp.eq.s32 	%p121, %r8, 2146435072;
	setp.eq.f32 	%p122, %f31, 0f00000000;
	setp.eq.f32 	%p123, %f114, 0f3F800000;
	setp.neu.f64 	%p124, %fd1, 0d7FF0000000000000;
	setp.nan.f32 	%p125, %f114, %f114;
	setp.eq.s32 	%p126, %r7, 2146435072;
	setp.eq.f32 	%p127, %f114, 0f00000000;
	st.shared.f32 	[%r6+504], %f121;
	bar.sync 	0;
	mul.f32 	%f55, %f14, %f121;
	{ // callseq 132, 0
	.param .b64 param0;
	st.param.f64 	[param0], %fd1;
	.param .b64 param1;
	st.param.f64 	[param1], 0d4000000000000000;
	.param .b64 retval0;
	call.uni (retval0), 
	__internal_accurate_pow, 
	(
	param0, 
	param1
	);
	ld.param.f64 	%fd128, [retval0];
	} // callseq 132
	neg.f64 	%fd130, %fd128;
	selp.f64 	%fd131, %fd130, %fd128, %p1;
	selp.f64 	%fd132, %fd2, %fd131, %p127;
	selp.f64 	%fd133, %fd132, %fd3, %p124;
	cvt.f64.f32 	%fd134, %f114;
	mov.f64 	%fd135, 0d4000000000000000;
	add.rn.f64 	%fd136, %fd134, %fd135;
	selp.f64 	%fd137, %fd136, %fd133, %p125;
	selp.f64 	%fd138, %fd137, %fd132, %p126;
	add.f64 	%fd139, %fd138, %fd138;
	mul.f64 	%fd140, %fd139, 0d3FE0000000000000;
	selp.f64 	%fd141, 0d3FF0000000000000, %fd140, %p123;
	{ // callseq 133, 0
	.param .b64 param0;
	st.param.f64 	[param0], %fd4;
	.param .b64 param1;
	st.param.f64 	[param1], 0d4000000000000000;
	.param .b64 retval0;
	call.uni (retval0), 
	__internal_accurate_pow, 
	(
	param0, 
	param1
	);
	ld.param.f64 	%fd142, [retval0];
	} // callseq 133
	neg.f64 	%fd144, %fd142;
	selp.f64 	%fd145, %fd144, %fd142, %p2;
	selp.f64 	%fd146, %fd5, %fd145, %p122;
	selp.f64 	%fd147, %fd146, %fd6, %p119;
	cvt.f64.f32 	%fd148, %f31;
	add.rn.f64 	%fd149, %fd148, %fd135;
	selp.f64 	%fd150, %fd149, %fd147, %p120;
	selp.f64 	%fd151, %fd150, %fd146, %p121;
	add.f64 	%fd152, %fd151, %fd151;
	mul.f64 	%fd153, %fd152, 0d3FE0000000000000;
	selp.f64 	%fd154, 0d3FF0000000000000, %fd153, %p118;
	add.f64 	%fd155, %fd141, %fd154;
	mul.f64 	%fd156, %fd155, %fd7;
	add.f32 	%f56, %f120, %f122;
	cvt.f64.f32 	%fd157, %f56;
	{ // callseq 134, 0
	.param .b64 param0;
	st.param.f64 	[param0], %fd8;
	.param .b64 param1;
	st.param.f64 	[param1], 0d4000000000000000;
	.param .b64 retval0;
	call.uni (retval0), 
	__internal_accurate_pow, 
	(
	param0, 
	param1
	);
	ld.param.f64 	%fd158, [retval0];
	} // callseq 134
	neg.f64 	%fd160, %fd158;
	selp.f64 	%fd161, %fd160, %fd158, %p3;
	selp.f64 	%fd162, %fd9, %fd161, %p117;
	selp.f64 	%fd163, %fd162, %fd10, %p114;
	cvt.f64.f32 	%fd164, %f112;
	add.rn.f64 	%fd165, %fd164, %fd135;
	selp.f64 	%fd166, %fd165, %fd163, %p115;
	selp.f64 	%fd167, %fd166, %fd162, %p116;
	add.f64 	%fd168, %fd167, %fd167;
	mul.f64 	%fd169, %fd168, 0d3FE0000000000000;
	selp.f64 	%fd170, 0d3FF0000000000000, %fd169, %p113;
	{ // callseq 135, 0
	.param .b64 param0;
	st.param.f64 	[param0], %fd11;
	.param .b64 param1;
	st.param.f64 	[param1], 0d4000000000000000;
	.param .b64 retval0;
	call.uni (retval0), 
	__internal_accurate_pow, 
	(
	param0, 
	param1
	);
	ld.param.f64 	%fd171, [retval0];
	} // callseq 135
	neg.f64 	%fd173, %fd171;
	selp.f64 	%fd174, %fd173, %fd171, %p4;
	selp.f64 	%fd175, %fd12, %fd174, %p112;
	selp.f64 	%fd176, %fd175, %fd13, %p109;
	cvt.f64.f32 	%fd177, %f13;
	add.rn.f64 	%fd178, %fd177, %fd135;
	selp.f64 	%fd179, %fd178, %fd176, %p110;
	selp.f64 	%fd180, %fd179, %fd175, %p111;
	add.f64 	%fd181, %fd180, %fd180;
	mul.f64 	%fd182, %fd181, 0d3FE0000000000000;
	selp.f64 	%fd183, 0d3FF0000000000000, %fd182, %p108;
	add.f64 	%fd184, %fd170, %fd183;
	mul.f64 	%fd185, %fd184, %fd14;
	ld.shared.f32 	%f57, [%r6+424];
	ld.shared.f32 	%f58, [%r6+584];
	add.f32 	%f59, %f57, %f58;
	cvt.f64.f32 	%fd186, %f59;
	mul.f64 	%fd187, %fd170, %fd14;
	mul.f64 	%fd188, %fd187, %fd186;
	fma.rn.f64 	%fd189, %fd185, %fd186, %fd188;
	fma.rn.f64 	%fd190, %fd156, %fd157, %fd189;
	{ // callseq 136, 0
	.param .b64 param0;
	st.param.f64 	[param0], %fd15;
	.param .b64 param1;
	st.param.f64 	[param1], 0d4000000000000000;
	.param .b64 retval0;
	call.uni (retval0), 
	__internal_accurate_pow, 
	(
	param0, 
	param1
	);
	ld.param.f64 	%fd191, [retval0];
	} // callseq 136
	neg.f64 	%fd193, %fd191;
	selp.f64 	%fd194, %fd193, %fd191, %p5;
	selp.f64 	%fd195, %fd16, %fd194, %p107;
	selp.f64 	%fd196, %fd195, %fd17, %p104;
	cvt.f64.f32 	%fd197, %f110;
	add.rn.f64 	%fd198, %fd197, %fd135;
	selp.f64 	%fd199, %fd198, %fd196, %p105;
	selp.f64 	%fd200, %fd199, %fd195, %p106;
	add.f64 	%fd201, %fd200, %fd200;
	mul.f64 	%fd202, %fd201, 0d3FE0000000000000;
	selp.f64 	%fd203, 0d3FF0000000000000, %fd202, %p103;
	add.f64 	%fd204, %fd183, %fd203;
	mul.f64 	%fd205, %fd204, %fd18;
	ld.shared.f32 	%f60, [%r6+500];
	ld.shared.f32 	%f61, [%r6+508];
	add.f32 	%f62, %f60, %f61;
	cvt.f64.f32 	%fd206, %f62;
	mul.f64 	%fd207, %fd203, %fd18;
	mul.f64 	%fd208, %fd207, %fd206;
	fma.rn.f64 	%fd209, %fd205, %fd206, %fd208;
	add.f64 	%fd210, %fd190, %fd209;
	cvt.f64.f32 	%fd211, %f55;
	add.f64 	%fd212, %fd210, %fd211;
	cvt.rn.f32.f64 	%f63, %fd212;
	{ // callseq 137, 0
	.param .b64 param0;
	st.param.f64 	[param0], %fd1;
	.param .b64 param1;
	st.param.f64 	[param1], 0d4010000000000000;
	.param .b64 retval0;
	call.uni (retval0), 
	__internal_accurate_pow, 
	(
	param0, 
	param1
	);
	ld.param.f64 	%fd213, [retval0];
	} // callseq 137
	neg.f64 	%fd215, %fd213;
	selp.f64 	%fd216, %fd215, %fd213, %p6;
	selp.f64 	%fd217, %fd19, %fd216, %p127;
	selp.f64 	%fd218, %fd217, %fd20, %p124;
	selp.f64 	%fd219, %fd21, %fd218, %p125;
	selp.f64 	%fd220, %fd219, %fd217, %p102;
	add.f64 	%fd221, %fd220, %fd220;
	div.rn.f64 	%fd222, %fd221, 0d4038000000000000;
	selp.f64 	%fd223, 0d3FB5555555555555, %fd222, %p123;
	{ // callseq 138, 0
	.param .b64 param0;
	st.param.f64 	[param0], %fd4;
	.param .b64 param1;
	st.param.f64 	[param1], 0d4010000000000000;
	.param .b64 retval0;
	call.uni (retval0), 
	__internal_accurate_pow, 
	(
	param0, 
	param1
	);
	ld.param.f64 	%fd224, [retval0];
	} // callseq 138
	neg.f64 	%fd226, %fd224;
	selp.f64 	%fd227, %fd226, %fd224, %p7;
	selp.f64 	%fd228, %fd22, %fd227, %p122;
	selp.f64 	%fd229, %fd228, %fd23, %p119;
	mov.f64 	%fd230, 0d4010000000000000;
	add.rn.f64 	%fd231, %fd148, %fd230;
	selp.f64 	%fd232, %fd231, %fd229, %p120;
	selp.f64 	%fd233, %fd232, %fd228, %p101;
	add.f64 	%fd234, %fd233, %fd233;
	div.rn.f64 	%fd235, %fd234, 0d4038000000000000;
	selp.f64 	%fd236, 0d3FB5555555555555, %fd235, %p118;
	add.f64 	%fd237, %fd223, %fd236;
	mul.f64 	%fd238, %fd237, %fd7;
	add.f32 	%f64, %f119, %f123;
	cvt.f64.f32 	%fd239, %f64;
	{ // callseq 139, 0
	.param .b64 param0;
	st.param.f64 	[param0], %fd8;
	.param .b64 param1;
	st.param.f64 	[param1], 0d4010000000000000;
	.param .b64 retval0;
	call.uni (retval0), 
	__internal_accurate_pow, 
	(
	param0, 
	param1
	);
	ld.param.f64 	%fd240, [retval0];
	} // callseq 139
	neg.f64 	%fd242, %fd240;
	selp.f64 	%fd243, %fd242, %fd240, %p8;
	selp.f64 	%fd244, %fd24, %fd243, %p117;
	selp.f64 	%fd245, %fd244, %fd25, %p114;
	add.rn.f64 	%fd246, %fd164, %fd230;
	selp.f64 	%fd247, %fd246, %fd245, %p115;
	selp.f64 	%fd248, %fd247, %fd244, %p100;
	add.f64 	%fd249, %fd248, %fd248;
	div.rn.f64 	%fd250, %fd249, 0d4038000000000000;
	selp.f64 	%fd251, 0d3FB5555555555555, %fd250, %p113;
	{ // callseq 140, 0
	.param .b64 param0;
	st.param.f64 	[param0], %fd11;
	.param .b64 param1;
	st.param.f64 	[param1], 0d4010000000000000;
	.param .b64 retval0;
	call.uni (retval0), 
	__internal_accurate_pow, 
	(
	param0, 
	param1
	);
	ld.param.f64 	%fd252, [retval0];
	} // callseq 140
	neg.f64 	%fd254, %fd252;
	selp.f64 	%fd255, %fd254, %fd252, %p9;
	selp.f64 	%fd256, %fd26, %fd255, %p112;
	selp.f64 	%fd257, %fd256, %fd27, %p109;
	add.rn.f64 	%fd258, %fd177, %fd230;
	selp.f64 	%fd259, %fd258, %fd257, %p110;
	selp.f64 	%fd260, %fd259, %fd256, %p99;
	add.f64 	%fd261, %fd260, %fd260;
	div.rn.f64 	%fd262, %fd261, 0d4038000000000000;
	selp.f64 	%fd263, 0d3FB5555555555555, %fd262, %p108;
	add.f64 	%fd264, %fd251, %fd263;
	mul.f64 	%fd265, %fd264, %fd14;
	ld.shared.f32 	%f65, [%r6+344];
	ld.shared.f32 	%f66, [%r6+664];
	add.f32 	%f67, %f65, %f66;
	cvt.f64.f32 	%fd266, %f67;
	mul.f64 	%fd267, %fd251, %fd14;
	mul.f64 	%fd268, %fd267, %fd266;
	fma.rn.f64 	%fd269, %fd265, %fd266, %fd268;
	fma.rn.f64 	%fd270, %fd238, %fd239, %fd269;
	{ // callseq 141, 0
	.param .b64 param0;
	st.param.f64 	[param0], %fd15;
	.param .b64 param1;
	st.param.f64 	[param1], 0d4010000000000000;
	.param .b64 retval0;
	call.uni (retval0), 
	__internal_accurate_pow, 
	(
	param0, 
	param1
	);
	ld.param.f64 	%fd271, [retval0];
	} // callseq 141
	neg.f64 	%fd273, %fd271;
	selp.f64 	%fd274, %fd273, %fd271, %p10;
	selp.f64 	%fd275, %fd28, %fd274, %p107;
	selp.f64 	%fd276, %fd275, %fd29, %p104;
	add.rn.f64 	%fd277, %fd197, %fd230;
	selp.f64 	%fd278, %fd277, %fd276, %p105;
	selp.f64 	%fd279, %fd278, %fd275, %p98;
	add.f64 	%fd280, %fd279, %fd279;
	div.rn.f64 	%fd281, %fd280, 0d4038000000000000;
	selp.f64 	%fd282, 0d3FB5555555555555, %fd281, %p103;
	add.f64 	%fd283, %fd263, %fd282;
	mul.f64 	%fd284, %fd283, %fd18;
	ld.shared.f32 	%f68, [%r6+496];
	ld.shared.f32 	%f69, [%r6+512];
	add.f32 	%f70, %f68, %f69;
	cvt.f64.f32 	%fd285, %f70;
	mul.f64 	%fd286, %fd282, %fd18;
	mul.f64 	%fd287, %fd286, %fd285;
	fma.rn.f64 	%fd288, %fd284, %fd285, %fd287;
	add.f64 	%fd289, %fd270, %fd288;
	cvt.f64.f32 	%fd290, %f63;
	add.f64 	%fd291, %fd289, %fd290;
	cvt.rn.f32.f64 	%f71, %fd291;
	{ // callseq 142, 0
	.param .b64 param0;
	st.param.f64 	[param0], %fd1;
	.param .b64 param1;
	st.param.f64 	[param1], 0d4018000000000000;
	.param .b64 retval0;
	call.uni (retval0), 
	__internal_accurate_pow, 
	(
	param0, 
	param1
	);
	ld.param.f64 	%fd292, [retval0];
	} // callseq 142
	neg.f64 	%fd294, %fd292;
	selp.f64 	%fd295, %fd294, %fd292, %p11;
	selp.f64 	%fd296, %fd30, %fd295, %p127;
	selp.f64 	%fd297, %fd296, %fd31, %p124;
	selp.f64 	%fd298, %fd32, %fd297, %p125;
	selp.f64 	%fd299, %fd298, %fd296, %p97;
	add.f64 	%fd300, %fd299, %fd299;
	div.rn.f64 	%fd301, %fd300, 0d4086800000000000;
	selp.f64 	%fd302, 0d3F66C16C16C16C17, %fd301, %p123;
	{ // callseq 143, 0
	.param .b64 param0;
	st.param.f64 	[param0], %fd4;
	.param .b64 param1;
	st.param.f64 	[param1], 0d4018000000000000;
	.param .b64 retval0;
	call.uni (retval0), 
	__internal_accurate_pow, 
	(
	param0, 
	param1
	);
	ld.param.f64 	%fd303, [retval0];
	} // callseq 143
	neg.f64 	%fd305, %fd303;
	selp.f64 	%fd306, %fd305, %fd303, %p12;
	selp.f64 	%fd307, %fd33, %fd306, %p122;
	selp.f64 	%fd308, %fd307, %fd34, %p119;
	selp.f64 	%fd309, %fd35, %fd308, %p120;
	selp.f64 	%fd310, %fd309, %fd307, %p96;
	add.f64 	%fd311, %fd310, %fd310;
	div.rn.f64 	%fd312, %fd311, 0d4086800000000000;
	selp.f64 	%fd313, 0d3F66C16C16C16C17, %fd312, %p118;
	add.f64 	%fd314, %fd302, %fd313;
	mul.f64 	%fd315, %fd314, %fd7;
	add.f32 	%f72, %f118, %f124;
	cvt.f64.f32 	%fd316, %f72;
	{ // callseq 144, 0
	.param .b64 param0;
	st.param.f64 	[param0], %fd8;
	.param .b64 param1;
	st.param.f64 	[param1], 0d4018000000000000;
	.param .b64 retval0;
	call.uni (retval0), 
	__internal_accurate_pow, 
	(
	param0, 
	param1
	);
	ld.param.f64 	%fd317, [retval0];
	} // callseq 144
	neg.f64 	%fd319, %fd317;
	selp.f64 	%fd320, %fd319, %fd317, %p13;
	selp.f64 	%fd321, %fd36, %fd320, %p117;
	selp.f64 	%fd322, %fd321, %fd37, %p114;
	selp.f64 	%fd323, %fd38, %fd322, %p115;
	selp.f64 	%fd324, %fd323, %fd321, %p95;
	add.f64 	%fd325, %fd324, %fd324;
	div.rn.f64 	%fd326, %fd325, 0d4086800000000000;
	selp.f64 	%fd327, 0d3F66C16C16C16C17, %fd326, %p113;
	{ // callseq 145, 0
	.param .b64 param0;
	st.param.f64 	[param0], %fd11;
	.param .b64 param1;
	st.param.f64 	[param1], 0d4018000000000000;
	.param .b64 retval0;
	call.uni (retval0), 
	__internal_accurate_pow, 
	(
	param0, 
	param1
	);
	ld.param.f64 	%fd328, [retval0];
	} // callseq 145
	neg.f64 	%fd330, %fd328;
	selp.f64 	%fd331, %fd330, %fd328, %p14;
	selp.f64 	%fd332, %fd39, %fd331, %p112;
	selp.f64 	%fd333, %fd332, %fd40, %p109;
	mov.f64 	%fd334, 0d4018000000000000;
	add.rn.f64 	%fd335, %fd177, %fd334;
	selp.f64 	%fd336, %fd335, %fd333, %p110;
	selp.f64 	%fd337, %fd336, %fd332, %p94;
	add.f64 	%fd338, %fd337, %fd337;
	div.rn.f64 	%fd339, %fd338, 0d4086800000000000;
	selp.f64 	%fd340, 0d3F66C16C16C16C17, %fd339, %p108;
	add.f64 	%fd341, %fd327, %fd340;
	mul.f64 	%fd342, %fd341, %fd14;
	ld.shared.f32 	%f73, [%r6+264];
	ld.shared.f32 	%f74, [%r6+744];
	add.f32 	%f75, %f73, %f74;
	cvt.f64.f32 	%fd343, %f75;
	mul.f64 	%fd344, %fd327, %fd14;
	mul.f64 	%fd345, %fd344, %fd343;
	fma.rn.f64 	%fd346, %fd342, %fd343, %fd345;
	fma.rn.f64 	%fd347, %fd315, %fd316, %fd346;
	{ // callseq 146, 0
	.param .b64 param0;
	st.param.f64 	[param0], %fd15;
	.param .b64 param1;
	st.param.f64 	[param1], 0d4018000000000000;
	.param .b64 retval0;
	call.uni (retval0), 
	__internal_accurate_pow, 
	(
	param0, 
	param1
	);
	ld.param.f64 	%fd348, [retval0];
	} // callseq 146
	neg.f64 	%fd350, %fd348;
	selp.f64 	%fd351, %fd350, %fd348, %p15;
	selp.f64 	%fd352, %fd41, %fd351, %p107;
	selp.f64 	%fd353, %fd352, %fd42, %p104;
	selp.f64 	%fd354, %fd43, %fd353, %p105;
	selp.f64 	%fd355, %fd354, %fd352, %p93;
	add.f64 	%fd356, %fd355, %fd355;
	div.rn.f64 	%fd357, %fd356, 0d4086800000000000;
	selp.f64 	%fd358, 0d3F66C16C16C16C17, %fd357, %p103;
	add.f64 	%fd359, %fd340, %fd358;
	mul.f64 	%fd360, %fd359, %fd18;
	ld.shared.f32 	%f76, [%r6+492];
	ld.shared.f32 	%f77, [%r6+516];
	add.f32 	%f78, %f76, %f77;
	cvt.f64.f32 	%fd361, %f78;
	mul.f64 	%fd362, %fd358, %fd18;
	mul.f64 	%fd363, %fd362, %fd361;
	fma.rn.f64 	%fd364, %fd360, %fd361, %fd363;
	add.f64 	%fd365, %fd347, %fd364;
	cvt.f64.f32 	%fd366, %f71;
	add.f64 	%fd367, %fd365, %fd366;
	cvt.rn.f32.f64 	%f79, %fd367;
	{ // callseq 147, 0
	.param .b64 param0;
	st.param.f64 	[param0], %fd1;
	.param .b64 param1;
	st.param.f64 	[param1], 0d4020000000000000;
	.param .b64 retval0;
	call.uni (retval0), 
	__internal_accurate_pow, 
	(
	param0, 
	param1
	);
	ld.param.f64 	%fd368, [retval0];
	} // callseq 147
	neg.f64 	%fd370, %fd368;
	selp.f64 	%fd371, %fd370, %fd368, %p16;
	selp.f64 	%fd372, %fd44, %fd371, %p127;
	selp.f64 	%fd373, %fd372, %fd45, %p124;
	selp.f64 	%fd374, %fd46, %fd373, %p125;
	selp.f64 	%fd375, %fd374, %fd372, %p92;
	add.f64 	%fd376, %fd375, %fd375;
	div.rn.f64 	%fd377, %fd376, 0d40E3B00000000000;
	selp.f64 	%fd378, 0d3F0A01A01A01A01A, %fd377, %p123;
	{ // callseq 148, 0
	.param .b64 param0;
	st.param.f64 	[param0], %fd4;
	.param .b64 param1;
	st.param.f64 	[param1], 0d4020000000000000;
	.param .b64 retval0;
	call.uni (retval0), 
	__internal_accurate_pow, 
	(
	param0, 
	param1
	);
	ld.param.f64 	%fd379, [retval0];
	} // callseq 148
	neg.f64 	%fd381, %fd379;
	selp.f64 	%fd382, %fd381, %fd379, %p17;
	selp.f64 	%fd383, %fd47, %fd382, %p122;
	selp.f64 	%fd384, %fd383, %fd48, %p119;
	selp.f64 	%fd385, %fd49, %fd384, %p120;
	selp.f64 	%fd386, %fd385, %fd383, %p91;
	add.f64 	%fd387, %fd386, %fd386;
	div.rn.f64 	%fd388, %fd387, 0d40E3B00000000000;
	selp.f64 	%fd389, 0d3F0A01A01A01A01A, %fd388, %p118;
	add.f64 	%fd390, %fd378, %fd389;
	mul.f64 	%fd391, %fd390, %fd7;
	add.f32 	%f80, %f117, %f125;
	cvt.f64.f32 	%fd392, %f80;
	{ // callseq 149, 0
	.param .b64 param0;
	st.param.f64 	[param0], %fd8;
	.param .b64 param1;
	st.param.f64 	[param1], 0d4020000000000000;
	.param .b64 retval0;
	call.uni (retval0), 
	__internal_accurate_pow, 
	(
	param0, 
	param1
	);
	ld.param.f64 	%fd393, [retval0];
	} // callseq 149
	neg.f64 	%fd395, %fd393;
	selp.f64 	%fd396, %fd395, %fd393, %p18;
	selp.f64 	%fd397, %fd50, %fd396, %p117;
	selp.f64 	%fd398, %fd397, %fd51, %p114;
	selp.f64 	%fd399, %fd52, %fd398, %p115;
	selp.f64 	%fd400, %fd399, %fd397, %p90;
	add.f64 	%fd401, %fd400, %fd400;
	div.rn.f64 	%fd402, %fd401, 0d40E3B00000000000;
	selp.f64 	%fd403, 0d3F0A01A01A01A01A, %fd402, %p113;
	{ // callseq 150, 0
	.param .b64 param0;
	st.param.f64 	[param0], %fd11;
	.param .b64 param1;
	st.param.f64 	[param1], 0d4020000000000000;
	.param .b64 retval0;
	call.uni (retval0), 
	__internal_accurate_pow, 
	(
	param0, 
	param1
	);
	ld.param.f64 	%fd404, [retval0];
	} // callseq 150
	neg.f64 	%fd406, %fd404;
	selp.f64 	%fd407, %fd406, %fd404, %p19;
	selp.f64 	%fd408, %fd53, %fd407, %p112;
	selp.f64 	%fd409, %fd408, %fd54, %p109;
	mov.f64 	%fd410, 0d4020000000000000;
	add.rn.f64 	%fd411, %fd177, %fd410;
	selp.f64 	%fd412, %fd411, %fd409, %p110;
	selp.f64 	%fd413, %fd412, %fd408, %p89;
	add.f64 	%fd414, %fd413, %fd413;
	div.rn.f64 	%fd415, %fd414, 0d40E3B00000000000;
	selp.f64 	%fd416, 0d3F0A01A01A01A01A, %fd415, %p108;
	add.f64 	%fd417, %fd403, %fd416;
	mul.f64 	%fd418, %fd417, %fd14;
	ld.shared.f32 	%f81, [%r6+184];
	ld.shared.f32 	%f82, [%r6+824];
	add.f32 	%f83, %f81, %f82;
	cvt.f64.f32 	%fd419, %f83;
	mul.f64 	%fd420, %fd403, %fd14;
	mul.f64 	%fd421, %fd420, %fd419;
	fma.rn.f64 	%fd422, %fd418, %fd419, %fd421;
	fma.rn.f64 	%fd423, %fd391, %fd392, %fd422;
	{ // callseq 151, 0
	.param .b64 param0;
	st.param.f64 	[param0], %fd15;
	.param .b64 param1;
	st.param.f64 	[param1], 0d4020000000000000;
	.param .b64 retval0;
	call.uni (retval0), 
	__internal_accurate_pow, 
	(
	param0, 
	param1
	);
	ld.param.f64 	%fd424, [retval0];
	} // callseq 151
	neg.f64 	%fd426, %fd424;
	selp.f64 	%fd427, %fd426, %fd424, %p20;
	selp.f64 	%fd428, %fd55, %fd427, %p107;
	selp.f64 	%fd429, %fd428, %fd56, %p104;
	add.rn.f64 	%fd430, %fd197, %fd410;
	selp.f64 	%fd431, %fd430, %fd429, %p105;
	selp.f64 	%fd432, %fd431, %fd428, %p88;
	add.f64 	%fd433, %fd432, %fd432;
	div.rn.f64 	%fd434, %fd433, 0d40E3B00000000000;
	selp.f64 	%fd435, 0d3F0A01A01A01A01A, %fd434, %p103;
	add.f64 	%fd436, %fd416, %fd435;
	mul.f64 	%fd437, %fd436, %fd18;
	ld.shared.f32 	%f84, [%r6+488];
	ld.shared.f32 	%f85, [%r6+520];
	add.f32 	%f86, %f84, %f85;
	cvt.f64.f32 	%fd438, %f86;
	mul.f64 	%fd439, %fd435, %fd18;
	mul.f64 	%fd440, %fd439, %fd438;
	fma.rn.f64 	%fd441, %fd437, %fd438, %fd440;
	add.f64 	%fd442, %fd423, %fd441;
	cvt.f64.f32 	%fd443, %f79;
	add.f64 	%fd444, %fd442, %fd443;
	cvt.rn.f32.f64 	%f87, %fd444;
	{ // callseq 152, 0
	.param .b64 param0;
	st.param.f64 	[param0], %fd1;
	.param .b64 param1;
	st.param.f64 	[param1], 0d4024000000000000;
	.param .b64 retval0;
	call.uni (retval0), 
	__internal_accurate_pow, 
	(
	param0, 
	param1
	);
	ld.param.f64 	%fd445, [retval0];
	} // callseq 152
	neg.f64 	%fd447, %fd445;
	selp.f64 	%fd448, %fd447, %fd445, %p21;
	selp.f64 	%fd449, %fd57, %fd448, %p127;
	selp.f64 	%fd450, %fd449, %fd58, %p124;
	mov.f64 	%fd451, 0d4024000000000000;
	add.rn.f64 	%fd452, %fd134, %fd451;
	selp.f64 	%fd453, %fd452, %fd450, %p125;
	selp.f64 	%fd454, %fd453, %fd449, %p87;
	add.f64 	%fd455, %fd454, %fd454;
	div.rn.f64 	%fd456, %fd455, 0d414BAF8000000000;
	selp.f64 	%fd457, 0d3EA27E4FB7789F5C, %fd456, %p123;
	{ // callseq 153, 0
	.param .b64 param0;
	st.param.f64 	[param0], %fd4;
	.param .b64 param1;
	st.param.f64 	[param1], 0d4024000000000000;
	.param .b64 retval0;
	call.uni (retval0), 
	__internal_accurate_pow, 
	(
	param0, 
	param1
	);
	ld.param.f64 	%fd458, [retval0];
	} // callseq 153
	neg.f64 	%fd460, %fd458;
	selp.f64 	%fd461, %fd460, %fd458, %p22;
	selp.f64 	%fd462, %fd59, %fd461, %p122;
	selp.f64 	%fd463, %fd462, %fd60, %p119;
	add.rn.f64 	%fd464, %fd148, %fd451;
	selp.f64 	%fd465, %fd464, %fd463, %p120;
	selp.f64 	%fd466, %fd465, %fd462, %p86;
	add.f64 	%fd467, %fd466, %fd466;
	div.rn.f64 	%fd468, %fd467, 0d414BAF8000000000;
	selp.f64 	%fd469, 0d3EA27E4FB7789F5C, %fd468, %p118;
	add.f64 	%fd470, %fd457, %fd469;
	mul.f64 	%fd471, %fd470, %fd7;
	add.f32 	%f88, %f116, %f17;
	cvt.f64.f32 	%fd472, %f88;
	{ // callseq 154, 0
	.param .b64 param0;
	st.param.f64 	[param0], %fd8;
	.param .b64 param1;
	st.param.f64 	[param1], 0d4024000000000000;
	.param .b64 retval0;
	call.uni (retval0), 
	__internal_accurate_pow, 
	(
	param0, 
	param1
	);
	ld.param.f64 	%fd473, [retval0];
	} // callseq 154
	neg.f64 	%fd475, %fd473;
	selp.f64 	%fd476, %fd475, %fd473, %p23;
	selp.f64 	%fd477, %fd61, %fd476, %p117;
	selp.f64 	%fd478, %fd477, %fd62, %p114;
	add.rn.f64 	%fd479, %fd164, %fd451;
	selp.f64 	%fd480, %fd479, %fd478, %p115;
	selp.f64 	%fd481, %fd480, %fd477, %p85;
	add.f64 	%fd482, %fd481, %fd481;
	div.rn.f64 	%fd483, %fd482, 0d414BAF8000000000;
	selp.f64 	%fd484, 0d3EA27E4FB7789F5C, %fd483, %p113;
	{ // callseq 155, 0
	.param .b64 param0;
	st.param.f64 	[param0], %fd11;
	.param .b64 param1;
	st.param.f64 	[param1], 0d4024000000000000;
	.param .b64 retval0;
	call.uni (retval0), 
	__internal_accurate_pow, 
	(
	param0, 
	param1
	);
	ld.param.f64 	%fd485, [retval0];
	} // callseq 155
	neg.f64 	%fd487, %fd485;
	selp.f64 	%fd488, %fd487, %fd485, %p24;
	selp.f64 	%fd489, %fd63, %fd488, %p112;
	selp.f64 	%fd490, %fd489, %fd64, %p109;
	add.rn.f64 	%fd491, %fd177, %fd451;
	selp.f64 	%fd492, %fd491, %fd490, %p110;
	selp.f64 	%fd493, %fd492, %fd489, %p84;
	add.f64 	%fd494, %fd493, %fd493;
	div.rn.f64 	%fd495, %fd494, 0d414BAF8000000000;
	selp.f64 	%fd496, 0d3EA27E4FB7789F5C, %fd495, %p108;
	add.f64 	%fd497, %fd484, %fd496;
	mul.f64 	%fd498, %fd497, %fd14;
	ld.shared.f32 	%f89, [%r6+104];
	ld.shared.f32 	%f90, [%r6+904];
	add.f32 	%f91, %f89, %f90;
	cvt.f64.f32 	%fd499, %f91;
	mul.f64 	%fd500, %fd484, %fd14;
	mul.f64 	%fd501, %fd500, %fd499;
	fma.rn.f64 	%fd502, %fd498, %fd499, %fd501;
	fma.rn.f64 	%fd503, %fd471, %fd472, %fd502;
	{ // callseq 156, 0
	.param .b64 param0;
	st.param.f64 	[param0], %fd15;
	.param .b64 param1;
	st.param.f64 	[param1], 0d4024000000000000;
	.param .b64 retval0;
	call.uni (retval0), 
	__internal_accurate_pow, 
	(
	param0, 
	param1
	);
	ld.param.f64 	%fd504, [retval0];
	} // callseq 156
	neg.f64 	%fd506, %fd504;
	selp.f64 	%fd507, %fd506, %fd504, %p25;
	selp.f64 	%fd508, %fd65, %fd507, %p107;
	selp.f64 	%fd509, %fd508, %fd66, %p104;
	add.rn.f64 	%fd510, %fd197, %fd451;
	selp.f64 	%fd511, %fd510, %fd509, %p105;
	selp.f64 	%fd512, %fd511, %fd508, %p83;
	add.f64 	%fd513, %fd512, %fd512;
	div.rn.f64 	%fd514, %fd513, 0d414BAF8000000000;
	selp.f64 	%fd515, 0d3EA27E4FB7789F5C, %fd514, %p103;
	add.f64 	%fd516, %fd496, %fd515;
	mul.f64 	%fd517, %fd516, %fd18;
	ld.shared.f32 	%f92, [%r6+484];
	ld.shared.f32 	%f93, [%r6+524];
	add.f32 	%f94, %f92, %f93;
	cvt.f64.f32 	%fd518, %f94;
	mul.f64 	%fd519, %fd515, %fd18;
	mul.f64 	%fd520, %fd519, %fd518;
	fma.rn.f64 	%fd521, %fd517, %fd518, %fd520;
	add.f64 	%fd522, %fd503, %fd521;
	cvt.f64.f32 	%fd523, %f87;
	add.f64 	%fd524, %fd522, %fd523;
	cvt.rn.f32.f64 	%f95, %fd524;
	{ // callseq 157, 0
	.param .b64 param0;
	st.param.f64 	[param0], %fd1;
	.param .b64 param1;
	st.param.f64 	[param1], 0d4028000000000000;
	.param .b64 retval0;
	call.uni (retval0), 
	__internal_accurate_pow, 
	(
	param0, 
	param1
	);
	ld.param.f64 	%fd525, [retval0];
	} // callseq 157
	neg.f64 	%fd527, %fd525;
	selp.f64 	%fd528, %fd527, %fd525, %p26;
	selp.f64 	%fd529, %fd67, %fd528, %p127;
	selp.f64 	%fd530, %fd529, %fd68, %p124;
	mov.f64 	%fd531, 0d4028000000000000;
	add.rn.f64 	%fd532, %fd134, %fd531;
	selp.f64 	%fd533, %fd532, %fd530, %p125;
	selp.f64 	%fd534, %fd533, %fd529, %p82;
	add.f64 	%fd535, %fd534, %fd534;
	div.rn.f64 	%fd536, %fd535, 0d41BC8CFC00000000;
	selp.f64 	%fd537, 0d3E31EED8EFF8D898, %fd536, %p123;
	{ // callseq 158, 0
	.param .b64 param0;
	st.param.f64 	[param0], %fd4;
	.param .b64 param1;
	st.param.f64 	[param1], 0d4028000000000000;
	.param .b64 retval0;
	call.uni (retval0), 
	__internal_accurate_pow, 
	(
	param0, 
	param1
	);
	ld.param.f64 	%fd538, [retval0];
	} // callseq 158
	neg.f64 	%fd540, %fd538;
	selp.f64 	%fd541, %fd540, %fd538, %p27;
	selp.f64 	%fd542, %fd69, %fd541, %p122;
	selp.f64 	%fd543, %fd542, %fd70, %p119;
	add.rn.f64 	%fd544, %fd148, %fd531;
	selp.f64 	%fd545, %fd544, %fd543, %p120;
	selp.f64 	%fd546, %fd545, %fd542, %p81;
	add.f64 	%fd547, %fd546, %fd546;
	div.rn.f64 	%fd548, %fd547, 0d41BC8CFC00000000;
	selp.f64 	%fd549, 0d3E31EED8EFF8D898, %fd548, %p118;
	add.f64 	%fd550, %fd537, %fd549;
	mul.f64 	%fd551, %fd550, %fd7;
	add.f32 	%f96, %f126, %f115;
	cvt.f64.f32 	%fd552, %f96;
	{ // callseq 159, 0
	.param .b64 param0;
	st.param.f64 	[param0], %fd8;
	.param .b64 param1;
	st.param.f64 	[param1], 0d4028000000000000;
	.param .b64 retval0;
	call.uni (retval0), 
	__internal_accurate_pow, 
	(
	param0, 
	param1
	);
	ld.param.f64 	%fd553, [retval0];
	} // callseq 159
	neg.f64 	%fd555, %fd553;
	selp.f64 	%fd556, %fd555, %fd553, %p28;
	selp.f64 	%fd557, %fd71, %fd556, %p117;
	selp.f64 	%fd558, %fd557, %fd72, %p114;
	selp.f64 	%fd559, %fd73, %fd558, %p115;
	selp.f64 	%fd560, %fd559, %fd557, %p80;
	add.f64 	%fd561, %fd560, %fd560;
	div.rn.f64 	%fd562, %fd561, 0d41BC8CFC00000000;
	selp.f64 	%fd563, 0d3E31EED8EFF8D898, %fd562, %p113;
	{ // callseq 160, 0
	.param .b64 param0;
	st.param.f64 	[param0], %fd11;
	.param .b64 param1;
	st.param.f64 	[param1], 0d4028000000000000;
	.param .b64 retval0;
	call.uni (retval0), 
	__internal_accurate_pow, 
	(
	param0, 
	param1
	);
	ld.param.f64 	%fd564, [retval0];
	} // callseq 160
	neg.f64 	%fd566, %fd564;
	selp.f64 	%fd567, %fd566, %fd564, %p29;
	selp.f64 	%fd568, %fd74, %fd567, %p112;
	selp.f64 	%fd569, %fd568, %fd75, %p109;
	add.rn.f64 	%fd570, %fd177, %fd531;
	selp.f64 	%fd571, %fd570, %fd569, %p110;
	selp.f64 	%fd572, %fd571, %fd568, %p79;
	add.f64 	%fd573, %fd572, %fd572;
	div.rn.f64 	%fd574, %fd573, 0d41BC8CFC00000000;
	selp.f64 	%fd575, 0d3E31EED8EFF8D898, %fd574, %p108;
	add.f64 	%fd576, %fd563, %fd575;
	mul.f64 	%fd577, %fd576, %fd14;
	ld.shared.f32 	%f97, [%r6+24];
	ld.shared.f32 	%f98, [%r6+984];
	add.f32 	%f99, %f97, %f98;
	cvt.f64.f32 	%fd578, %f99;
	mul.f64 	%fd579, %fd563, %fd14;
	mul.f64 	%fd580, %fd579, %fd578;
	fma.rn.f64 	%fd581, %fd577, %fd578, %fd580;
	fma.rn.f64 	%fd582, %fd551, %fd552, %fd581;
	{ // callseq 161, 0
	.param .b64 param0;
	st.param.f64 	[param0], %fd15;
	.param .b64 param1;
	st.param.f64 	[param1], 0d4028000000000000;
	.param .b64 retval0;
	call.uni (retval0), 
	__internal_accurate_pow, 
	(
	param0, 
	param1
	);
	ld.param.f64 	%fd583, [retval0];
	} // callseq 161
	neg.f64 	%fd585, %fd583;
	selp.f64 	%fd586, %fd585, %fd583, %p30;
	selp.f64 	%fd587, %fd76, %fd586, %p107;
	selp.f64 	%fd588, %fd587, %fd77, %p104;
	add.rn.f64 	%fd589, %fd197, %fd531;
	selp.f64 	%fd590, %fd589, %fd588, %p105;
	selp.f64 	%fd591, %fd590, %fd587, %p78;
	add.f64 	%fd592, %fd591, %fd591;
	div.rn.f64 	%fd593, %fd592, 0d41BC8CFC00000000;
	selp.f64 	%fd594, 0d3E31EED8EFF8D898, %fd593, %p103;
	add.f64 	%fd595, %fd575, %fd594;
	mul.f64 	%fd596, %fd595, %fd18;
	ld.shared.f32 	%f100, [%r6+480];
	ld.shared.f32 	%f101, [%r6+528];
	add.f32 	%f102, %f100, %f101;
	cvt.f64.f32 	%fd597, %f102;
	mul.f64 	%fd598, %fd594, %fd18;
	mul.f64 	%fd599, %fd598, %fd597;
	fma.rn.f64 	%fd600, %fd596, %fd597, %fd599;
	add.f64 	%fd601, %fd582, %fd600;
	cvt.f64.f32 	%fd602, %f95;
	add.f64 	%fd603, %fd601, %fd602;
	cvt.rn.f32.f64 	%f103, %fd603;
	add.f32 	%f104, %f121, %f121;
	ld.global.f32 	%f105, [%rd29];
	sub.f32 	%f106, %f104, %f105;
	cvta.to.global.u64 	%rd30, %rd32;
	add.s64 	%rd31, %rd30, %rd27;
	ld.global.nc.f32 	%f107, [%rd31];
	fma.rn.f32 	%f108, %f107, %f103, %f106;
	st.global.f32 	[%rd29], %f108;
	add.s32 	%r271, %r271, %r5;
	add.s32 	%r270, %r270, 1;
	add.s32 	%r269, %r269, %r5;
	add.s32 	%r268, %r268, %r5;
	add.s32 	%r267, %r267, %r5;
	setp.ne.s32 	%p128, %r270, -12;
	mov.f32 	%f126, %f17;
	@%p128 bra 	$L__BB12_3;
$L__BB12_8:
	ret;

}
	// .globl	_Z34FractionalStep_3D_Solver_OptimizedifififfPfS_S_
.visible .entry _Z34FractionalStep_3D_Solver_OptimizedifififfPfS_S_(
	.param .u32 _Z34FractionalStep_3D_Solver_OptimizedifififfPfS_S__param_0,
	.param .f32 _Z34FractionalStep_3D_Solver_OptimizedifififfPfS_S__param_1,
	.param .u32 _Z34FractionalStep_3D_Solver_OptimizedifififfPfS_S__param_2,
	.param .f32 _Z34FractionalStep_3D_Solver_OptimizedifififfPfS_S__param_3,
	.param .u32 _Z34FractionalStep_3D_Solver_OptimizedifififfPfS_S__param_4,
	.param .f32 _Z34FractionalStep_3D_Solver_OptimizedifififfPfS_S__param_5,
	.param .f32 _Z34FractionalStep_3D_Solver_OptimizedifififfPfS_S__param_6,
	.param .u64 .ptr .align 1 _Z34FractionalStep_3D_Solver_OptimizedifififfPfS_S__param_7,
	.param .u64 .ptr .align 1 _Z34FractionalStep_3D_Solver_OptimizedifififfPfS_S__param_8,
	.param .u64 .ptr .align 1 _Z34FractionalStep_3D_Solver_OptimizedifififfPfS_S__param_9
)
{
	.reg .pred 	%p<7>;
	.reg .b32 	%r<151>;
	.reg .b32 	%f<130>;
	.reg .b64 	%rd<67>;
	.reg .b64 	%fd<12>;

	ld.param.u32 	%r74, [_Z34FractionalStep_3D_Solver_OptimizedifififfPfS_S__param_0];
	ld.param.f32 	%f7, [_Z34FractionalStep_3D_Solver_OptimizedifififfPfS_S__param_1];
	ld.param.f32 	%f8, [_Z34FractionalStep_3D_Solver_OptimizedifififfPfS_S__param_3];
	ld.param.f32 	%f9, [_Z34FractionalStep_3D_Solver_OptimizedifififfPfS_S__param_5];
	ld.param.f32 	%f10, [_Z34FractionalStep_3D_Solver_OptimizedifififfPfS_S__param_6];
	ld.param.u64 	%rd4, [_Z34FractionalStep_3D_Solver_OptimizedifififfPfS_S__param_7];
	ld.param.u64 	%rd5, [_Z34FractionalStep_3D_Solver_OptimizedifififfPfS_S__param_8];
	ld.param.u64 	%rd6, [_Z34FractionalStep_3D_Solver_OptimizedifififfPfS_S__param_9];
	mov.u32 	%r76, %ctaid.x;
	mov.u32 	%r1, %ntid.x;
	mov.u32 	%r77, %tid.x;
	mad.lo.s32 	%r133, %r76, %r1, %r77;
	setp.gt.s32 	%p1, %r133, 243;
	@%p1 bra 	$L__BB13_9;
	ld.param.u32 	%r131, [_Z34FractionalStep_3D_Solver_OptimizedifififfPfS_S__param_2];
	cvta.to.global.u64 	%rd1, %rd5;
	mul.f32 	%f11, %f10, %f10;
	cvt.f64.f32 	%fd1, %f11;
	mul.f64 	%fd2, %fd1, 0d3FE0000000000000;
	mul.f32 	%f12, %f9, %f9;
	cvt.f64.f32 	%fd3, %f12;
	div.rn.f64 	%fd4, %fd2, %fd3;
	mul.f64 	%fd5, %fd4, 0d3FE0000000000000;
	cvt.rn.f32.f64 	%f13, %fd5;
	mul.f32 	%f14, %f8, %f8;
	cvt.f64.f32 	%fd6, %f14;
	div.rn.f64 	%fd7, %fd2, %fd6;
	mul.f64 	%fd8, %fd7, 0d3FE0000000000000;
	cvt.rn.f32.f64 	%f15, %fd8;
	mul.f32 	%f16, %f7, %f7;
	cvt.f64.f32 	%fd9, %f16;
	div.rn.f64 	%fd10, %fd2, %fd9;
	mul.f64 	%fd11, %fd10, 0d3FE0000000000000;
	cvt.rn.f32.f64 	%f17, %fd11;
	mov.u32 	%r78, %ctaid.y;
	mov.u32 	%r79, %ntid.y;
	mov.u32 	%r80, %tid.y;
	mad.lo.s32 	%r3, %r78, %r79, %r80;
	mov.u32 	%r81, %ctaid.z;
	mov.u32 	%r82, %ntid.z;
	mov.u32 	%r83, %tid.z;
	mad.lo.s32 	%r4, %r81, %r82, %r83;
	mul.lo.s32 	%r5, %r131, %r74;
	add.f32 	%f18, %f9, %f10;
	mul.f32 	%f19, %f18, %f13;
	fma.rn.f32 	%f1, %f9, %f13, %f19;
	fma.rn.f32 	%f20, %f10, 0f00000000, %f7;
	mul.f32 	%f21, %f20, %f17;
	fma.rn.f32 	%f2, %f7, %f17, %f21;
	fma.rn.f32 	%f22, %f10, 0f00000000, %f8;
	mul.f32 	%f23, %f22, %f15;
	fma.rn.f32 	%f3, %f8, %f15, %f23;
	add.f32 	%f24, %f13, %f13;
	mul.f32 	%f25, %f18, %f24;
	fma.rn.f32 	%f4, %f9, %f24, %f25;
	add.f32 	%f26, %f15, %f15;
	mul.f32 	%f27, %f22, %f26;
	fma.rn.f32 	%f5, %f8, %f26, %f27;
	add.f32 	%f28, %f17, %f17;
	mul.f32 	%f29, %f20, %f28;
	fma.rn.f32 	%f6, %f7, %f28, %f29;
	mov.u32 	%r84, %nctaid.z;
	mul.lo.s32 	%r6, %r84, %r82;
	mov.u32 	%r85, %nctaid.y;
	mul.lo.s32 	%r7, %r85, %r79;
	mov.u32 	%r86, %nctaid.x;
	mul.lo.s32 	%r8, %r86, %r1;
	shl.b32 	%r9, %r74, 1;
	mul.lo.s32 	%r10, %r9, %r131;
	shl.b32 	%r11, %r74, 2;
	mul.lo.s32 	%r12, %r11, %r131;
	mul.lo.s32 	%r13, %r74, 6;
	mul.lo.s32 	%r14, %r13, %r131;
	shl.b32 	%r15, %r74, 3;
	mul.lo.s32 	%r16, %r15, %r131;
	mul.lo.s32 	%r17, %r74, 10;
	mul.lo.s32 	%r18, %r17, %r131;
	mul.lo.s32 	%r19, %r74, 12;
	mul.lo.s32 	%r20, %r19, %r131;
	add.s32 	%r87, %r4, 6;
	mul.lo.s32 	%r21, %r131, %r87;
	mul.lo.s32 	%r22, %r5, %r6;
	cvta.to.global.u64 	%rd2, %rd6;
	cvta.to.global.u64 	%rd3, %rd4;
	mul.wide.s32 	%rd9, %r5, 4;
	mul.wide.s32 	%rd15, %r9, 4;
	mul.wide.s32 	%rd17, %r10, 4;
$L__BB13_2:
	setp.gt.u32 	%p2, %r3, 243;
	@%p2 bra 	$L__BB13_8;
	mov.u32 	%r134, %r3;
$L__BB13_4:
	setp.gt.u32 	%p3, %r4, 243;
	@%p3 bra 	$L__BB13_7;
	ld.param.u32 	%r132, [_Z34FractionalStep_3D_Solver_OptimizedifififfPfS_S__param_2];
	add.s32 	%r88, %r21, %r134;
	add.s32 	%r89, %r88, -6;
	mad.lo.s32 	%r149, %r74, %r89, %r133;
	add.s32 	%r90, %r4, -6;
	mad.lo.s32 	%r91, %r132, %r90, %r134;
	add.s32 	%r92, %r91, 6;
	mad.lo.s32 	%r148, %r74, %r92, %r133;
	add.s32 	%r93, %r88, -4;
	mad.lo.s32 	%r147, %r74, %r93, %r133;
	add.s32 	%r94, %r4, -4;
	mad.lo.s32 	%r95, %r132, %r94, %r134;
	add.s32 	%r96, %r95, 6;
	mad.lo.s32 	%r146, %r74, %r96, %r133;
	add.s32 	%r97, %r88, -2;
	mad.lo.s32 	%r145, %r74, %r97, %r133;
	add.s32 	%r98, %r4, -2;
	mad.lo.s32 	%r99, %r132, %r98, %r134;
	add.s32 	%r100, %r99, 6;
	mad.lo.s32 	%r144, %r74, %r100, %r133;
	mad.lo.s32 	%r143, %r74, %r88, %r133;
	mad.lo.s32 	%r101, %r132, %r4, %r134;
	add.s32 	%r102, %r101, 6;
	mad.lo.s32 	%r142, %r74, %r102, %r133;
	add.s32 	%r103, %r88, 2;
	mad.lo.s32 	%r141, %r74, %r103, %r133;
	add.s32 	%r104, %r4, 2;
	mad.lo.s32 	%r105, %r132, %r104, %r134;
	add.s32 	%r106, %r105, 6;
	mad.lo.s32 	%r140, %r74, %r106, %r133;
	add.s32 	%r107, %r88, 6;
	mad.lo.s32 	%r139, %r74, %r107, %r133;
	add.s32 	%r108, %r4, 5;
	mad.lo.s32 	%r109, %r132, %r108, %r134;
	add.s32 	%r110, %r109, 6;
	mad.lo.s32 	%r138, %r74, %r110, %r133;
	add.s32 	%r111, %r88, 5;
	mad.lo.s32 	%r137, %r74, %r111, %r133;
	add.s32 	%r112, %r4, 4;
	mad.lo.s32 	%r113, %r132, %r112, %r134;
	add.s32 	%r114, %r113, 6;
	mad.lo.s32 	%r136, %r74, %r114, %r133;
	add.s32 	%r115, %r88, 4;
	mad.lo.s32 	%r135, %r74, %r115, %r133;
	mov.u32 	%r150, %r4;
$L__BB13_6:
	add.s32 	%r116, %r139, 6;
	mul.wide.s32 	%rd7, %r116, 4;
	add.s64 	%rd8, %rd1, %rd7;
	ld.global.nc.f32 	%f30, [%rd8];
	add.s64 	%rd10, %rd8, %rd9;
	ld.global.nc.f32 	%f31, [%rd10];
	add.s32 	%r117, %r138, 6;
	mul.wide.s32 	%rd11, %r117, 4;
	add.s64 	%rd12, %rd1, %rd11;
	ld.global.nc.f32 	%f32, [%rd12];
	add.f32 	%f33, %f31, %f32;
	add.f32 	%f34, %f30, %f30;
	sub.f32 	%f35, %f33, %f34;
	ld.global.nc.f32 	%f36, [%rd8+-4];
	ld.global.nc.f32 	%f37, [%rd8+4];
	add.f32 	%f38, %f36, %f37;
	sub.f32 	%f39, %f38, %f34;
	mul.f32 	%f40, %f2, %f39;
	fma.rn.f32 	%f41, %f1, %f35, %f40;
	add.s32 	%r118, %r137, 6;
	mul.wide.s32 	%rd13, %r118, 4;
	add.s64 	%rd14, %rd1, %rd13;
	ld.global.nc.f32 	%f42, [%rd14];
	add.s64 	%rd16, %rd14, %rd15;
	ld.global.nc.f32 	%f43, [%rd16];
	add.f32 	%f44, %f42, %f43;
	sub.f32 	%f45, %f44, %f34;
	fma.rn.f32 	%f46, %f3, %f45, %f41;
	add.s64 	%rd18, %rd8, %rd17;
	ld.global.nc.f32 	%f47, [%rd18];
	add.s32 	%r119, %r136, 6;
	mul.wide.s32 	%rd19, %r119, 4;
	add.s64 	%rd20, %rd1, %rd19;
	ld.global.nc.f32 	%f48, [%rd20];
	add.f32 	%f49, %f47, %f48;
	mul.wide.s32 	%rd21, %r74, 4;
	add.s64 	%rd22, %rd16, %rd21;
	ld.global.nc.f32 	%f50, [%rd22];
	add.s32 	%r120, %r135, 6;
	mul.wide.s32 	%rd23, %r120, 4;
	add.s64 	%rd24, %rd1, %rd23;
	ld.global.nc.f32 	%f51, [%rd24];
	add.f32 	%f52, %f50, %f51;
	mul.f32 	%f53, %f5, %f52;
	fma.rn.f32 	%f54, %f4, %f49, %f53;
	ld.global.nc.f32 	%f55, [%rd8+8];
	ld.global.nc.f32 	%f56, [%rd8+-8];
	add.f32 	%f57, %f55, %f56;
	fma.rn.f32 	%f58, %f6, %f57, %f54;
	fma.rn.f32 	%f59, %f58, 0f3F000000, 0f00000000;
	mul.wide.s32 	%rd25, %r12, 4;
	add.s64 	%rd26, %rd8, %rd25;
	ld.global.nc.f32 	%f60, [%rd26];
	add.s32 	%r121, %r140, 6;
	mul.wide.s32 	%rd27, %r121, 4;
	add.s64 	%rd28, %rd1, %rd27;
	ld.global.nc.f32 	%f61, [%rd28];
	add.f32 	%f62, %f60, %f61;
	mul.wide.s32 	%rd29, %r11, 4;
	add.s64 	%rd30, %rd8, %rd29;
	ld.global.nc.f32 	%f63, [%rd30];
	add.s32 	%r122, %r141, 6;
	mul.wide.s32 	%rd31, %r122, 4;
	add.s64 	%rd32, %rd1, %rd31;
	ld.global.nc.f32 	%f64, [%rd32];
	add.f32 	%f65, %f63, %f64;
	mul.f32 	%f66, %f5, %f65;
	fma.rn.f32 	%f67, %f4, %f62, %f66;
	ld.global.nc.f32 	%f68, [%rd8+16];
	ld.global.nc.f32 	%f69, [%rd8+-16];
	add.f32 	%f70, %f68, %f69;
	fma.rn.f32 	%f71, %f6, %f70, %f67;
	fma.rn.f32 	%f72, %f71, 0f3D2AAAAB, %f59;
	mul.wide.s32 	%rd33, %r14, 4;
	add.s64 	%rd34, %rd8, %rd33;
	ld.global.nc.f32 	%f73, [%rd34];
	add.s32 	%r123, %r142, 6;
	mul.wide.s32 	%rd35, %r123, 4;
	add.s64 	%rd36, %rd1, %rd35;
	ld.global.nc.f32 	%f74, [%rd36];
	add.f32 	%f75, %f73, %f74;
	mul.wide.s32 	%rd37, %r13, 4;
	add.s64 	%rd38, %rd8, %rd37;
	ld.global.nc.f32 	%f76, [%rd38];
	add.s32 	%r124, %r143, 6;
	mul.wide.s32 	%rd39, %r124, 4;
	add.s64 	%rd40, %rd1, %rd39;
	ld.global.nc.f32 	%f77, [%rd40];
	add.f32 	%f78, %f76, %f77;
	mul.f32 	%f79, %f5, %f78;
	fma.rn.f32 	%f80, %f4, %f75, %f79;
	ld.global.nc.f32 	%f81, [%rd8+24];
	ld.global.nc.f32 	%f82, [%rd8+-24];
	add.f32 	%f83, %f81, %f82;
	fma.rn.f32 	%f84, %f6, %f83, %f80;
	fma.rn.f32 	%f85, %f84, 0f3AB60B61, %f72;
	mul.wide.s32 	%rd41, %r16, 4;
	add.s64 	%rd42, %rd8, %rd41;
	ld.global.nc.f32 	%f86, [%rd42];
	add.s32 	%r125, %r144, 6;
	mul.wide.s32 	%rd43, %r125, 4;
	add.s64 	%rd44, %rd1, %rd43;
	ld.global.nc.f32 	%f87, [%rd44];
	add.f32 	%f88, %f86, %f87;
	mul.wide.s32 	%rd45, %r15, 4;
	add.s64 	%rd46, %rd8, %rd45;
	ld.global.nc.f32 	%f89, [%rd46];
	add.s32 	%r126, %r145, 6;
	mul.wide.s32 	%rd47, %r126, 4;
	add.s64 	%rd48, %rd1, %rd47;
	ld.global.nc.f32 	%f90, [%rd48];
	add.f32 	%f91, %f89, %f90;
	mul.f32 	%f92, %f5, %f91;
	fma.rn.f32 	%f93, %f4, %f88, %f92;
	ld.global.nc.f32 	%f94, [%rd8+32];
	ld.global.nc.f32 	%f95, [%rd8+-32];
	add.f32 	%f96, %f94, %f95;
	fma.rn.f32 	%f97, %f6, %f96, %f93;
	fma.rn.f32 	%f98, %f97, 0f37D00D01, %f85;
	mul.wide.s32 	%rd49, %r18, 4;
	add.s64 	%rd50, %rd8, %rd49;
	ld.global.nc.f32 	%f99, [%rd50];
	add.s32 	%r127, %r146, 6;
	mul.wide.s32 	%rd51, %r127, 4;
	add.s64 	%rd52, %rd1, %rd51;
	ld.global.nc.f32 	%f100, [%rd52];
	add.f32 	%f101, %f99, %f100;
	mul.wide.s32 	%rd53, %r17, 4;
	add.s64 	%rd54, %rd8, %rd53;
	ld.global.nc.f32 	%f102, [%rd54];
	add.s32 	%r128, %r147, 6;
	mul.wide.s32 	%rd55, %r128, 4;
	add.s64 	%rd56, %rd1, %rd55;
	ld.global.nc.f32 	%f103, [%rd56];
	add.f32 	%f104, %f102, %f103;
	mul.f32 	%f105, %f5, %f104;
	fma.rn.f32 	%f106, %f4, %f101, %f105;
	ld.global.nc.f32 	%f107, [%rd8+40];
	ld.global.nc.f32 	%f108, [%rd8+-40];
	add.f32 	%f109, %f107, %f108;
	fma.rn.f32 	%f110, %f6, %f109, %f106;
	fma.rn.f32 	%f111, %f110, 0f3493F27E, %f98;
	mul.wide.s32 	%rd57, %r20, 4;
	add.s64 	%rd58, %rd8, %rd57;
	ld.global.nc.f32 	%f112, [%rd58];
	add.s32 	%r129, %r148, 6;
	mul.wide.s32 	%rd59, %r129, 4;
	add.s64 	%rd60, %rd1, %rd59;
	ld.global.nc.f32 	%f113, [%rd60];
	add.f32 	%f114, %f112, %f113;
	mul.wide.s32 	%rd61, %r19, 4;
	add.s64 	%rd62, %rd8, %rd61;
	ld.global.nc.f32 	%f115, [%rd62];
	add.s32 	%r130, %r149, 6;
	mul.wide.s32 	%rd63, %r130, 4;
	add.s64 	%rd64, %rd1, %rd63;
	ld.global.nc.f32 	%f116, [%rd64];
	add.f32 	%f117, %f115, %f116;
	mul.f32 	%f118, %f5, %f117;
	fma.rn.f32 	%f119, %f4, %f114, %f118;
	ld.global.nc.f32 	%f120, [%rd8+48];
	ld.global.nc.f32 	%f121, [%rd8+-48];
	add.f32 	%f122, %f120, %f121;
	fma.rn.f32 	%f123, %f6, %f122, %f119;
	fma.rn.f32 	%f124, %f123, 0f310F76C7, %f111;
	add.s64 	%rd65, %rd2, %rd7;
	ld.global.f32 	%f125, [%rd65];
	sub.f32 	%f126, %f34, %f125;
	add.s64 	%rd66, %rd3, %rd7;
	ld.global.nc.f32 	%f127, [%rd66];
	add.f32 	%f128, %f46, %f124;
	fma.rn.f32 	%f129, %f128, %f127, %f126;
	st.global.f32 	[%rd65], %f129;
	add.s32 	%r150, %r150, %r6;
	add.s32 	%r149, %r149, %r22;
	add.s32 	%r148, %r148, %r22;
	add.s32 	%r147, %r147, %r22;
	add.s32 	%r146, %r146, %r22;
	add.s32 	%r145, %r145, %r22;
	add.s32 	%r144, %r144, %r22;
	add.s32 	%r143, %r143, %r22;
	add.s32 	%r142, %r142, %r22;
	add.s32 	%r141, %r141, %r22;
	add.s32 	%r140, %r140, %r22;
	add.s32 	%r139, %r139, %r22;
	add.s32 	%r138, %r138, %r22;
	add.s32 	%r137, %r137, %r22;
	add.s32 	%r136, %r136, %r22;
	add.s32 	%r135, %r135, %r22;
	setp.lt.u32 	%p4, %r150, 244;
	@%p4 bra 	$L__BB13_6;
$L__BB13_7:
	add.s32 	%r134, %r134, %r7;
	setp.lt.u32 	%p5, %r134, 244;
	@%p5 bra 	$L__BB13_4;
$L__BB13_8:
	add.s32 	%r133, %r133, %r8;
	setp.lt.s32 	%p6, %r133, 244;
	@%p6 bra 	$L__BB13_2;
$L__BB13_9:
	bar.sync 	0;
	ret;

}
	// .globl	_Z20MacCormack_3D_SolverifififfPfS_S_
.visible .entry _Z20MacCormack_3D_SolverifififfPfS_S_(
	.param .u32 _Z20MacCormack_3D_SolverifififfPfS_S__param_0,
	.param .f32 _Z20MacCormack_3D_SolverifififfPfS_S__param_1,
	.param .u32 _Z20MacCormack_3D_SolverifififfPfS_S__param_2,
	.param .f32 _Z20MacCormack_3D_SolverifififfPfS_S__param_3,
	.param .u32 _Z20MacCormack_3D_SolverifififfPfS_S__param_4,
	.param .f32 _Z20MacCormack_3D_SolverifififfPfS_S__param_5,
	.param .f32 _Z20MacCormack_3D_SolverifififfPfS_S__param_6,
	.param .u64 .ptr .align 1 _Z20MacCormack_3D_SolverifififfPfS_S__param_7,
	.param .u64 .ptr .align 1 _Z20MacCormack_3D_SolverifififfPfS_S__param_8,
	.param .u64 .ptr .align 1 _Z20MacCormack_3D_SolverifififfPfS_S__param_9
)
{
	.reg .pred 	%p<184>;
	.reg .b32 	%r<406>;
	.reg .b32 	%f<128>;
	.reg .b64 	%rd<41>;
	.reg .b64 	%fd<806>;
	// demoted variable
	.shared .align 4 .b8 _ZZ20MacCormack_3D_SolverifififfPfS_S_E6s_data[1600];
	ld.param.u32 	%r58, [_Z20MacCormack_3D_SolverifififfPfS_S__param_0];
	ld.param.u32 	%r61, [_Z20MacCormack_3D_SolverifififfPfS_S__param_2];
	mov.u32 	%r62, %ntid.x;
	mov.u32 	%r63, %ctaid.x;
	mov.u32 	%r64, %tid.x;
	mad.lo.s32 	%r65, %r62, %r63, %r64;
	mov.u32 	%r66, %ntid.y;
	mov.u32 	%r67, %ctaid.y;
	mov.u32 	%r68, %tid.y;
	mad.lo.s32 	%r69, %r66, %r67, %r68;
	add.s32 	%r71, %r58, -12;
	setp.ge.s32 	%p43, %r65, %r71;
	add.s32 	%r72, %r61, -12;
	setp.ge.s32 	%p44, %r69, %r72;
	or.pred  	%p45, %p43, %p44;
	@%p45 bra 	$L__BB14_8;
	ld.param.u32 	%r399, [_Z20MacCormack_3D_SolverifififfPfS_S__param_4];
	setp.lt.s32 	%p46, %r399, 13;
	@%p46 bra 	$L__BB14_8;
	ld.param.u64 	%rd36, [_Z20MacCormack_3D_SolverifififfPfS_S__param_8];
	ld.param.f32 	%f114, [_Z20MacCormack_3D_SolverifififfPfS_S__param_6];
	ld.param.f32 	%f112, [_Z20MacCormack_3D_SolverifififfPfS_S__param_5];
	ld.param.u32 	%r400, [_Z20MacCormack_3D_SolverifififfPfS_S__param_4];
	ld.param.f32 	%f110, [_Z20MacCormack_3D_SolverifififfPfS_S__param_3];
	ld.param.f32 	%f108, [_Z20MacCormack_3D_SolverifififfPfS_S__param_1];
	ld.param.u32 	%r397, [_Z20MacCormack_3D_SolverifififfPfS_S__param_0];
	mov.u32 	%r73, %ntid.x;
	mov.u32 	%r74, %ctaid.x;
	mov.u32 	%r75, %tid.x;
	mad.lo.s32 	%r76, %r73, %r74, %r75;
	add.s32 	%r77, %r76, 6;
	mov.u32 	%r78, %ntid.y;
	mov.u32 	%r79, %ctaid.y;
	mov.u32 	%r80, %tid.y;
	mad.lo.s32 	%r81, %r78, %r79, %r80;
	add.s32 	%r82, %r81, 6;
	mad.lo.s32 	%r83, %r82, %r397, %r77;
	cvta.to.global.u64 	%rd4, %rd36;
	mul.wide.s32 	%rd5, %r83, 4;
	add.s64 	%rd6, %rd4, %rd5;
	mul.lo.s32 	%r84, %r61, %r397;
	mul.wide.s32 	%rd7, %r84, 4;
	add.s64 	%rd8, %rd6, %rd7;
	add.s64 	%rd9, %rd8, %rd7;
	add.s64 	%rd10, %rd9, %rd7;
	add.s64 	%rd11, %rd10, %rd7;
	add.s64 	%rd12, %rd11, %rd7;
	add.s64 	%rd13, %rd12, %rd7;
	add.s64 	%rd14, %rd13, %rd7;
	add.s64 	%rd15, %rd14, %rd7;
	add.s64 	%rd16, %rd15, %rd7;
	add.s64 	%rd17, %rd16, %rd7;
	cvt.f64.f32 	%fd95, %f114;
	mul.f64 	%fd96, %fd95, 0d3FE0000000000000;
	cvt.f64.f32 	%fd97, %f108;
	div.rn.f64 	%fd98, %fd96, %fd97;
	cvt.rn.f32.f64 	%f31, %fd98;
	mul.f32 	%f32, %f114, %f114;
	mul.f32 	%f33, %f108, %f108;
	div.rn.f32 	%f34, %f32, %f33;
	cvt.f64.f32 	%fd99, %f110;
	div.rn.f64 	%fd100, %fd96, %fd99;
	cvt.rn.f32.f64 	%f35, %fd100;
	mul.f32 	%f36, %f110, %f110;
	div.rn.f32 	%f37, %f32, %f36;
	cvt.f64.f32 	%fd101, %f112;
	div.rn.f64 	%fd102, %fd96, %fd101;
	cvt.rn.f32.f64 	%f38, %fd102;
	mul.f32 	%f39, %f112, %f112;
	div.rn.f32 	%f40, %f32, %f39;
	add.s64 	%rd18, %rd17, %rd7;
	ld.global.nc.f32 	%f116, [%rd18];
	ld.global.nc.f32 	%f117, [%rd17];
	ld.global.nc.f32 	%f118, [%rd16];
	ld.global.nc.f32 	%f119, [%rd15];
	ld.global.nc.f32 	%f120, [%rd14];
	ld.global.nc.f32 	%f121, [%rd13];
	ld.global.nc.f32 	%f122, [%rd12];
	ld.global.nc.f32 	%f123, [%rd11];
	ld.global.nc.f32 	%f124, [%rd10];
	ld.global.nc.f32 	%f125, [%rd9];
	ld.global.nc.f32 	%f126, [%rd8];
	ld.global.nc.f32 	%f127, [%rd6];
	add.f32 	%f41, %f108, %f114;
	add.f32 	%f42, %f110, %f114;
	mul.f32 	%f43, %f42, %f37;
	fma.rn.f32 	%f44, %f41, %f34, %f43;
	add.f32 	%f45, %f112, %f114;
	fma.rn.f32 	%f46, %f45, %f40, %f44;
	mul.f32 	%f47, %f110, %f35;
	fma.rn.f32 	%f48, %f108, %f31, %f47;
	fma.rn.f32 	%f49, %f112, %f38, %f48;
	add.f32 	%f13, %f46, %f49;
	{
	.reg .b32 %temp; 
	mov.b64 	{%temp, %r85}, %fd101;
	}
	mov.f64 	%fd103, 0d4000000000000000;
	{
	.reg .b32 %temp; 
	mov.b64 	{%temp, %r86}, %fd103;
	}
	and.b32  	%r87, %r86, 2146435072;
	setp.eq.s32 	%p47, %r87, 1062207488;
	abs.f64 	%fd1, %fd101;
	setp.lt.s32 	%p49, %r85, 0;
	and.pred  	%p1, %p49, %p47;
	selp.b32 	%r88, %r85, 0, %p47;
	setp.lt.s32 	%p50, %r86, 0;
	or.b32  	%r89, %r88, 2146435072;
	selp.b32 	%r90, %r89, %r88, %p50;
	mov.b32 	%r91, 0;
	mov.b64 	%fd2, {%r91, %r90};
	add.f64 	%fd104, %fd101, 0d4000000000000000;
	{
	.reg .b32 %temp; 
	mov.b64 	{%temp, %r92}, %fd104;
	}
	and.b32  	%r1, %r92, 2146435072;
	selp.b32 	%r93, 0, 2146435072, %p50;
	and.b32  	%r94, %r86, 2147483647;
	setp.ne.s32 	%p51, %r94, 1071644672;
	and.pred  	%p52, %p47, %p51;
	or.b32  	%r95, %r93, -2147483648;
	selp.b32 	%r96, %r95, %r93, %p52;
	selp.b32 	%r97, %r96, %r93, %p49;
	mov.b64 	%fd3, {%r91, %r97};
	{
	.reg .b32 %temp; 
	mov.b64 	{%temp, %r98}, %fd95;
	}
	abs.f64 	%fd4, %fd95;
	setp.lt.s32 	%p54, %r98, 0;
	and.pred  	%p2, %p54, %p47;
	selp.b32 	%r99, %r98, 0, %p47;
	or.b32  	%r100, %r99, 2146435072;
	selp.b32 	%r101, %r100, %r99, %p50;
	mov.b64 	%fd5, {%r91, %r101};
	add.f64 	%fd105, %fd95, 0d4000000000000000;
	{
	.reg .b32 %temp; 
	mov.b64 	{%temp, %r102}, %fd105;
	}
	and.b32  	%r2, %r102, 2146435072;
	selp.b32 	%r103, %r96, %r93, %p54;
	mov.b64 	%fd6, {%r91, %r103};
	cvt.f64.f32 	%fd7, %f40;
	mov.f64 	%fd106, 0d3FF0000000000000;
	{
	.reg .b32 %temp; 
	mov.b64 	{%temp, %r104}, %fd106;
	}
	and.b32  	%r105, %r104, 2146435072;
	setp.eq.s32 	%p55, %r105, 1072693248;
	and.pred  	%p3, %p49, %p55;
	selp.b32 	%r106, %r85, 0, %p55;
	setp.lt.s32 	%p57, %r104, 0;
	or.b32  	%r107, %r106, 2146435072;
	selp.b32 	%r108, %r107, %r106, %p57;
	mov.b64 	%fd8, {%r91, %r108};
	add.f64 	%fd107, %fd101, 0d3FF0000000000000;
	{
	.reg .b32 %temp; 
	mov.b64 	{%temp, %r109}, %fd107;
	}
	and.b32  	%r3, %r109, 2146435072;
	selp.b32 	%r110, 0, 2146435072, %p57;
	and.b32  	%r111, %r104, 2147483647;
	setp.ne.s32 	%p58, %r111, 1071644672;
	and.pred  	%p59, %p55, %p58;
	or.b32  	%r112, %r110, -2147483648;
	selp.b32 	%r113, %r112, %r110, %p59;
	selp.b32 	%r114, %r113, %r110, %p49;
	mov.b64 	%fd9, {%r91, %r114};
	cvt.f64.f32 	%fd10, %f38;
	{
	.reg .b32 %temp; 
	mov.b64 	{%temp, %r115}, %fd99;
	}
	abs.f64 	%fd11, %fd99;
	setp.lt.s32 	%p61, %r115, 0;
	and.pred  	%p4, %p61, %p47;
	selp.b32 	%r116, %r115, 0, %p47;
	or.b32  	%r117, %r116, 2146435072;
	selp.b32 	%r118, %r117, %r116, %p50;
	mov.b64 	%fd12, {%r91, %r118};
	add.f64 	%fd108, %fd99, 0d4000000000000000;
	{
	.reg .b32 %temp; 
	mov.b64 	{%temp, %r119}, %fd108;
	}
	and.b32  	%r4, %r119, 2146435072;
	selp.b32 	%r120, %r96, %r93, %p61;
	mov.b64 	%fd13, {%r91, %r120};
	cvt.f64.f32 	%fd14, %f37;
	and.pred  	%p5, %p61, %p55;
	selp.b32 	%r121, %r115, 0, %p55;
	or.b32  	%r122, %r121, 2146435072;
	selp.b32 	%r123, %r122, %r121, %p57;
	mov.b64 	%fd15, {%r91, %r123};
	add.f64 	%fd109, %fd99, 0d3FF0000000000000;
	{
	.reg .b32 %temp; 
	mov.b64 	{%temp, %r124}, %fd109;
	}
	and.b32  	%r5, %r124, 2146435072;
	selp.b32 	%r125, %r113, %r110, %p61;
	mov.b64 	%fd16, {%r91, %r125};
	cvt.f64.f32 	%fd17, %f35;
	{
	.reg .b32 %temp; 
	mov.b64 	{%temp, %r126}, %fd97;
	}
	abs.f64 	%fd18, %fd97;
	setp.lt.s32 	%p62, %r126, 0;
	and.pred  	%p6, %p62, %p47;
	selp.b32 	%r127, %r126, 0, %p47;
	or.b32  	%r128, %r127, 2146435072;
	selp.b32 	%r129, %r128, %r127, %p50;
	mov.b64 	%fd19, {%r91, %r129};
	add.f64 	%fd110, %fd97, 0d4000000000000000;
	{
	.reg .b32 %temp; 
	mov.b64 	{%temp, %r130}, %fd110;
	}
	and.b32  	%r6, %r130, 2146435072;
	selp.b32 	%r131, %r96, %r93, %p62;
	mov.b64 	%fd20, {%r91, %r131};
	cvt.f64.f32 	%fd21, %f34;
	and.pred  	%p7, %p62, %p55;
	selp.b32 	%r132, %r126, 0, %p55;
	or.b32  	%r133, %r132, 2146435072;
	selp.b32 	%r134, %r133, %r132, %p57;
	mov.b64 	%fd22, {%r91, %r134};
	add.f64 	%fd111, %fd97, 0d3FF0000000000000;
	{
	.reg .b32 %temp; 
	mov.b64 	{%temp, %r135}, %fd111;
	}
	and.b32  	%r7, %r135, 2146435072;
	selp.b32 	%r136, %r113, %r110, %p62;
	mov.b64 	%fd23, {%r91, %r136};
	cvt.f64.f32 	%fd24, %f31;
	mov.f64 	%fd112, 0d4010000000000000;
	{
	.reg .b32 %temp; 
	mov.b64 	{%temp, %r137}, %fd112;
	}
	and.b32  	%r138, %r137, 2146435072;
	setp.eq.s32 	%p63, %r138, 1072693248;
	and.pred  	%p8, %p49, %p63;
	selp.b32 	%r139, %r85, 0, %p63;
	setp.lt.s32 	%p65, %r137, 0;
	or.b32  	%r140, %r139, 2146435072;
	selp.b32 	%r141, %r140, %r139, %p65;
	mov.b64 	%fd25, {%r91, %r141};
	add.f64 	%fd113, %fd101, 0d4010000000000000;
	{
	.reg .b32 %temp; 
	mov.b64 	{%temp, %r142}, %fd113;
	}
	and.b32  	%r8, %r142, 2146435072;
	selp.b32 	%r143, 0, 2146435072, %p65;
	and.b32  	%r144, %r137, 2147483647;
	setp.ne.s32 	%p66, %r144, 1071644672;
	and.pred  	%p67, %p63, %p66;
	or.b32  	%r145, %r143, -2147483648;
	selp.b32 	%r146, %r145, %r143, %p67;
	selp.b32 	%r147, %r146, %r143, %p49;
	mov.b64 	%fd26, {%r91, %r147};
	and.pred  	%p9, %p54, %p63;
	selp.b32 	%r148, %r98, 0, %p63;
	or.b32  	%r149, %r148, 2146435072;
	selp.b32 	%r150, %r149, %r148, %p65;
	mov.b64 	%fd27, {%r91, %r150};
	add.f64 	%fd114, %fd95, 0d4010000000000000;
	{
	.reg .b32 %temp; 
	mov.b64 	{%temp, %r151}, %fd114;
	}
	and.b32  	%r9, %r151, 2146435072;
	selp.b32 	%r152, %r146, %r143, %p54;
	mov.b64 	%fd28, {%r91, %r152};
	mov.f64 	%fd115, 0d4008000000000000;
	{
	.reg .b32 %temp; 
	mov.b64 	{%temp, %r153}, %fd115;
	}
	and.b32  	%r154, %r153, 2146435072;
	setp.eq.s32 	%p69, %r154, 1073741824;
	and.pred  	%p10, %p49, %p69;
	selp.b32 	%r155, %r85, 0, %p69;
	setp.lt.s32 	%p71, %r153, 0;
	or.b32  	%r156, %r155, 2146435072;
	selp.b32 	%r157, %r156, %r155, %p71;
	mov.b64 	%fd29, {%r91, %r157};
	add.f64 	%fd116, %fd101, 0d4008000000000000;
	{
	.reg .b32 %temp; 
	mov.b64 	{%temp, %r158}, %fd116;
	}
	and.b32  	%r10, %r158, 2146435072;
	selp.b32 	%r159, 0, 2146435072, %p71;
	and.b32  	%r160, %r153, 2147483647;
	setp.ne.s32 	%p72, %r160, 1071644672;
	and.pred  	%p73, %p69, %p72;
	or.b32  	%r161, %r159, -2147483648;
	selp.b32 	%r162, %r161, %r159, %p73;
	selp.b32 	%r163, %r162, %r159, %p49;
	mov.b64 	%fd30, {%r91, %r163};
	and.pred  	%p11, %p61, %p63;
	selp.b32 	%r164, %r115, 0, %p63;
	or.b32  	%r165, %r164, 2146435072;
	selp.b32 	%r166, %r165, %r164, %p65;
	mov.b64 	%fd31, {%r91, %r166};
	add.f64 	%fd117, %fd99, 0d4010000000000000;
	{
	.reg .b32 %temp; 
	mov.b64 	{%temp, %r167}, %fd117;
	}
	and.b32  	%r11, %r167, 2146435072;
	selp.b32 	%r168, %r146, %r143, %p61;
	mov.b64 	%fd32, {%r91, %r168};
	and.pred  	%p12, %p61, %p69;
	selp.b32 	%r169, %r115, 0, %p69;
	or.b32  	%r170, %r169, 2146435072;
	selp.b32 	%r171, %r170, %r169, %p71;
	mov.b64 	%fd33, {%r91, %r171};
	add.f64 	%fd118, %fd99, 0d4008000000000000;
	{
	.reg .b32 %temp; 
	mov.b64 	{%temp, %r172}, %fd118;
	}
	and.b32  	%r12, %r172, 2146435072;
	selp.b32 	%r173, %r162, %r159, %p61;
	mov.b64 	%fd34, {%r91, %r173};
	and.pred  	%p13, %p62, %p63;
	selp.b32 	%r174, %r126, 0, %p63;
	or.b32  	%r175, %r174, 2146435072;
	selp.b32 	%r176, %r175, %r174, %p65;
	mov.b64 	%fd35, {%r91, %r176};
	add.f64 	%fd119, %fd97, 0d4010000000000000;
	{
	.reg .b32 %temp; 
	mov.b64 	{%temp, %r177}, %fd119;
	}
	and.b32  	%r13, %r177, 2146435072;
	selp.b32 	%r178, %r146, %r143, %p62;
	mov.b64 	%fd36, {%r91, %r178};
	and.pred  	%p14, %p62, %p69;
	selp.b32 	%r179, %r126, 0, %p69;
	or.b32  	%r180, %r179, 2146435072;
	selp.b32 	%r181, %r180, %r179, %p71;
	mov.b64 	%fd37, {%r91, %r181};
	add.f64 	%fd120, %fd97, 0d4008000000000000;
	{
	.reg .b32 %temp; 
	mov.b64 	{%temp, %r182}, %fd120;
	}
	and.b32  	%r14, %r182, 2146435072;
	selp.b32 	%r183, %r162, %r159, %p62;
	mov.b64 	%fd38, {%r91, %r183};
	mov.f64 	%fd121, 0d4018000000000000;
	{
	.reg .b32 %temp; 
	mov.b64 	{%temp, %r184}, %fd121;
	}
	and.b32  	%r185, %r184, 2146435072;
	setp.eq.s32 	%p75, %r185, 1073741824;
	and.pred  	%p15, %p49, %p75;
	selp.b32 	%r186, %r85, 0, %p75;
	setp.lt.s32 	%p77, %r184, 0;
	or.b32  	%r187, %r186, 2146435072;
	selp.b32 	%r188, %r187, %r186, %p77;
	mov.b64 	%fd39, {%r91, %r188};
	add.f64 	%fd122, %fd101, 0d4018000000000000;
	{
	.reg .b32 %temp; 
	mov.b64 	{%temp, %r189}, %fd122;
	}
	and.b32  	%r15, %r189, 2146435072;
	selp.b32 	%r190, 0, 2146435072, %p77;
	and.b32  	%r191, %r184, 2147483647;
	setp.ne.s32 	%p78, %r191, 1071644672;
	and.pred  	%p79, %p75, %p78;
	or.b32  	%r192, %r190, -2147483648;
	selp.b32 	%r193, %r192, %r190, %p79;
	selp.b32 	%r194, %r193, %r190, %p49;
	mov.b64 	%fd40, {%r91, %r194};
	and.pred  	%p16, %p54, %p75;
	selp.b32 	%r195, %r98, 0, %p75;
	or.b32  	%r196, %r195, 2146435072;
	selp.b32 	%r197, %r196, %r195, %p77;
	mov.b64 	%fd41, {%r91, %r197};
	add.f64 	%fd123, %fd95, 0d4018000000000000;
	{
	.reg .b32 %temp; 
	mov.b64 	{%temp, %r198}, %fd123;
	}
	and.b32  	%r16, %r198, 2146435072;
	selp.b32 	%r199, %r193, %r190, %p54;
	mov.b64 	%fd42, {%r91, %r199};
	mov.f64 	%fd124, 0d4014000000000000;
	{
	.reg .b32 %temp; 
	mov.b64 	{%temp, %r200}, %fd124;
	}
	and.b32  	%r201, %r200, 2146435072;
	setp.eq.s32 	%p81, %r201, 1074790400;
	and.pred  	%p17, %p49, %p81;
	selp.b32 	%r202, %r85, 0, %p81;
	setp.lt.s32 	%p83, %r200, 0;
	or.b32  	%r203, %r202, 2146435072;
	selp.b32 	%r204, %r203, %r202, %p83;
	mov.b64 	%fd43, {%r91, %r204};
	add.f64 	%fd125, %fd101, 0d4014000000000000;
	{
	.reg .b32 %temp; 
	mov.b64 	{%temp, %r205}, %fd125;
	}
	and.b32  	%r17, %r205, 2146435072;
	selp.b32 	%r206, 0, 2146435072, %p83;
	and.b32  	%r207, %r200, 2147483647;
	setp.ne.s32 	%p84, %r207, 1071644672;
	and.pred  	%p85, %p81, %p84;
	or.b32  	%r208, %r206, -2147483648;
	selp.b32 	%r209, %r208, %r206, %p85;
	selp.b32 	%r210, %r209, %r206, %p49;
	mov.b64 	%fd44, {%r91, %r210};
	and.pred  	%p18, %p61, %p75;
	selp.b32 	%r211, %r115, 0, %p75;
	or.b32  	%r212, %r211, 2146435072;
	selp.b32 	%r213, %r212, %r211, %p77;
	mov.b64 	%fd45, {%r91, %r213};
	add.f64 	%fd126, %fd99, 0d4018000000000000;
	{
	.reg .b32 %temp; 
	mov.b64 	{%temp, %r214}, %fd126;
	}
	and.b32  	%r18, %r214, 2146435072;
	selp.b32 	%r215, %r193, %r190, %p61;
	mov.b64 	%fd46, {%r91, %r215};
	and.pred  	%p19, %p61, %p81;
	selp.b32 	%r216, %r115, 0, %p81;
	or.b32  	%r217, %r216, 2146435072;
	selp.b32 	%r218, %r217, %r216, %p83;
	mov.b64 	%fd47, {%r91, %r218};
	add.f64 	%fd127, %fd99, 0d4014000000000000;
	{
	.reg .b32 %temp; 
	mov.b64 	{%temp, %r219}, %fd127;
	}
	and.b32  	%r19, %r219, 2146435072;
	selp.b32 	%r220, %r209, %r206, %p61;
	mov.b64 	%fd48, {%r91, %r220};
	and.pred  	%p20, %p62, %p75;
	selp.b32 	%r221, %r126, 0, %p75;
	or.b32  	%r222, %r221, 2146435072;
	selp.b32 	%r223, %r222, %r221, %p77;
	mov.b64 	%fd49, {%r91, %r223};
	add.f64 	%fd128, %fd97, 0d4018000000000000;
	{
	.reg .b32 %temp; 
	mov.b64 	{%temp, %r224}, %fd128;
	}
	and.b32  	%r20, %r224, 2146435072;
	selp.b32 	%r225, %r193, %r190, %p62;
	mov.b64 	%fd50, {%r91, %r225};
	and.pred  	%p21, %p62, %p81;
	selp.b32 	%r226, %r126, 0, %p81;
	or.b32  	%r227, %r226, 2146435072;
	selp.b32 	%r228, %r227, %r226, %p83;
	mov.b64 	%fd51, {%r91, %r228};
	add.f64 	%fd129, %fd97, 0d4014000000000000;
	{
	.reg .b32 %temp; 
	mov.b64 	{%temp, %r229}, %fd129;
	}
	and.b32  	%r21, %r229, 2146435072;
	selp.b32 	%r230, %r209, %r206, %p62;
	mov.b64 	%fd52, {%r91, %r230};
	mov.f64 	%fd130, 0d4020000000000000;
	{
	.reg .b32 %temp; 
	mov.b64 	{%temp, %r231}, %fd130;
	}
	and.b32  	%r232, %r231, 2146435072;
	setp.eq.s32 	%p87, %r232, 1071644672;
	and.pred  	%p22, %p49, %p87;
	selp.b32 	%r233, %r85, 0, %p87;
	setp.lt.s32 	%p89, %r231, 0;
	or.b32  	%r234, %r233, 2146435072;
	selp.b32 	%r235, %r234, %r233, %p89;
	mov.b64 	%fd53, {%r91, %r235};
	add.f64 	%fd131, %fd101, 0d4020000000000000;
	{
	.reg .b32 %temp; 
	mov.b64 	{%temp, %r236}, %fd131;
	}
	and.b32  	%r22, %r236, 2146435072;
	selp.b32 	%r237, 0, 2146435072, %p89;
	and.b32  	%r238, %r231, 2147483647;
	setp.ne.s32 	%p90, %r238, 1071644672;
	and.pred  	%p91, %p87, %p90;
	or.b32  	%r239, %r237, -2147483648;
	selp.b32 	%r240, %r239, %r237, %p91;
	selp.b32 	%r241, %r240, %r237, %p49;
	mov.b64 	%fd54, {%r91, %r241};
	and.pred  	%p23, %p54, %p87;
	selp.b32 	%r242, %r98, 0, %p87;
	or.b32  	%r243, %r242, 2146435072;
	selp.b32 	%r244, %r243, %r242, %p89;
	mov.b64 	%fd55, {%r91, %r244};
	add.f64 	%fd132, %fd95, 0d4020000000000000;
	{
	.reg .b32 %temp; 
	mov.b64 	{%temp, %r245}, %fd132;
	}
	and.b32  	%r23, %r245, 2146435072;
	selp.b32 	%r246, %r240, %r237, %p54;
	mov.b64 	%fd56, {%r91, %r246};
	mov.f64 	%fd133, 0d401C000000000000;
	{
	.reg .b32 %temp; 
	mov.b64 	{%temp, %r247}, %fd133;
	}
	and.b32  	%r248, %r247, 2146435072;
	setp.eq.s32 	%p93, %r248, 1074790400;
	and.pred  	%p24, %p49, %p93;
	selp.b32 	%r249, %r85, 0, %p93;
	setp.lt.s32 	%p95, %r247, 0;
	or.b32  	%r250, %r249, 2146435072;
	selp.b32 	%r251, %r250, %r249, %p95;
	mov.b64 	%fd57, {%r91, %r251};
	add.f64 	%fd134, %fd101, 0d401C000000000000;
	{
	.reg .b32 %temp; 
	mov.b64 	{%temp, %r252}, %fd134;
	}
	and.b32  	%r24, %r252, 2146435072;
	selp.b32 	%r253, 0, 2146435072, %p95;
	and.b32  	%r254, %r247, 2147483647;
	setp.ne.s32 	%p96, %r254, 1071644672;
	and.pred  	%p97, %p93, %p96;
	or.b32  	%r255, %r253, -2147483648;
	selp.b32 	%r256, %r255, %r253, %p97;
	selp.b32 	%r257, %r256, %r253, %p49;
	mov.b64 	%fd58, {%r91, %r257};
	and.pred  	%p25, %p61, %p87;
	selp.b32 	%r258, %r115, 0, %p87;
	or.b32  	%r259, %r258, 2146435072;
	selp.b32 	%r260, %r259, %r258, %p89;
	mov.b64 	%fd59, {%r91, %r260};
	add.f64 	%fd135, %fd99, 0d4020000000000000;
	{
	.reg .b32 %temp; 
	mov.b64 	{%temp, %r261}, %fd135;
	}
	and.b32  	%r25, %r261, 2146435072;
	selp.b32 	%r262, %r240, %r237, %p61;
	mov.b64 	%fd60, {%r91, %r262};
	and.pred  	%p26, %p61, %p93;
	selp.b32 	%r263, %r115, 0, %p93;
	or.b32  	%r264, %r263, 2146435072;
	selp.b32 	%r265, %r264, %r263, %p95;
	mov.b64 	%fd61, {%r91, %r265};
	add.f64 	%fd136, %fd99, 0d401C000000000000;
	{
	.reg .b32 %temp; 
	mov.b64 	{%temp, %r266}, %fd136;
	}
	and.b32  	%r26, %r266, 2146435072;
	selp.b32 	%r267, %r256, %r253, %p61;
	mov.b64 	%fd62, {%r91, %r267};
	and.pred  	%p27, %p62, %p87;
	selp.b32 	%r268, %r126, 0, %p87;
	or.b32  	%r269, %r268, 2146435072;
	selp.b32 	%r270, %r269, %r268, %p89;
	mov.b64 	%fd63, {%r91, %r270};
	add.f64 	%fd137, %fd97, 0d4020000000000000;
	{
	.reg .b32 %temp; 
	mov.b64 	{%temp, %r271}, %fd137;
	}
	and.b32  	%r27, %r271, 2146435072;
	selp.b32 	%r272, %r240, %r237, %p62;
	mov.b64 	%fd64, {%r91, %r272};
	and.pred  	%p28, %p62, %p93;
	selp.b32 	%r273, %r126, 0, %p93;
	or.b32  	%r274, %r273, 2146435072;
	selp.b32 	%r275, %r274, %r273, %p95;
	mov.b64 	%fd65, {%r91, %r275};
	add.f64 	%fd138, %fd97, 0d401C000000000000;
	{
	.reg .b32 %temp; 
	mov.b64 	{%temp, %r276}, %fd138;
	}
	and.b32  	%r28, %r276, 2146435072;
	selp.b32 	%r277, %r256, %r253, %p62;
	mov.b64 	%fd66, {%r91, %r277};
	mov.f64 	%fd139, 0d4024000000000000;
	{
	.reg .b32 %temp; 
	mov.b64 	{%temp, %r278}, %fd139;
	}
	and.b32  	%r279, %r278, 2146435072;
	setp.eq.s32 	%p99, %r279, 1074790400;
	and.pred  	%p29, %p49, %p99;
	selp.b32 	%r280, %r85, 0, %p99;
	setp.lt.s32 	%p101, %r278, 0;
	or.b32  	%r281, %r280, 2146435072;
	selp.b32 	%r282, %r281, %r280, %p101;
	mov.b64 	%fd67, {%r91, %r282};
	add.f64 	%fd140, %fd101, 0d4024000000000000;
	{
	.reg .b32 %temp; 
	mov.b64 	{%temp, %r283}, %fd140;
	}
	and.b32  	%r29, %r283, 2146435072;
	selp.b32 	%r284, 0, 2146435072, %p101;
	and.b32  	%r285, %r278, 2147483647;
	setp.ne.s32 	%p102, %r285, 1071644672;
	and.pred  	%p103, %p99, %p102;
	or.b32  	%r286, %r284, -2147483648;
	selp.b32 	%r287, %r286, %r284, %p103;
	selp.b32 	%r288, %r287, %r284, %p49;
	mov.b64 	%fd68, {%r91, %r288};
	and.pred  	%p30, %p54, %p99;
	selp.b32 	%r289, %r98, 0, %p99;
	or.b32  	%r290, %r289, 2146435072;
	selp.b32 	%r291, %r290, %r289, %p101;
	mov.b64 	%fd69, {%r91, %r291};
	add.f64 	%fd141, %fd95, 0d4024000000000000;
	{
	.reg .b32 %temp; 
	mov.b64 	{%temp, %r292}, %fd141;
	}
	and.b32  	%r30, %r292, 2146435072;
	selp.b32 	%r293, %r287, %r284, %p54;
	mov.b64 	%fd70, {%r91, %r293};
	mov.f64 	%fd142, 0d4022000000000000;
	{
	.reg .b32 %temp; 
	mov.b64 	{%temp, %r294}, %fd142;
	}
	and.b32  	%r295, %r294, 2146435072;
	setp.eq.s32 	%p105, %r295, 1075838976;
	and.pred  	%p31, %p49, %p105;
	selp.b32 	%r296, %r85, 0, %p105;
	setp.lt.s32 	%p107, %r294, 0;
	or.b32  	%r297, %r296, 2146435072;
	selp.b32 	%r298, %r297, %r296, %p107;
	mov.b64 	%fd71, {%r91, %r298};
	add.f64 	%fd143, %fd101, 0d4022000000000000;
	{
	.reg .b32 %temp; 
	mov.b64 	{%temp, %r299}, %fd143;
	}
	and.b32  	%r31, %r299, 2146435072;
	selp.b32 	%r300, 0, 2146435072, %p107;
	and.b32  	%r301, %r294, 2147483647;
	setp.ne.s32 	%p108, %r301, 1071644672;
	and.pred  	%p109, %p105, %p108;
	or.b32  	%r302, %r300, -2147483648;
	selp.b32 	%r303, %r302, %r300, %p109;
	selp.b32 	%r304, %r303, %r300, %p49;
	mov.b64 	%fd72, {%r91, %r304};
	and.pred  	%p32, %p61, %p99;
	selp.b32 	%r305, %r115, 0, %p99;
	or.b32  	%r306, %r305, 2146435072;
	selp.b32 	%r307, %r306, %r305, %p101;
	mov.b64 	%fd73, {%r91, %r307};
	add.f64 	%fd144, %fd99, 0d4024000000000000;
	{
	.reg .b32 %temp; 
	mov.b64 	{%temp, %r308}, %fd144;
	}
	and.b32  	%r32, %r308, 2146435072;
	selp.b32 	%r309, %r287, %r284, %p61;
	mov.b64 	%fd74, {%r91, %r309};
	and.pred  	%p33, %p61, %p105;
	selp.b32 	%r310, %r115, 0, %p105;
	or.b32  	%r311, %r310, 2146435072;
	selp.b32 	%r312, %r311, %r310, %p107;
	mov.b64 	%fd75, {%r91, %r312};
	add.f64 	%fd145, %fd99, 0d4022000000000000;
	{
	.reg .b32 %temp; 
	mov.b64 	{%temp, %r313}, %fd145;
	}
	and.b32  	%r33, %r313, 2146435072;
	selp.b32 	%r314, %r303, %r300, %p61;
	mov.b64 	%fd76, {%r91, %r314};
	and.pred  	%p34, %p62, %p99;
	selp.b32 	%r315, %r126, 0, %p99;
	or.b32  	%r316, %r315, 2146435072;
	selp.b32 	%r317, %r316, %r315, %p101;
	mov.b64 	%fd77, {%r91, %r317};
	add.f64 	%fd146, %fd97, 0d4024000000000000;
	{
	.reg .b32 %temp; 
	mov.b64 	{%temp, %r318}, %fd146;
	}
	and.b32  	%r34, %r318, 2146435072;
	selp.b32 	%r319, %r287, %r284, %p62;
	mov.b64 	%fd78, {%r91, %r319};
	and.pred  	%p35, %p62, %p105;
	selp.b32 	%r320, %r126, 0, %p105;
	or.b32  	%r321, %r320, 2146435072;
	selp.b32 	%r322, %r321, %r320, %p107;
	mov.b64 	%fd79, {%r91, %r322};
	add.f64 	%fd147, %fd97, 0d4022000000000000;
	{
	.reg .b32 %temp; 
	mov.b64 	{%temp, %r323}, %fd147;
	}
	and.b32  	%r35, %r323, 2146435072;
	selp.b32 	%r324, %r303, %r300, %p62;
	mov.b64 	%fd80, {%r91, %r324};
	mov.f64 	%fd148, 0d4028000000000000;
	{
	.reg .b32 %temp; 
	mov.b64 	{%temp, %r325}, %fd148;
	}
	and.b32  	%r326, %r325, 2146435072;
	setp.eq.s32 	%p111, %r326, 1073741824;
	and.pred  	%p36, %p49, %p111;
	selp.b32 	%r327, %r85, 0, %p111;
	setp.lt.s32 	%p113, %r325, 0;
	or.b32  	%r328, %r327, 2146435072;
	selp.b32 	%r329, %r328, %r327, %p113;
	mov.b64 	%fd81, {%r91, %r329};
	add.f64 	%fd149, %fd101, 0d4028000000000000;
	{
	.reg .b32 %temp; 
	mov.b64 	{%temp, %r330}, %fd149;
	}
	and.b32  	%r36, %r330, 2146435072;
	selp.b32 	%r331, 0, 2146435072, %p113;
	and.b32  	%r332, %r325, 2147483647;
	setp.ne.s32 	%p114, %r332, 1071644672;
	and.pred  	%p115, %p111, %p114;
	or.b32  	%r333, %r331, -2147483648;
	selp.b32 	%r334, %r333, %r331, %p115;
	selp.b32 	%r335, %r334, %r331, %p49;
	mov.b64 	%fd82, {%r91, %r335};
	and.pred  	%p37, %p54, %p111;
	selp.b32 	%r336, %r98, 0, %p111;
	or.b32  	%r337, %r336, 2146435072;
	selp.b32 	%r338, %r337, %r336, %p113;
	mov.b64 	%fd83, {%r91, %r338};
	add.f64 	%fd150, %fd95, 0d4028000000000000;
	{
	.reg .b32 %temp; 
	mov.b64 	{%temp, %r339}, %fd150;
	}
	and.b32  	%r37, %r339, 2146435072;
	selp.b32 	%r340, %r334, %r331, %p54;
	mov.b64 	%fd84, {%r91, %r340};
	mov.f64 	%fd151, 0d4026000000000000;
	{
	.reg .b32 %temp; 
	mov.b64 	{%temp, %r341}, %fd151;
	}
	and.b32  	%r342, %r341, 2146435072;
	setp.eq.s32 	%p117, %r342, 1075838976;
	and.pred  	%p38, %p49, %p117;
	selp.b32 	%r343, %r85, 0, %p117;
	setp.lt.s32 	%p119, %r341, 0;
	or.b32  	%r344, %r343, 2146435072;
	selp.b32 	%r345, %r344, %r343, %p119;
	mov.b64 	%fd85, {%r91, %r345};
	add.f64 	%fd152, %fd101, 0d4026000000000000;
	{
	.reg .b32 %temp; 
	mov.b64 	{%temp, %r346}, %fd152;
	}
	and.b32  	%r38, %r346, 2146435072;
	selp.b32 	%r347, 0, 2146435072, %p119;
	and.b32  	%r348, %r341, 2147483647;
	setp.ne.s32 	%p120, %r348, 1071644672;
	and.pred  	%p121, %p117, %p120;
	or.b32  	%r349, %r347, -2147483648;
	selp.b32 	%r350, %r349, %r347, %p121;
	selp.b32 	%r351, %r350, %r347, %p49;
	mov.b64 	%fd86, {%r91, %r351};
	and.pred  	%p39, %p61, %p111;
	selp.b32 	%r352, %r115, 0, %p111;
	or.b32  	%r353, %r352, 2146435072;
	selp.b32 	%r354, %r353, %r352, %p113;
	mov.b64 	%fd87, {%r91, %r354};
	add.f64 	%fd153, %fd99, 0d4028000000000000;
	{
	.reg .b32 %temp; 
	mov.b64 	{%temp, %r355}, %fd153;
	}
	and.b32  	%r39, %r355, 2146435072;
	selp.b32 	%r356, %r334, %r331, %p61;
	mov.b64 	%fd88, {%r91, %r356};
	and.pred  	%p40, %p61, %p117;
	selp.b32 	%r357, %r115, 0, %p117;
	or.b32  	%r358, %r357, 2146435072;
	selp.b32 	%r359, %r358, %r357, %p119;
	mov.b64 	%fd89, {%r91, %r359};
	add.f64 	%fd154, %fd99, 0d4026000000000000;
	{
	.reg .b32 %temp; 
	mov.b64 	{%temp, %r360}, %fd154;
	}
	and.b32  	%r40, %r360, 2146435072;
	selp.b32 	%r361, %r350, %r347, %p61;
	mov.b64 	%fd90, {%r91, %r361};
	and.pred  	%p41, %p62, %p111;
	selp.b32 	%r362, %r126, 0, %p111;
	or.b32  	%r363, %r362, 2146435072;
	selp.b32 	%r364, %r363, %r362, %p113;
	mov.b64 	%fd91, {%r91, %r364};
	add.f64 	%fd155, %fd97, 0d4028000000000000;
	{
	.reg .b32 %temp; 
	mov.b64 	{%temp, %r365}, %fd155;
	}
	and.b32  	%r41, %r365, 2146435072;
	selp.b32 	%r366, %r334, %r331, %p62;
	mov.b64 	%fd92, {%r91, %r366};
	and.pred  	%p42, %p62, %p117;
	selp.b32 	%r367, %r126, 0, %p117;
	or.b32  	%r368, %r367, 2146435072;
	selp.b32 	%r369, %r368, %r367, %p119;
	mov.b64 	%fd93, {%r91, %r369};
	add.f64 	%fd156, %fd97, 0d4026000000000000;
	{
	.reg .b32 %temp; 
	mov.b64 	{%temp, %r370}, %fd156;
	}
	and.b32  	%r42, %r370, 2146435072;
	selp.b32 	%r371, %r350, %r347, %p62;
	mov.b64 	%fd94, {%r91, %r371};
	mad.lo.s32 	%r372, %r61, 12, %r82;
	mad.lo.s32 	%r405, %r397, %r372, %r77;
	neg.s32 	%r404, %r400;
	mad.lo.s32 	%r373, %r61, 6, %r81;
	add.s32 	%r374, %r373, 6;
	mad.lo.s32 	%r403, %r397, %r374, %r77;
	add.s32 	%r375, %r373, 14;
	mad.lo.s32 	%r402, %r397, %r375, %r77;
	mad.lo.s32 	%r401, %r397, %r373, %r77;
$L__BB14_3:
	mov.f32 	%f16, %f126;
	mov.f32 	%f126, %f125;
	mov.f32 	%f125, %f124;
	mov.f32 	%f124, %f123;
	mov.f32 	%f123, %f122;
	mov.f32 	%f122, %f121;
	mov.f32 	%f121, %f120;
	mov.f32 	%f120, %f119;
	mov.f32 	%f119, %f118;
	mov.f32 	%f118, %f117;
	mov.f32 	%f117, %f116;
	ld.param.u64 	%rd37, [_Z20MacCormack_3D_SolverifififfPfS_S__param_8];
	mov.u32 	%r376, %tid.y;
	setp.gt.u32 	%p123, %r376, 5;
	mul.wide.s32 	%rd19, %r405, 4;
	cvta.to.global.u64 	%rd20, %rd37;
	add.s64 	%rd21, %rd20, %rd19;
	ld.global.nc.f32 	%f116, [%rd21];
	bar.sync 	0;
	@%p123 bra 	$L__BB14_5;
	ld.param.u64 	%rd38, [_Z20MacCormack_3D_SolverifififfPfS_S__param_8];
	mul.wide.s32 	%rd22, %r401, 4;
	cvta.to.global.u64 	%rd23, %rd38;
	add.s64 	%rd24, %rd23, %rd22;
	ld.global.nc.f32 	%f50, [%rd24];
	mov.u32 	%r377, %tid.y;
	mov.u32 	%r378, _ZZ20MacCormack_3D_SolverifififfPfS_S_E6s_data;
	mad.lo.s32 	%r379, %r377, 80, %r378;
	mov.u32 	%r380, %tid.x;
	shl.b32 	%r381, %r380, 2;
	add.s32 	%r382, %r379, %r381;
	st.shared.f32 	[%r382+24], %f50;
	mul.wide.s32 	%rd25, %r402, 4;
	add.s64 	%rd26, %rd23, %rd25;
	ld.global.nc.f32 	%f51, [%rd26];
	st.shared.f32 	[%r382+1144], %f51;
$L__BB14_5:
	mov.u32 	%r383, %tid.x;
	setp.gt.u32 	%p124, %r383, 5;
	@%p124 bra 	$L__BB14_7;
	ld.param.u64 	%rd39, [_Z20MacCormack_3D_SolverifififfPfS_S__param_8];
	cvta.to.global.u64 	%rd27, %rd39;
	mul.wide.s32 	%rd28, %r403, 4;
	add.s64 	%rd29, %rd27, %rd28;
	ld.global.nc.f32 	%f52, [%rd29+-24];
	mov.u32 	%r384, %tid.y;
	mov.u32 	%r385, _ZZ20MacCormack_3D_SolverifififfPfS_S_E6s_data;
	mad.lo.s32 	%r386, %r384, 80, %r385;
	mov.u32 	%r387, %tid.x;
	shl.b32 	%r388, %r387, 2;
	add.s32 	%r389, %r386, %r388;
	st.shared.f32 	[%r389+480], %f52;
	ld.global.nc.f32 	%f53, [%rd29+32];
	st.shared.f32 	[%r389+536], %f53;
$L__BB14_7:
	ld.param.u64 	%rd40, [_Z20MacCormack_3D_SolverifififfPfS_S__param_9];
	ld.param.u64 	%rd35, [_Z20MacCormack_3D_SolverifififfPfS_S__param_7];
	ld.param.f32 	%f115, [_Z20MacCormack_3D_SolverifififfPfS_S__param_6];
	ld.param.f32 	%f113, [_Z20MacCormack_3D_SolverifififfPfS_S__param_5];
	ld.param.f32 	%f111, [_Z20MacCormack_3D_SolverifififfPfS_S__param_3];
	ld.param.f32 	%f109, [_Z20MacCormack_3D_SolverifififfPfS_S__param_1];
	ld.param.u32 	%r398, [_Z20MacCormack_3D_SolverifififfPfS_S__param_0];
	mul.wide.s32 	%rd30, %r403, 4;
	cvta.to.global.u64 	%rd31, %rd40;
	add.s64 	%rd32, %rd31, %rd30;
	setp.eq.s32 	%p125, %r42, 2146435072;
	setp.eq.s32 	%p126, %r41, 2146435072;
	setp.eq.s32 	%p127, %r40, 2146435072;
	setp.eq.s32 	%p128, %r39, 2146435072;
	setp.eq.s32 	%p129, %r38, 2146435072;
	setp.eq.s32 	%p130, %r37, 2146435072;
	setp.eq.s32 	%p131, %r36, 2146435072;
	setp.eq.s32 	%p132, %r35, 2146435072;
	setp.eq.s32 	%p133, %r34, 2146435072;
	setp.eq.s32 	%p134, %r33, 2146435072;
	setp.eq.s32 	%p135, %r32, 2146435072;
	setp.eq.s32 	%p136, %r31, 2146435072;
	setp.eq.s32 	%p137, %r30, 2146435072;
	setp.eq.s32 	%p138, %r29, 2146435072;
	setp.eq.s32 	%p139, %r28, 2146435072;
	setp.eq.s32 	%p140, %r27, 2146435072;
	setp.eq.s32 	%p141, %r26, 2146435072;
	setp.eq.s32 	%p142, %r25, 2146435072;
	setp.eq.s32 	%p143, %r24, 2146435072;
	setp.eq.s32 	%p144, %r23, 2146435072;
	setp.eq.s32 	%p145, %r22, 2146435072;
	setp.eq.s32 	%p146, %r21, 2146435072;
	setp.eq.s32 	%p147, %r20, 2146435072;
	setp.eq.s32 	%p148, %r19, 2146435072;
	setp.eq.s32 	%p149, %r18, 2146435072;
	setp.eq.s32 	%p150, %r17, 2146435072;
	setp.eq.s32 	%p151, %r16, 2146435072;
	setp.eq.s32 	%p152, %r15, 2146435072;
	setp.eq.s32 	%p153, %r14, 2146435072;
	setp.eq.s32 	%p154, %r13, 2146435072;
	setp.eq.s32 	%p155, %r12, 2146435072;
	setp.eq.s32 	%p156, %r11, 2146435072;
	setp.eq.s32 	%p157, %r10, 2146435072;
	setp.eq.s32 	%p158, %r9, 2146435072;
	setp.eq.s32 	%p159, %r8, 2146435072;
	setp.eq.s32 	%p160, %r7, 2146435072;
	setp.eq.f32 	%p161, %f109, 0f3F800000;
	setp.neu.f64 	%p162, %fd18, 0d7FF0000000000000;
	setp.nan.f32 	%p163, %f109, %f109;
	setp.eq.s32 	%p164, %r6, 2146435072;
	setp.eq.f32 	%p165, %f109, 0f00000000;
	setp.eq.s32 	%p166, %r5, 2146435072;
	setp.eq.f32 	%p167, %f111, 0f3F800000;
	setp.neu.f64 	%p168, %fd11, 0d7FF0000000000000;
	setp.nan.f32 	%p169, %f111, %f111;
	setp.eq.s32 	%p170, %r4, 2146435072;
	setp.eq.f32 	%p171, %f111, 0f00000000;
	setp.eq.s32 	%p172, %r3, 2146435072;
	setp.eq.f32 	%p173, %f115, 0f3F800000;
	setp.neu.f64 	%p174, %fd4, 0d7FF0000000000000;
	setp.nan.f32 	%p175, %f115, %f115;
	setp.eq.s32 	%p176, %r2, 2146435072;
	setp.eq.f32 	%p177, %f115, 0f00000000;
	setp.eq.f32 	%p178, %f113, 0f3F800000;
	setp.neu.f64 	%p179, %fd1, 0d7FF0000000000000;
	setp.nan.f32 	%p180, %f113, %f113;
	setp.eq.s32 	%p181, %r1, 2146435072;
	setp.eq.f32 	%p182, %f113, 0f00000000;
	mov.u32 	%r390, %tid.y;
	mov.u32 	%r391, _ZZ20MacCormack_3D_SolverifififfPfS_S_E6s_data;
	mad.lo.s32 	%r392, %r390, 80, %r391;
	mov.u32 	%r393, %tid.x;
	shl.b32 	%r394, %r393, 2;
	add.s32 	%r395, %r392, %r394;
	st.shared.f32 	[%r395+504], %f122;
	bar.sync 	0;
	mul.f32 	%f54, %f13, %f122;
	{ // callseq 162, 0
	.param .b64 param0;
	st.param.f64 	[param0], %fd1;
	.param .b64 param1;
	st.param.f64 	[param1], 0d4000000000000000;
	.param .b64 retval0;
	call.uni (retval0), 
	__internal_accurate_pow, 
	(
	param0, 
	param1
	);
	ld.param.f64 	%fd157, [retval0];
	} // callseq 162
	neg.f64 	%fd159, %fd157;
	selp.f64 	%fd160, %fd159, %fd157, %p1;
	selp.f64 	%fd161, %fd2, %fd160, %p182;
	selp.f64 	%fd162, %fd161, %fd3, %p179;
	cvt.f64.f32 	%fd163, %f113;
	mov.f64 	%fd164, 0d4000000000000000;
	add.rn.f64 	%fd165, %fd163, %fd164;
	selp.f64 	%fd166, %fd165, %fd162, %p180;
	selp.f64 	%fd167, %fd166, %fd161, %p181;
	add.f64 	%fd168, %fd167, %fd167;
	mul.f64 	%fd169, %fd168, 0d3FE0000000000000;
	selp.f64 	%fd170, 0d3FF0000000000000, %fd169, %p178;
	{ // callseq 163, 0
	.param .b64 param0;
	st.param.f64 	[param0], %fd4;
	.param .b64 param1;
	st.param.f64 	[param1], 0d4000000000000000;
	.param .b64 retval0;
	call.uni (retval0), 
	__internal_accurate_pow, 
	(
	param0, 
	param1
	);
	ld.param.f64 	%fd171, [retval0];
	} // callseq 163
	neg.f64 	%fd173, %fd171;
	selp.f64 	%fd174, %fd173, %fd171, %p2;
	selp.f64 	%fd175, %fd5, %fd174, %p177;
	selp.f64 	%fd176, %fd175, %fd6, %p174;
	cvt.f64.f32 	%fd177, %f115;
	add.rn.f64 	%fd178, %fd177, %fd164;
	selp.f64 	%fd179, %fd178, %fd176, %p175;
	selp.f64 	%fd180, %fd179, %fd175, %p176;
	add.f64 	%fd181, %fd180, %fd180;
	mul.f64 	%fd182, %fd181, 0d3FE0000000000000;
	selp.f64 	%fd183, 0d3FF0000000000000, %fd182, %p173;
	add.f64 	%fd184, %fd170, %fd183;
	mul.f64 	%fd185, %fd184, %fd7;
	add.f32 	%f55, %f121, %f123;
	cvt.f64.f32 	%fd186, %f55;
	{ // callseq 164, 0
	.param .b64 param0;
	st.param.f64 	[param0], %fd1;
	.param .b64 param1;
	st.param.f64 	[param1], 0d3FF0000000000000;
	.param .b64 retval0;
	call.uni (retval0), 
	__internal_accurate_pow, 
	(
	param0, 
	param1
	);
	ld.param.f64 	%fd187, [retval0];
	} // callseq 164
	neg.f64 	%fd189, %fd187;
	selp.f64 	%fd190, %fd189, %fd187, %p3;
	selp.f64 	%fd191, %fd8, %fd190, %p182;
	selp.f64 	%fd192, %fd191, %fd9, %p179;
	mov.f64 	%fd193, 0d3FF0000000000000;
	add.rn.f64 	%fd194, %fd163, %fd193;
	selp.f64 	%fd195, %fd194, %fd192, %p180;
	selp.f64 	%fd196, %fd195, %fd191, %p172;
	add.f64 	%fd197, %fd196, %fd196;
	selp.f64 	%fd198, 0d4000000000000000, %fd197, %p178;
	mul.f64 	%fd199, %fd198, %fd10;
	mul.f64 	%fd200, %fd199, %fd186;
	fma.rn.f64 	%fd201, %fd185, %fd186, %fd200;
	{ // callseq 165, 0
	.param .b64 param0;
	st.param.f64 	[param0], %fd11;
	.param .b64 param1;
	st.param.f64 	[param1], 0d4000000000000000;
	.param .b64 retval0;
	call.uni (retval0), 
	__internal_accurate_pow, 
	(
	param0, 
	param1
	);
	ld.param.f64 	%fd202, [retval0];
	} // callseq 165
	neg.f64 	%fd204, %fd202;
	selp.f64 	%fd205, %fd204, %fd202, %p4;
	selp.f64 	%fd206, %fd12, %fd205, %p171;
	selp.f64 	%fd207, %fd206, %fd13, %p168;
	cvt.f64.f32 	%fd208, %f111;
	add.rn.f64 	%fd209, %fd208, %fd164;
	selp.f64 	%fd210, %fd209, %fd207, %p169;
	selp.f64 	%fd211, %fd210, %fd206, %p170;
	add.f64 	%fd212, %fd211, %fd211;
	mul.f64 	%fd213, %fd212, 0d3FE0000000000000;
	selp.f64 	%fd214, 0d3FF0000000000000, %fd213, %p167;
	add.f64 	%fd215, %fd183, %fd214;
	mul.f64 	%fd216, %fd215, %fd14;
	ld.shared.f32 	%f56, [%r395+424];
	ld.shared.f32 	%f57, [%r395+584];
	add.f32 	%f58, %f56, %f57;
	cvt.f64.f32 	%fd217, %f58;
	{ // callseq 166, 0
	.param .b64 param0;
	st.param.f64 	[param0], %fd11;
	.param .b64 param1;
	st.param.f64 	[param1], 0d3FF0000000000000;
	.param .b64 retval0;
	call.uni (retval0), 
	__internal_accurate_pow, 
	(
	param0, 
	param1
	);
	ld.param.f64 	%fd218, [retval0];
	} // callseq 166
	neg.f64 	%fd220, %fd218;
	selp.f64 	%fd221, %fd220, %fd218, %p5;
	selp.f64 	%fd222, %fd15, %fd221, %p171;
	selp.f64 	%fd223, %fd222, %fd16, %p168;
	add.rn.f64 	%fd224, %fd208, %fd193;
	selp.f64 	%fd225, %fd224, %fd223, %p169;
	selp.f64 	%fd226, %fd225, %fd222, %p166;
	add.f64 	%fd227, %fd226, %fd226;
	selp.f64 	%fd228, 0d4000000000000000, %fd227, %p167;
	mul.f64 	%fd229, %fd228, %fd17;
	mul.f64 	%fd230, %fd229, %fd217;
	fma.rn.f64 	%fd231, %fd216, %fd217, %fd230;
	add.f64 	%fd232, %fd201, %fd231;
	{ // callseq 167, 0
	.param .b64 param0;
	st.param.f64 	[param0], %fd18;
	.param .b64 param1;
	st.param.f64 	[param1], 0d4000000000000000;
	.param .b64 retval0;
	call.uni (retval0), 
	__internal_accurate_pow, 
	(
	param0, 
	param1
	);
	ld.param.f64 	%fd233, [retval0];
	} // callseq 167
	neg.f64 	%fd235, %fd233;
	selp.f64 	%fd236, %fd235, %fd233, %p6;
	selp.f64 	%fd237, %fd19, %fd236, %p165;
	selp.f64 	%fd238, %fd237, %fd20, %p162;
	cvt.f64.f32 	%fd239, %f109;
	add.rn.f64 	%fd240, %fd239, %fd164;
	selp.f64 	%fd241, %fd240, %fd238, %p163;
	selp.f64 	%fd242, %fd241, %fd237, %p164;
	add.f64 	%fd243, %fd242, %fd242;
	mul.f64 	%fd244, %fd243, 0d3FE0000000000000;
	selp.f64 	%fd245, 0d3FF0000000000000, %fd244, %p161;
	add.f64 	%fd246, %fd183, %fd245;
	mul.f64 	%fd247, %fd246, %fd21;
	ld.shared.f32 	%f59, [%r395+500];
	ld.shared.f32 	%f60, [%r395+508];
	add.f32 	%f61, %f59, %f60;
	cvt.f64.f32 	%fd248, %f61;
	{ // callseq 168, 0
	.param .b64 param0;
	st.param.f64 	[param0], %fd18;
	.param .b64 param1;
	st.param.f64 	[param1], 0d3FF0000000000000;
	.param .b64 retval0;
	call.uni (retval0), 
	__internal_accurate_pow, 
	(
	param0, 
	param1
	);
	ld.param.f64 	%fd249, [retval0];
	} // callseq 168
	neg.f64 	%fd251, %fd249;
	selp.f64 	%fd252, %fd251, %fd249, %p7;
	selp.f64 	%fd253, %fd22, %fd252, %p165;
	selp.f64 	%fd254, %fd253, %fd23, %p162;
	add.rn.f64 	%fd255, %fd239, %fd193;
	selp.f64 	%fd256, %fd255, %fd254, %p163;
	selp.f64 	%fd257, %fd256, %fd253, %p160;
	add.f64 	%fd258, %fd257, %fd257;
	selp.f64 	%fd259, 0d4000000000000000, %fd258, %p161;
	mul.f64 	%fd260, %fd259, %fd24;
	mul.f64 	%fd261, %fd260, %fd248;
	fma.rn.f64 	%fd262, %fd247, %fd248, %fd261;
	add.f64 	%fd263, %fd232, %fd262;
	cvt.f64.f32 	%fd264, %f54;
	add.f64 	%fd265, %fd263, %fd264;
	cvt.rn.f32.f64 	%f62, %fd265;
	{ // callseq 169, 0
	.param .b64 param0;
	st.param.f64 	[param0], %fd1;
	.param .b64 param1;
	st.param.f64 	[param1], 0d4010000000000000;
	.param .b64 retval0;
	call.uni (retval0), 
	__internal_accurate_pow, 
	(
	param0, 
	param1
	);
	ld.param.f64 	%fd266, [retval0];
	} // callseq 169
	neg.f64 	%fd268, %fd266;
	selp.f64 	%fd269, %fd268, %fd266, %p8;
	selp.f64 	%fd270, %fd25, %fd269, %p182;
	selp.f64 	%fd271, %fd270, %fd26, %p179;
	mov.f64 	%fd272, 0d4010000000000000;
	add.rn.f64 	%fd273, %fd163, %fd272;
	selp.f64 	%fd274, %fd273, %fd271, %p180;
	selp.f64 	%fd275, %fd274, %fd270, %p159;
	add.f64 	%fd276, %fd275, %fd275;
	div.rn.f64 	%fd277, %fd276, 0d4038000000000000;
	selp.f64 	%fd278, 0d3FB5555555555555, %fd277, %p178;
	{ // callseq 170, 0
	.param .b64 param0;
	st.param.f64 	[param0], %fd4;
	.param .b64 param1;
	st.param.f64 	[param1], 0d4010000000000000;
	.param .b64 retval0;
	call.uni (retval0), 
	__internal_accurate_pow, 
	(
	param0, 
	param1
	);
	ld.param.f64 	%fd279, [retval0];
	} // callseq 170
	neg.f64 	%fd281, %fd279;
	selp.f64 	%fd282, %fd281, %fd279, %p9;
	selp.f64 	%fd283, %fd27, %fd282, %p177;
	selp.f64 	%fd284, %fd283, %fd28, %p174;
	add.rn.f64 	%fd285, %fd177, %fd272;
	selp.f64 	%fd286, %fd285, %fd284, %p175;
	selp.f64 	%fd287, %fd286, %fd283, %p158;
	add.f64 	%fd288, %fd287, %fd287;
	div.rn.f64 	%fd289, %fd288, 0d4038000000000000;
	selp.f64 	%fd290, 0d3FB5555555555555, %fd289, %p173;
	add.f64 	%fd291, %fd278, %fd290;
	mul.f64 	%fd292, %fd291, %fd7;
	add.f32 	%f63, %f120, %f124;
	cvt.f64.f32 	%fd293, %f63;
	{ // callseq 171, 0
	.param .b64 param0;
	st.param.f64 	[param0], %fd1;
	.param .b64 param1;
	st.param.f64 	[param1], 0d4008000000000000;
	.param .b64 retval0;
	call.uni (retval0), 
	__internal_accurate_pow, 
	(
	param0, 
	param1
	);
	ld.param.f64 	%fd294, [retval0];
	} // callseq 171
	neg.f64 	%fd296, %fd294;
	selp.f64 	%fd297, %fd296, %fd294, %p10;
	selp.f64 	%fd298, %fd29, %fd297, %p182;
	selp.f64 	%fd299, %fd298, %fd30, %p179;
	mov.f64 	%fd300, 0d4008000000000000;
	add.rn.f64 	%fd301, %fd163, %fd300;
	selp.f64 	%fd302, %fd301, %fd299, %p180;
	selp.f64 	%fd303, %fd302, %fd298, %p157;
	add.f64 	%fd304, %fd303, %fd303;
	div.rn.f64 	%fd305, %fd304, 0d4018000000000000;
	selp.f64 	%fd306, 0d3FD5555555555555, %fd305, %p178;
	mul.f64 	%fd307, %fd306, %fd10;
	mul.f64 	%fd308, %fd307, %fd293;
	fma.rn.f64 	%fd309, %fd292, %fd293, %fd308;
	{ // callseq 172, 0
	.param .b64 param0;
	st.param.f64 	[param0], %fd11;
	.param .b64 param1;
	st.param.f64 	[param1], 0d4010000000000000;
	.param .b64 retval0;
	call.uni (retval0), 
	__internal_accurate_pow, 
	(
	param0, 
	param1
	);
	ld.param.f64 	%fd310, [retval0];
	} // callseq 172
	neg.f64 	%fd312, %fd310;
	selp.f64 	%fd313, %fd312, %fd310, %p11;
	selp.f64 	%fd314, %fd31, %fd313, %p171;
	selp.f64 	%fd315, %fd314, %fd32, %p168;
	add.rn.f64 	%fd316, %fd208, %fd272;
	selp.f64 	%fd317, %fd316, %fd315, %p169;
	selp.f64 	%fd318, %fd317, %fd314, %p156;
	add.f64 	%fd319, %fd318, %fd318;
	div.rn.f64 	%fd320, %fd319, 0d4038000000000000;
	selp.f64 	%fd321, 0d3FB5555555555555, %fd320, %p167;
	add.f64 	%fd322, %fd290, %fd321;
	mul.f64 	%fd323, %fd322, %fd14;
	ld.shared.f32 	%f64, [%r395+344];
	ld.shared.f32 	%f65, [%r395+664];
	add.f32 	%f66, %f64, %f65;
	cvt.f64.f32 	%fd324, %f66;
	{ // callseq 173, 0
	.param .b64 param0;
	st.param.f64 	[param0], %fd11;
	.param .b64 param1;
	st.param.f64 	[param1], 0d4008000000000000;
	.param .b64 retval0;
	call.uni (retval0), 
	__internal_accurate_pow, 
	(
	param0, 
	param1
	);
	ld.param.f64 	%fd325, [retval0];
	} // callseq 173
	neg.f64 	%fd327, %fd325;
	selp.f64 	%fd328, %fd327, %fd325, %p12;
	selp.f64 	%fd329, %fd33, %fd328, %p171;
	selp.f64 	%fd330, %fd329, %fd34, %p168;
	add.rn.f64 	%fd331, %fd208, %fd300;
	selp.f64 	%fd332, %fd331, %fd330, %p169;
	selp.f64 	%fd333, %fd332, %fd329, %p155;
	add.f64 	%fd334, %fd333, %fd333;
	div.rn.f64 	%fd335, %fd334, 0d4018000000000000;
	selp.f64 	%fd336, 0d3FD5555555555555, %fd335, %p167;
	mul.f64 	%fd337, %fd336, %fd17;
	mul.f64 	%fd338, %fd337, %fd324;
	fma.rn.f64 	%fd339, %fd323, %fd324, %fd338;
	add.f64 	%fd340, %fd309, %fd339;
	{ // callseq 174, 0
	.param .b64 param0;
	st.param.f64 	[param0], %fd18;
	.param .b64 param1;
	st.param.f64 	[param1], 0d4010000000000000;
	.param .b64 retval0;
	call.uni (retval0), 
	__internal_accurate_pow, 
	(
	param0, 
	param1
	);
	ld.param.f64 	%fd341, [retval0];
	} // callseq 174
	neg.f64 	%fd343, %fd341;
	selp.f64 	%fd344, %fd343, %fd341, %p13;
	selp.f64 	%fd345, %fd35, %fd344, %p165;
	selp.f64 	%fd346, %fd345, %fd36, %p162;
	add.rn.f64 	%fd347, %fd239, %fd272;
	selp.f64 	%fd348, %fd347, %fd346, %p163;
	selp.f64 	%fd349, %fd348, %fd345, %p154;
	add.f64 	%fd350, %fd349, %fd349;
	div.rn.f64 	%fd351, %fd350, 0d4038000000000000;
	selp.f64 	%fd352, 0d3FB5555555555555, %fd351, %p161;
	add.f64 	%fd353, %fd290, %fd352;
	mul.f64 	%fd354, %fd353, %fd21;
	ld.shared.f32 	%f67, [%r395+496];
	ld.shared.f32 	%f68, [%r395+512];
	add.f32 	%f69, %f67, %f68;
	cvt.f64.f32 	%fd355, %f69;
	{ // callseq 175, 0
	.param .b64 param0;
	st.param.f64 	[param0], %fd18;
	.param .b64 param1;
	st.param.f64 	[param1], 0d4008000000000000;
	.param .b64 retval0;
	call.uni (retval0), 
	__internal_accurate_pow, 
	(
	param0, 
	param1
	);
	ld.param.f64 	%fd356, [retval0];
	} // callseq 175
	neg.f64 	%fd358, %fd356;
	selp.f64 	%fd359, %fd358, %fd356, %p14;
	selp.f64 	%fd360, %fd37, %fd359, %p165;
	selp.f64 	%fd361, %fd360, %fd38, %p162;
	add.rn.f64 	%fd362, %fd239, %fd300;
	selp.f64 	%fd363, %fd362, %fd361, %p163;
	selp.f64 	%fd364, %fd363, %fd360, %p153;
	add.f64 	%fd365, %fd364, %fd364;
	div.rn.f64 	%fd366, %fd365, 0d4018000000000000;
	selp.f64 	%fd367, 0d3FD5555555555555, %fd366, %p161;
	mul.f64 	%fd368, %fd367, %fd24;
	mul.f64 	%fd369, %fd368, %fd355;
	fma.rn.f64 	%fd370, %fd354, %fd355, %fd369;
	add.f64 	%fd371, %fd340, %fd370;
	cvt.f64.f32 	%fd372, %f62;
	add.f64 	%fd373, %fd371, %fd372;
	cvt.rn.f32.f64 	%f70, %fd373;
	{ // callseq 176, 0
	.param .b64 param0;
	st.param.f64 	[param0], %fd1;
	.param .b64 param1;
	st.param.f64 	[param1], 0d4018000000000000;
	.param .b64 retval0;
	call.uni (retval0), 
	__internal_accurate_pow, 
	(
	param0, 
	param1
	);
	ld.param.f64 	%fd374, [retval0];
	} // callseq 176
	neg.f64 	%fd376, %fd374;
	selp.f64 	%fd377, %fd376, %fd374, %p15;
	selp.f64 	%fd378, %fd39, %fd377, %p182;
	selp.f64 	%fd379, %fd378, %fd40, %p179;
	mov.f64 	%fd380, 0d4018000000000000;
	add.rn.f64 	%fd381, %fd163, %fd380;
	selp.f64 	%fd382, %fd381, %fd379, %p180;
	selp.f64 	%fd383, %fd382, %fd378, %p152;
	add.f64 	%fd384, %fd383, %fd383;
	div.rn.f64 	%fd385, %fd384, 0d4086800000000000;
	selp.f64 	%fd386, 0d3F66C16C16C16C17, %fd385, %p178;
	{ // callseq 177, 0
	.param .b64 param0;
	st.param.f64 	[param0], %fd4;
	.param .b64 param1;
	st.param.f64 	[param1], 0d4018000000000000;
	.param .b64 retval0;
	call.uni (retval0), 
	__internal_accurate_pow, 
	(
	param0, 
	param1
	);
	ld.param.f64 	%fd387, [retval0];
	} // callseq 177
	neg.f64 	%fd389, %fd387;
	selp.f64 	%fd390, %fd389, %fd387, %p16;
	selp.f64 	%fd391, %fd41, %fd390, %p177;
	selp.f64 	%fd392, %fd391, %fd42, %p174;
	add.rn.f64 	%fd393, %fd177, %fd380;
	selp.f64 	%fd394, %fd393, %fd392, %p175;
	selp.f64 	%fd395, %fd394, %fd391, %p151;
	add.f64 	%fd396, %fd395, %fd395;
	div.rn.f64 	%fd397, %fd396, 0d4086800000000000;
	selp.f64 	%fd398, 0d3F66C16C16C16C17, %fd397, %p173;
	add.f64 	%fd399, %fd386, %fd398;
	mul.f64 	%fd400, %fd399, %fd7;
	add.f32 	%f71, %f119, %f125;
	cvt.f64.f32 	%fd401, %f71;
	{ // callseq 178, 0
	.param .b64 param0;
	st.param.f64 	[param0], %fd1;
	.param .b64 param1;
	st.param.f64 	[param1], 0d4014000000000000;
	.param .b64 retval0;
	call.uni (retval0), 
	__internal_accurate_pow, 
	(
	param0, 
	param1
	);
	ld.param.f64 	%fd402, [retval0];
	} // callseq 178
	neg.f64 	%fd404, %fd402;
	selp.f64 	%fd405, %fd404, %fd402, %p17;
	selp.f64 	%fd406, %fd43, %fd405, %p182;
	selp.f64 	%fd407, %fd406, %fd44, %p179;
	mov.f64 	%fd408, 0d4014000000000000;
	add.rn.f64 	%fd409, %fd163, %fd408;
	selp.f64 	%fd410, %fd409, %fd407, %p180;
	selp.f64 	%fd411, %fd410, %fd406, %p150;
	add.f64 	%fd412, %fd411, %fd411;
	div.rn.f64 	%fd413, %fd412, 0d405E000000000000;
	selp.f64 	%fd414, 0d3F91111111111111, %fd413, %p178;
	mul.f64 	%fd415, %fd414, %fd10;
	mul.f64 	%fd416, %fd415, %fd401;
	fma.rn.f64 	%fd417, %fd400, %fd401, %fd416;
	{ // callseq 179, 0
	.param .b64 param0;
	st.param.f64 	[param0], %fd11;
	.param .b64 param1;
	st.param.f64 	[param1], 0d4018000000000000;
	.param .b64 retval0;
	call.uni (retval0), 
	__internal_accurate_pow, 
	(
	param0, 
	param1
	);
	ld.param.f64 	%fd418, [retval0];
	} // callseq 179
	neg.f64 	%fd420, %fd418;
	selp.f64 	%fd421, %fd420, %fd418, %p18;
	selp.f64 	%fd422, %fd45, %fd421, %p171;
	selp.f64 	%fd423, %fd422, %fd46, %p168;
	add.rn.f64 	%fd424, %fd208, %fd380;
	selp.f64 	%fd425, %fd424, %fd423, %p169;
	selp.f64 	%fd426, %fd425, %fd422, %p149;
	add.f64 	%fd427, %fd426, %fd426;
	div.rn.f64 	%fd428, %fd427, 0d4086800000000000;
	selp.f64 	%fd429, 0d3F66C16C16C16C17, %fd428, %p167;
	add.f64 	%fd430, %fd398, %fd429;
	mul.f64 	%fd431, %fd430, %fd14;
	ld.shared.f32 	%f72, [%r395+264];
	ld.shared.f32 	%f73, [%r395+744];
	add.f32 	%f74, %f72, %f73;
	cvt.f64.f32 	%fd432, %f74;
	{ // callseq 180, 0
	.param .b64 param0;
	st.param.f64 	[param0], %fd11;
	.param .b64 param1;
	st.param.f64 	[param1], 0d4014000000000000;
	.param .b64 retval0;
	call.uni (retval0), 
	__internal_accurate_pow, 
	(
	param0, 
	param1
	);
	ld.param.f64 	%fd433, [retval0];
	} // callseq 180
	neg.f64 	%fd435, %fd433;
	selp.f64 	%fd436, %fd435, %fd433, %p19;
	selp.f64 	%fd437, %fd47, %fd436, %p171;
	selp.f64 	%fd438, %fd437, %fd48, %p168;
	add.rn.f64 	%fd439, %fd208, %fd408;
	selp.f64 	%fd440, %fd439, %fd438, %p169;
	selp.f64 	%fd441, %fd440, %fd437, %p148;
	add.f64 	%fd442, %fd441, %fd441;
	div.rn.f64 	%fd443, %fd442, 0d405E000000000000;
	selp.f64 	%fd444, 0d3F91111111111111, %fd443, %p167;
	mul.f64 	%fd445, %fd444, %fd17;
	mul.f64 	%fd446, %fd445, %fd432;
	fma.rn.f64 	%fd447, %fd431, %fd432, %fd446;
	add.f64 	%fd448, %fd417, %fd447;
	{ // callseq 181, 0
	.param .b64 param0;
	st.param.f64 	[param0], %fd18;
	.param .b64 param1;
	st.param.f64 	[param1], 0d4018000000000000;
	.param .b64 retval0;
	call.uni (retval0), 
	__internal_accurate_pow, 
	(
	param0, 
	param1
	);
	ld.param.f64 	%fd449, [retval0];
	} // callseq 181
	neg.f64 	%fd451, %fd449;
	selp.f64 	%fd452, %fd451, %fd449, %p20;
	selp.f64 	%fd453, %fd49, %fd452, %p165;
	selp.f64 	%fd454, %fd453, %fd50, %p162;
	add.rn.f64 	%fd455, %fd239, %fd380;
	selp.f64 	%fd456, %fd455, %fd454, %p163;
	selp.f64 	%fd457, %fd456, %fd453, %p147;
	add.f64 	%fd458, %fd457, %fd457;
	div.rn.f64 	%fd459, %fd458, 0d4086800000000000;
	selp.f64 	%fd460, 0d3F66C16C16C16C17, %fd459, %p161;
	add.f64 	%fd461, %fd398, %fd460;
	mul.f64 	%fd462, %fd461, %fd21;
	ld.shared.f32 	%f75, [%r395+492];
	ld.shared.f32 	%f76, [%r395+516];
	add.f32 	%f77, %f75, %f76;
	cvt.f64.f32 	%fd463, %f77;
	{ // callseq 182, 0
	.param .b64 param0;
	st.param.f64 	[param0], %fd18;
	.param .b64 param1;
	st.param.f64 	[param1], 0d4014000000000000;
	.param .b64 retval0;
	call.uni (retval0), 
	__internal_accurate_pow, 
	(
	param0, 
	param1
	);
	ld.param.f64 	%fd464, [retval0];
	} // callseq 182
	neg.f64 	%fd466, %fd464;
	selp.f64 	%fd467, %fd466, %fd464, %p21;
	selp.f64 	%fd468, %fd51, %fd467, %p165;
	selp.f64 	%fd469, %fd468, %fd52, %p162;
	add.rn.f64 	%fd470, %fd239, %fd408;
	selp.f64 	%fd471, %fd470, %fd469, %p163;
	selp.f64 	%fd472, %fd471, %fd468, %p146;
	add.f64 	%fd473, %fd472, %fd472;
	div.rn.f64 	%fd474, %fd473, 0d405E000000000000;
	selp.f64 	%fd475, 0d3F91111111111111, %fd474, %p161;
	mul.f64 	%fd476, %fd475, %fd24;
	mul.f64 	%fd477, %fd476, %fd463;
	fma.rn.f64 	%fd478, %fd462, %fd463, %fd477;
	add.f64 	%fd479, %fd448, %fd478;
	cvt.f64.f32 	%fd480, %f70;
	add.f64 	%fd481, %fd479, %fd480;
	cvt.rn.f32.f64 	%f78, %fd481;
	{ // callseq 183, 0
	.param .b64 param0;
	st.param.f64 	[param0], %fd1;
	.param .b64 param1;
	st.param.f64 	[param1], 0d4020000000000000;
	.param .b64 retval0;
	call.uni (retval0), 
	__internal_accurate_pow, 
	(
	param0, 
	param1
	);
	ld.param.f64 	%fd482, [retval0];
	} // callseq 183
	neg.f64 	%fd484, %fd482;
	selp.f64 	%fd485, %fd484, %fd482, %p22;
	selp.f64 	%fd486, %fd53, %fd485, %p182;
	selp.f64 	%fd487, %fd486, %fd54, %p179;
	mov.f64 	%fd488, 0d4020000000000000;
	add.rn.f64 	%fd489, %fd163, %fd488;
	selp.f64 	%fd490, %fd489, %fd487, %p180;
	selp.f64 	%fd491, %fd490, %fd486, %p145;
	add.f64 	%fd492, %fd491, %fd491;
	div.rn.f64 	%fd493, %fd492, 0d40E3B00000000000;
	selp.f64 	%fd494, 0d3F0A01A01A01A01A, %fd493, %p178;
	{ // callseq 184, 0
	.param .b64 param0;
	st.param.f64 	[param0], %fd4;
	.param .b64 param1;
	st.param.f64 	[param1], 0d4020000000000000;
	.param .b64 retval0;
	call.uni (retval0), 
	__internal_accurate_pow, 
	(
	param0, 
	param1
	);
	ld.param.f64 	%fd495, [retval0];
	} // callseq 184
	neg.f64 	%fd497, %fd495;
	selp.f64 	%fd498, %fd497, %fd495, %p23;
	selp.f64 	%fd499, %fd55, %fd498, %p177;
	selp.f64 	%fd500, %fd499, %fd56, %p174;
	add.rn.f64 	%fd501, %fd177, %fd488;
	selp.f64 	%fd502, %fd501, %fd500, %p175;
	selp.f64 	%fd503, %fd502, %fd499, %p144;
	add.f64 	%fd504, %fd503, %fd503;
	div.rn.f64 	%fd505, %fd504, 0d40E3B00000000000;
	selp.f64 	%fd506, 0d3F0A01A01A01A01A, %fd505, %p173;
	add.f64 	%fd507, %fd494, %fd506;
	mul.f64 	%fd508, %fd507, %fd7;
	add.f32 	%f79, %f118, %f126;
	cvt.f64.f32 	%fd509, %f79;
	{ // callseq 185, 0
	.param .b64 param0;
	st.param.f64 	[param0], %fd1;
	.param .b64 param1;
	st.param.f64 	[param1], 0d401C000000000000;
	.param .b64 retval0;
	call.uni (retval0), 
	__internal_accurate_pow, 
	(
	param0, 
	param1
	);
	ld.param.f64 	%fd510, [retval0];
	} // callseq 185
	neg.f64 	%fd512, %fd510;
	selp.f64 	%fd513, %fd512, %fd510, %p24;
	selp.f64 	%fd514, %fd57, %fd513, %p182;
	selp.f64 	%fd515, %fd514, %fd58, %p179;
	mov.f64 	%fd516, 0d401C000000000000;
	add.rn.f64 	%fd517, %fd163, %fd516;
	selp.f64 	%fd518, %fd517, %fd515, %p180;
	selp.f64 	%fd519, %fd518, %fd514, %p143;
	add.f64 	%fd520, %fd519, %fd519;
	div.rn.f64 	%fd521, %fd520, 0d40B3B00000000000;
	selp.f64 	%fd522, 0d3F3A01A01A01A01A, %fd521, %p178;
	mul.f64 	%fd523, %fd522, %fd10;
	mul.f64 	%fd524, %fd523, %fd509;
	fma.rn.f64 	%fd525, %fd508, %fd509, %fd524;
	{ // callseq 186, 0
	.param .b64 param0;
	st.param.f64 	[param0], %fd11;
	.param .b64 param1;
	st.param.f64 	[param1], 0d4020000000000000;
	.param .b64 retval0;
	call.uni (retval0), 
	__internal_accurate_pow, 
	(
	param0, 
	param1
	);
	ld.param.f64 	%fd526, [retval0];
	} // callseq 186
	neg.f64 	%fd528, %fd526;
	selp.f64 	%fd529, %fd528, %fd526, %p25;
	selp.f64 	%fd530, %fd59, %fd529, %p171;
	selp.f64 	%fd531, %fd530, %fd60, %p168;
	add.rn.f64 	%fd532, %fd208, %fd488;
	selp.f64 	%fd533, %fd532, %fd531, %p169;
	selp.f64 	%fd534, %fd533, %fd530, %p142;
	add.f64 	%fd535, %fd534, %fd534;
	div.rn.f64 	%fd536, %fd535, 0d40E3B00000000000;
	selp.f64 	%fd537, 0d3F0A01A01A01A01A, %fd536, %p167;
	add.f64 	%fd538, %fd506, %fd537;
	mul.f64 	%fd539, %fd538, %fd14;
	ld.shared.f32 	%f80, [%r395+184];
	ld.shared.f32 	%f81, [%r395+824];
	add.f32 	%f82, %f80, %f81;
	cvt.f64.f32 	%fd540, %f82;
	{ // callseq 187, 0
	.param .b64 param0;
	st.param.f64 	[param0], %fd11;
	.param .b64 param1;
	st.param.f64 	[param1], 0d401C000000000000;
	.param .b64 retval0;
	call.uni (retval0), 
	__internal_accurate_pow, 
	(
	param0, 
	param1
	);
	ld.param.f64 	%fd541, [retval0];
	} // callseq 187
	neg.f64 	%fd543, %fd541;
	selp.f64 	%fd544, %fd543, %fd541, %p26;
	selp.f64 	%fd545, %fd61, %fd544, %p171;
	selp.f64 	%fd546, %fd545, %fd62, %p168;
	add.rn.f64 	%fd547, %fd208, %fd516;
	selp.f64 	%fd548, %fd547, %fd546, %p169;
	selp.f64 	%fd549, %fd548, %fd545, %p141;
	add.f64 	%fd550, %fd549, %fd549;
	div.rn.f64 	%fd551, %fd550, 0d40B3B00000000000;
	selp.f64 	%fd552, 0d3F3A01A01A01A01A, %fd551, %p167;
	mul.f64 	%fd553, %fd552, %fd17;
	mul.f64 	%fd554, %fd553, %fd540;
	fma.rn.f64 	%fd555, %fd539, %fd540, %fd554;
	add.f64 	%fd556, %fd525, %fd555;
	{ // callseq 188, 0
	.param .b64 param0;
	st.param.f64 	[param0], %fd18;
	.param .b64 param1;
	st.param.f64 	[param1], 0d4020000000000000;
	.param .b64 retval0;
	call.uni (retval0), 
	__internal_accurate_pow, 
	(
	param0, 
	param1
	);
	ld.param.f64 	%fd557, [retval0];
	} // callseq 188
	neg.f64 	%fd559, %fd557;
	selp.f64 	%fd560, %fd559, %fd557, %p27;
	selp.f64 	%fd561, %fd63, %fd560, %p165;
	selp.f64 	%fd562, %fd561, %fd64, %p162;
	add.rn.f64 	%fd563, %fd239, %fd488;
	selp.f64 	%fd564, %fd563, %fd562, %p163;
	selp.f64 	%fd565, %fd564, %fd561, %p140;
	add.f64 	%fd566, %fd565, %fd565;
	div.rn.f64 	%fd567, %fd566, 0d40E3B00000000000;
	selp.f64 	%fd568, 0d3F0A01A01A01A01A, %fd567, %p161;
	add.f64 	%fd569, %fd506, %fd568;
	mul.f64 	%fd570, %fd569, %fd21;
	ld.shared.f32 	%f83, [%r395+488];
	ld.shared.f32 	%f84, [%r395+520];
	add.f32 	%f85, %f83, %f84;
	cvt.f64.f32 	%fd571, %f85;
	{ // callseq 189, 0
	.param .b64 param0;
	st.param.f64 	[param0], %fd18;
	.param .b64 param1;
	st.param.f64 	[param1], 0d401C000000000000;
	.param .b64 retval0;
	call.uni (retval0), 
	__internal_accurate_pow, 
	(
	param0, 
	param1
	);
	ld.param.f64 	%fd572, [retval0];
	} // callseq 189
	neg.f64 	%fd574, %fd572;
	selp.f64 	%fd575, %fd574, %fd572, %p28;
	selp.f64 	%fd576, %fd65, %fd575, %p165;
	selp.f64 	%fd577, %fd576, %fd66, %p162;
	add.rn.f64 	%fd578, %fd239, %fd516;
	selp.f64 	%fd579, %fd578, %fd577, %p163;
	selp.f64 	%fd580, %fd579, %fd576, %p139;
	add.f64 	%fd581, %fd580, %fd580;
	div.rn.f64 	%fd582, %fd581, 0d40B3B00000000000;
	selp.f64 	%fd583, 0d3F3A01A01A01A01A, %fd582, %p161;
	mul.f64 	%fd584, %fd583, %fd24;
	mul.f64 	%fd585, %fd584, %fd571;
	fma.rn.f64 	%fd586, %fd570, %fd571, %fd585;
	add.f64 	%fd587, %fd556, %fd586;
	cvt.f64.f32 	%fd588, %f78;
	add.f64 	%fd589, %fd587, %fd588;
	cvt.rn.f32.f64 	%f86, %fd589;
	{ // callseq 190, 0
	.param .b64 param0;
	st.param.f64 	[param0], %fd1;
	.param .b64 param1;
	st.param.f64 	[param1], 0d4024000000000000;
	.param .b64 retval0;
	call.uni (retval0), 
	__internal_accurate_pow, 
	(
	param0, 
	param1
	);
	ld.param.f64 	%fd590, [retval0];
	} // callseq 190
	neg.f64 	%fd592, %fd590;
	selp.f64 	%fd593, %fd592, %fd590, %p29;
	selp.f64 	%fd594, %fd67, %fd593, %p182;
	selp.f64 	%fd595, %fd594, %fd68, %p179;
	mov.f64 	%fd596, 0d4024000000000000;
	add.rn.f64 	%fd597, %fd163, %fd596;
	selp.f64 	%fd598, %fd597, %fd595, %p180;
	selp.f64 	%fd599, %fd598, %fd594, %p138;
	add.f64 	%fd600, %fd599, %fd599;
	div.rn.f64 	%fd601, %fd600, 0d414BAF8000000000;
	selp.f64 	%fd602, 0d3EA27E4FB7789F5C, %fd601, %p178;
	{ // callseq 191, 0
	.param .b64 param0;
	st.param.f64 	[param0], %fd4;
	.param .b64 param1;
	st.param.f64 	[param1], 0d4024000000000000;
	.param .b64 retval0;
	call.uni (retval0), 
	__internal_accurate_pow, 
	(
	param0, 
	param1
	);
	ld.param.f64 	%fd603, [retval0];
	} // callseq 191
	neg.f64 	%fd605, %fd603;
	selp.f64 	%fd606, %fd605, %fd603, %p30;
	selp.f64 	%fd607, %fd69, %fd606, %p177;
	selp.f64 	%fd608, %fd607, %fd70, %p174;
	add.rn.f64 	%fd609, %fd177, %fd596;
	selp.f64 	%fd610, %fd609, %fd608, %p175;
	selp.f64 	%fd611, %fd610, %fd607, %p137;
	add.f64 	%fd612, %fd611, %fd611;
	div.rn.f64 	%fd613, %fd612, 0d414BAF8000000000;
	selp.f64 	%fd614, 0d3EA27E4FB7789F5C, %fd613, %p173;
	add.f64 	%fd615, %fd602, %fd614;
	mul.f64 	%fd616, %fd615, %fd7;
	add.f32 	%f87, %f117, %f16;
	cvt.f64.f32 	%fd617, %f87;
	{ // callseq 192, 0
	.param .b64 param0;
	st.param.f64 	[param0], %fd1;
	.param .b64 param1;
	st.param.f64 	[param1], 0d4022000000000000;
	.param .b64 retval0;
	call.uni (retval0), 
	__internal_accurate_pow, 
	(
	param0, 
	param1
	);
	ld.param.f64 	%fd618, [retval0];
	} // callseq 192
	neg.f64 	%fd620, %fd618;
	selp.f64 	%fd621, %fd620, %fd618, %p31;
	selp.f64 	%fd622, %fd71, %fd621, %p182;
	selp.f64 	%fd623, %fd622, %fd72, %p179;
	mov.f64 	%fd624, 0d4022000000000000;
	add.rn.f64 	%fd625, %fd163, %fd624;
	selp.f64 	%fd626, %fd625, %fd623, %p180;
	selp.f64 	%fd627, %fd626, %fd622, %p136;
	add.f64 	%fd628, %fd627, %fd627;
	div.rn.f64 	%fd629, %fd628, 0d4116260000000000;
	selp.f64 	%fd630, 0d3ED71DE3A556C734, %fd629, %p178;
	mul.f64 	%fd631, %fd630, %fd10;
	mul.f64 	%fd632, %fd631, %fd617;
	fma.rn.f64 	%fd633, %fd616, %fd617, %fd632;
	{ // callseq 193, 0
	.param .b64 param0;
	st.param.f64 	[param0], %fd11;
	.param .b64 param1;
	st.param.f64 	[param1], 0d4024000000000000;
	.param .b64 retval0;
	call.uni (retval0), 
	__internal_accurate_pow, 
	(
	param0, 
	param1
	);
	ld.param.f64 	%fd634, [retval0];
	} // callseq 193
	neg.f64 	%fd636, %fd634;
	selp.f64 	%fd637, %fd636, %fd634, %p32;
	selp.f64 	%fd638, %fd73, %fd637, %p171;
	selp.f64 	%fd639, %fd638, %fd74, %p168;
	add.rn.f64 	%fd640, %fd208, %fd596;
	selp.f64 	%fd641, %fd640, %fd639, %p169;
	selp.f64 	%fd642, %fd641, %fd638, %p135;
	add.f64 	%fd643, %fd642, %fd642;
	div.rn.f64 	%fd644, %fd643, 0d414BAF8000000000;
	selp.f64 	%fd645, 0d3EA27E4FB7789F5C, %fd644, %p167;
	add.f64 	%fd646, %fd614, %fd645;
	mul.f64 	%fd647, %fd646, %fd14;
	ld.shared.f32 	%f88, [%r395+104];
	ld.shared.f32 	%f89, [%r395+904];
	add.f32 	%f90, %f88, %f89;
	cvt.f64.f32 	%fd648, %f90;
	{ // callseq 194, 0
	.param .b64 param0;
	st.param.f64 	[param0], %fd11;
	.param .b64 param1;
	st.param.f64 	[param1], 0d4022000000000000;
	.param .b64 retval0;
	call.uni (retval0), 
	__internal_accurate_pow, 
	(
	param0, 
	param1
	);
	ld.param.f64 	%fd649, [retval0];
	} // callseq 194
	neg.f64 	%fd651, %fd649;
	selp.f64 	%fd652, %fd651, %fd649, %p33;
	selp.f64 	%fd653, %fd75, %fd652, %p171;
	selp.f64 	%fd654, %fd653, %fd76, %p168;
	add.rn.f64 	%fd655, %fd208, %fd624;
	selp.f64 	%fd656, %fd655, %fd654, %p169;
	selp.f64 	%fd657, %fd656, %fd653, %p134;
	add.f64 	%fd658, %fd657, %fd657;
	div.rn.f64 	%fd659, %fd658, 0d4116260000000000;
	selp.f64 	%fd660, 0d3ED71DE3A556C734, %fd659, %p167;
	mul.f64 	%fd661, %fd660, %fd17;
	mul.f64 	%fd662, %fd661, %fd648;
	fma.rn.f64 	%fd663, %fd647, %fd648, %fd662;
	add.f64 	%fd664, %fd633, %fd663;
	{ // callseq 195, 0
	.param .b64 param0;
	st.param.f64 	[param0], %fd18;
	.param .b64 param1;
	st.param.f64 	[param1], 0d4024000000000000;
	.param .b64 retval0;
	call.uni (retval0), 
	__internal_accurate_pow, 
	(
	param0, 
	param1
	);
	ld.param.f64 	%fd665, [retval0];
	} // callseq 195
	neg.f64 	%fd667, %fd665;
	selp.f64 	%fd668, %fd667, %fd665, %p34;
	selp.f64 	%fd669, %fd77, %fd668, %p165;
	selp.f64 	%fd670, %fd669, %fd78, %p162;
	add.rn.f64 	%fd671, %fd239, %fd596;
	selp.f64 	%fd672, %fd671, %fd670, %p163;
	selp.f64 	%fd673, %fd672, %fd669, %p133;
	add.f64 	%fd674, %fd673, %fd673;
	div.rn.f64 	%fd675, %fd674, 0d414BAF8000000000;
	selp.f64 	%fd676, 0d3EA27E4FB7789F5C, %fd675, %p161;
	add.f64 	%fd677, %fd614, %fd676;
	mul.f64 	%fd678, %fd677, %fd21;
	ld.shared.f32 	%f91, [%r395+484];
	ld.shared.f32 	%f92, [%r395+524];
	add.f32 	%f93, %f91, %f92;
	cvt.f64.f32 	%fd679, %f93;
	{ // callseq 196, 0
	.param .b64 param0;
	st.param.f64 	[param0], %fd18;
	.param .b64 param1;
	st.param.f64 	[param1], 0d4022000000000000;
	.param .b64 retval0;
	call.uni (retval0), 
	__internal_accurate_pow, 
	(
	param0, 
	param1
	);
	ld.param.f64 	%fd680, [retval0];
	} // callseq 196
	neg.f64 	%fd682, %fd680;
	selp.f64 	%fd683, %fd682, %fd680, %p35;
	selp.f64 	%fd684, %fd79, %fd683, %p165;
	selp.f64 	%fd685, %fd684, %fd80, %p162;
	add.rn.f64 	%fd686, %fd239, %fd624;
	selp.f64 	%fd687, %fd686, %fd685, %p163;
	selp.f64 	%fd688, %fd687, %fd684, %p132;
	add.f64 	%fd689, %fd688, %fd688;
	div.rn.f64 	%fd690, %fd689, 0d4116260000000000;
	selp.f64 	%fd691, 0d3ED71DE3A556C734, %fd690, %p161;
	mul.f64 	%fd692, %fd691, %fd24;
	mul.f64 	%fd693, %fd692, %fd679;
	fma.rn.f64 	%fd694, %fd678, %fd679, %fd693;
	add.f64 	%fd695, %fd664, %fd694;
	cvt.f64.f32 	%fd696, %f86;
	add.f64 	%fd697, %fd695, %fd696;
	cvt.rn.f32.f64 	%f94, %fd697;
	{ // callseq 197, 0
	.param .b64 param0;
	st.param.f64 	[param0], %fd1;
	.param .b64 param1;
	st.param.f64 	[param1], 0d4028000000000000;
	.param .b64 retval0;
	call.uni (retval0), 
	__internal_accurate_pow, 
	(
	param0, 
	param1
	);
	ld.param.f64 	%fd698, [retval0];
	} // callseq 197
	neg.f64 	%fd700, %fd698;
	selp.f64 	%fd701, %fd700, %fd698, %p36;
	selp.f64 	%fd702, %fd81, %fd701, %p182;
	selp.f64 	%fd703, %fd702, %fd82, %p179;
	mov.f64 	%fd704, 0d4028000000000000;
	add.rn.f64 	%fd705, %fd163, %fd704;
	selp.f64 	%fd706, %fd705, %fd703, %p180;
	selp.f64 	%fd707, %fd706, %fd702, %p131;
	add.f64 	%fd708, %fd707, %fd707;
	div.rn.f64 	%fd709, %fd708, 0d41BC8CFC00000000;
	selp.f64 	%fd710, 0d3E31EED8EFF8D898, %fd709, %p178;
	{ // callseq 198, 0
	.param .b64 param0;
	st.param.f64 	[param0], %fd4;
	.param .b64 param1;
	st.param.f64 	[param1], 0d4028000000000000;
	.param .b64 retval0;
	call.uni (retval0), 
	__internal_accurate_pow, 
	(
	param0, 
	param1
	);
	ld.param.f64 	%fd711, [retval0];
	} // callseq 198
	neg.f64 	%fd713, %fd711;
	selp.f64 	%fd714, %fd713, %fd711, %p37;
	selp.f64 	%fd715, %fd83, %fd714, %p177;
	selp.f64 	%fd716, %fd715, %fd84, %p174;
	add.rn.f64 	%fd717, %fd177, %fd704;
	selp.f64 	%fd718, %fd717, %fd716, %p175;
	selp.f64 	%fd719, %fd718, %fd715, %p130;
	add.f64 	%fd720, %fd719, %fd719;
	div.rn.f64 	%fd721, %fd720, 0d41BC8CFC00000000;
	selp.f64 	%fd722, 0d3E31EED8EFF8D898, %fd721, %p173;
	add.f64 	%fd723, %fd710, %fd722;
	mul.f64 	%fd724, %fd723, %fd7;
	add.f32 	%f95, %f127, %f116;
	cvt.f64.f32 	%fd725, %f95;
	{ // callseq 199, 0
	.param .b64 param0;
	st.param.f64 	[param0], %fd1;
	.param .b64 param1;
	st.param.f64 	[param1], 0d4026000000000000;
	.param .b64 retval0;
	call.uni (retval0), 
	__internal_accurate_pow, 
	(
	param0, 
	param1
	);
	ld.param.f64 	%fd726, [retval0];
	} // callseq 199
	neg.f64 	%fd728, %fd726;
	selp.f64 	%fd729, %fd728, %fd726, %p38;
	selp.f64 	%fd730, %fd85, %fd729, %p182;
	selp.f64 	%fd731, %fd730, %fd86, %p179;
	mov.f64 	%fd732, 0d4026000000000000;
	add.rn.f64 	%fd733, %fd163, %fd732;
	selp.f64 	%fd734, %fd733, %fd731, %p180;
	selp.f64 	%fd735, %fd734, %fd730, %p129;
	add.f64 	%fd736, %fd735, %fd735;
	div.rn.f64 	%fd737, %fd736, 0d418308A800000000;
	selp.f64 	%fd738, 0d3E6AE64567F544E4, %fd737, %p178;
	mul.f64 	%fd739, %fd738, %fd10;
	mul.f64 	%fd740, %fd739, %fd725;
	fma.rn.f64 	%fd741, %fd724, %fd725, %fd740;
	{ // callseq 200, 0
	.param .b64 param0;
	st.param.f64 	[param0], %fd11;
	.param .b64 param1;
	st.param.f64 	[param1], 0d4028000000000000;
	.param .b64 retval0;
	call.uni (retval0), 
	__internal_accurate_pow, 
	(
	param0, 
	param1
	);
	ld.param.f64 	%fd742, [retval0];
	} // callseq 200
	neg.f64 	%fd744, %fd742;
	selp.f64 	%fd745, %fd744, %fd742, %p39;
	selp.f64 	%fd746, %fd87, %fd745, %p171;
	selp.f64 	%fd747, %fd746, %fd88, %p168;
	add.rn.f64 	%fd748, %fd208, %fd704;
	selp.f64 	%fd749, %fd748, %fd747, %p169;
	selp.f64 	%fd750, %fd749, %fd746, %p128;
	add.f64 	%fd751, %fd750, %fd750;
	div.rn.f64 	%fd752, %fd751, 0d41BC8CFC00000000;
	selp.f64 	%fd753, 0d3E31EED8EFF8D898, %fd752, %p167;
	add.f64 	%fd754, %fd722, %fd753;
	mul.f64 	%fd755, %fd754, %fd14;
	ld.shared.f32 	%f96, [%r395+24];
	ld.shared.f32 	%f97, [%r395+984];
	add.f32 	%f98, %f96, %f97;
	cvt.f64.f32 	%fd756, %f98;
	{ // callseq 201, 0
	.param .b64 param0;
	st.param.f64 	[param0], %fd11;
	.param .b64 param1;
	st.param.f64 	[param1], 0d4026000000000000;
	.param .b64 retval0;
	call.uni (retval0), 
	__internal_accurate_pow, 
	(
	param0, 
	param1
	);
	ld.param.f64 	%fd757, [retval0];
	} // callseq 201
	neg.f64 	%fd759, %fd757;
	selp.f64 	%fd760, %fd759, %fd757, %p40;
	selp.f64 	%fd761, %fd89, %fd760, %p171;
	selp.f64 	%fd762, %fd761, %fd90, %p168;
	add.rn.f64 	%fd763, %fd208, %fd732;
	selp.f64 	%fd764, %fd763, %fd762, %p169;
	selp.f64 	%fd765, %fd764, %fd761, %p127;
	add.f64 	%fd766, %fd765, %fd765;
	div.rn.f64 	%fd767, %fd766, 0d418308A800000000;
	selp.f64 	%fd768, 0d3E6AE64567F544E4, %fd767, %p167;
	mul.f64 	%fd769, %fd768, %fd17;
	mul.f64 	%fd770, %fd769, %fd756;
	fma.rn.f64 	%fd771, %fd755, %fd756, %fd770;
	add.f64 	%fd772, %fd741, %fd771;
	{ // callseq 202, 0
	.param .b64 param0;
	st.param.f64 	[param0], %fd18;
	.param .b64 param1;
	st.param.f64 	[param1], 0d4028000000000000;
	.param .b64 retval0;
	call.uni (retval0), 
	__internal_accurate_pow, 
	(
	param0, 
	param1
	);
	ld.param.f64 	%fd773, [retval0];
	} // callseq 202
	neg.f64 	%fd775, %fd773;
	selp.f64 	%fd776, %fd775, %fd773, %p41;
	selp.f64 	%fd777, %fd91, %fd776, %p165;
	selp.f64 	%fd778, %fd777, %fd92, %p162;
	add.rn.f64 	%fd779, %fd239, %fd704;
	selp.f64 	%fd780, %fd779, %fd778, %p163;
	selp.f64 	%fd781, %fd780, %fd777, %p126;
	add.f64 	%fd782, %fd781, %fd781;
	div.rn.f64 	%fd783, %fd782, 0d41BC8CFC00000000;
	selp.f64 	%fd784, 0d3E31EED8EFF8D898, %fd783, %p161;
	add.f64 	%fd785, %fd722, %fd784;
	mul.f64 	%fd786, %fd785, %fd21;
	ld.shared.f32 	%f99, [%r395+480];
	ld.shared.f32 	%f100, [%r395+528];
	add.f32 	%f101, %f99, %f100;
	cvt.f64.f32 	%fd787, %f101;
	{ // callseq 203, 0
	.param .b64 param0;
	st.param.f64 	[param0], %fd18;
	.param .b64 param1;
	st.param.f64 	[param1], 0d4026000000000000;
	.param .b64 retval0;
	call.uni (retval0), 
	__internal_accurate_pow, 
	(
	param0, 
	param1
	);
	ld.param.f64 	%fd788, [retval0];
	} // callseq 203
	neg.f64 	%fd790, %fd788;
	selp.f64 	%fd791, %fd790, %fd788, %p42;
	selp.f64 	%fd792, %fd93, %fd791, %p165;
	selp.f64 	%fd793, %fd792, %fd94, %p162;
	add.rn.f64 	%fd794, %fd239, %fd732;
	selp.f64 	%fd795, %fd794, %fd793, %p163;
	selp.f64 	%fd796, %fd795, %fd792, %p125;
	add.f64 	%fd797, %fd796, %fd796;
	div.rn.f64 	%fd798, %fd797, 0d418308A800000000;
	selp.f64 	%fd799, 0d3E6AE64567F544E4, %fd798, %p161;
	mul.f64 	%fd800, %fd799, %fd24;
	mul.f64 	%fd801, %fd800, %fd787;
	fma.rn.f64 	%fd802, %fd786, %fd787, %fd801;
	add.f64 	%fd803, %fd772, %fd802;
	cvt.f64.f32 	%fd804, %f94;
	add.f64 	%fd805, %fd803, %fd804;
	cvt.rn.f32.f64 	%f102, %fd805;
	add.f32 	%f103, %f122, %f122;
	ld.global.f32 	%f104, [%rd32];
	sub.f32 	%f105, %f103, %f104;
	cvta.to.global.u64 	%rd33, %rd35;
	add.s64 	%rd34, %rd33, %rd30;
	ld.global.nc.f32 	%f106, [%rd34];
	fma.rn.f32 	%f107, %f106, %f102, %f105;
	st.global.f32 	[%rd32], %f107;
	mul.lo.s32 	%r396, %r61, %r398;
	add.s32 	%r405, %r405, %r396;
	add.s32 	%r404, %r404, 1;
	add.s32 	%r403, %r403, %r396;
	add.s32 	%r402, %r402, %r396;
	add.s32 	%r401, %r401, %r396;
	setp.ne.s32 	%p183, %r404, -12;
	mov.f32 	%f127, %f16;
	@%p183 bra 	$L__BB14_3;
$L__BB14_8:
	ret;

}
	// .globl	_Z30MacCormack_3D_Solver_OptimizedifififfPfS_S_
.visible .entry _Z30MacCormack_3D_Solver_OptimizedifififfPfS_S_(
	.param .u32 _Z30MacCormack_3D_Solver_OptimizedifififfPfS_S__param_0,
	.param .f32 _Z30MacCormack_3D_Solver_OptimizedifififfPfS_S__param_1,
	.param .u32 _Z30MacCormack_3D_Solver_OptimizedifififfPfS_S__param_2,
	.param .f32 _Z30MacCormack_3D_Solver_OptimizedifififfPfS_S__param_3,
	.param .u32 _Z30MacCormack_3D_Solver_OptimizedifififfPfS_S__param_4,
	.param .f32 _Z30MacCormack_3D_Solver_OptimizedifififfPfS_S__param_5,
	.param .f32 _Z30MacCormack_3D_Solver_OptimizedifififfPfS_S__param_6,
	.param .u64 .ptr .align 1 _Z30MacCormack_3D_Solver_OptimizedifififfPfS_S__param_7,
	.param .u64 .ptr .align 1 _Z30MacCormack_3D_Solver_OptimizedifififfPfS_S__param_8,
	.param .u64 .ptr .align 1 _Z30MacCormack_3D_Solver_OptimizedifififfPfS_S__param_9
)
{
	.reg .pred 	%p<7>;
	.reg .b32 	%r<151>;
	.reg .b32 	%f<124>;
	.reg .b64 	%rd<67>;
	.reg .b64 	%fd<9>;

	ld.param.u32 	%r77, [_Z30MacCormack_3D_Solver_OptimizedifififfPfS_S__param_0];
	ld.param.f32 	%f4, [_Z30MacCormack_3D_Solver_OptimizedifififfPfS_S__param_1];
	ld.param.f32 	%f5, [_Z30MacCormack_3D_Solver_OptimizedifififfPfS_S__param_3];
	ld.param.f32 	%f6, [_Z30MacCormack_3D_Solver_OptimizedifififfPfS_S__param_5];
	ld.param.f32 	%f7, [_Z30MacCormack_3D_Solver_OptimizedifififfPfS_S__param_6];
	ld.param.u64 	%rd4, [_Z30MacCormack_3D_Solver_OptimizedifififfPfS_S__param_7];
	ld.param.u64 	%rd5, [_Z30MacCormack_3D_Solver_OptimizedifififfPfS_S__param_8];
	ld.param.u64 	%rd6, [_Z30MacCormack_3D_Solver_OptimizedifififfPfS_S__param_9];
	mov.u32 	%r79, %ctaid.x;
	mov.u32 	%r1, %ntid.x;
	mov.u32 	%r80, %tid.x;
	mad.lo.s32 	%r133, %r79, %r1, %r80;
	setp.gt.s32 	%p1, %r133, 243;
	@%p1 bra 	$L__BB15_9;
	ld.param.u32 	%r131, [_Z30MacCormack_3D_Solver_OptimizedifififfPfS_S__param_2];
	cvta.to.global.u64 	%rd1, %rd5;
	cvt.f64.f32 	%fd1, %f7;
	mul.f64 	%fd2, %fd1, 0d3FE0000000000000;
	mul.f32 	%f8, %f7, %f7;
	cvt.f64.f32 	%fd3, %f6;
	div.rn.f64 	%fd4, %fd2, %fd3;
	cvt.rn.f32.f64 	%f9, %fd4;
	cvt.f64.f32 	%fd5, %f5;
	div.rn.f64 	%fd6, %fd2, %fd5;
	cvt.rn.f32.f64 	%f10, %fd6;
	cvt.f64.f32 	%fd7, %f4;
	div.rn.f64 	%fd8, %fd2, %fd7;
	cvt.rn.f32.f64 	%f11, %fd8;
	mov.u32 	%r81, %ctaid.y;
	mov.u32 	%r82, %ntid.y;
	mov.u32 	%r83, %tid.y;
	mad.lo.s32 	%r3, %r81, %r82, %r83;
	mov.u32 	%r84, %ctaid.z;
	mov.u32 	%r85, %ntid.z;
	mov.u32 	%r86, %tid.z;
	mad.lo.s32 	%r4, %r84, %r85, %r86;
	mul.lo.s32 	%r5, %r131, %r77;
	mul.f32 	%f12, %f6, %f7;
	mul.f32 	%f13, %f6, %f6;
	div.rn.f32 	%f14, %f8, %f13;
	mul.f32 	%f15, %f6, %f9;
	fma.rn.f32 	%f1, %f12, %f14, %f15;
	mul.f32 	%f16, %f4, %f7;
	mul.f32 	%f17, %f4, %f4;
	div.rn.f32 	%f18, %f8, %f17;
	mul.f32 	%f19, %f4, %f11;
	fma.rn.f32 	%f2, %f16, %f18, %f19;
	mul.f32 	%f20, %f5, %f7;
	mul.f32 	%f21, %f5, %f5;
	div.rn.f32 	%f22, %f8, %f21;
	mul.f32 	%f23, %f5, %f10;
	fma.rn.f32 	%f3, %f20, %f22, %f23;
	mov.u32 	%r87, %nctaid.z;
	mul.lo.s32 	%r6, %r87, %r85;
	mov.u32 	%r88, %nctaid.y;
	mul.lo.s32 	%r7, %r88, %r82;
	mov.u32 	%r89, %nctaid.x;
	mul.lo.s32 	%r8, %r89, %r1;
	shl.b32 	%r9, %r77, 1;
	mul.lo.s32 	%r10, %r9, %r131;
	shl.b32 	%r11, %r77, 2;
	mul.lo.s32 	%r12, %r11, %r131;
	mul.lo.s32 	%r13, %r77, 6;
	mul.lo.s32 	%r14, %r13, %r131;
	shl.b32 	%r15, %r77, 3;
	mul.lo.s32 	%r16, %r15, %r131;
	mul.lo.s32 	%r17, %r77, 10;
	mul.lo.s32 	%r18, %r17, %r131;
	mul.lo.s32 	%r19, %r77, 12;
	mul.lo.s32 	%r20, %r19, %r131;
	add.s32 	%r90, %r4, 6;
	mul.lo.s32 	%r21, %r131, %r90;
	mul.lo.s32 	%r22, %r5, %r6;
	add.s32 	%r91, %r4, -6;
	mad.lo.s32 	%r23, %r131, %r91, 6;
	add.s32 	%r92, %r4, -2;
	mad.lo.s32 	%r24, %r131, %r92, 6;
	add.s32 	%r93, %r4, 4;
	mad.lo.s32 	%r25, %r131, %r93, 6;
	cvta.to.global.u64 	%rd2, %rd6;
	cvta.to.global.u64 	%rd3, %rd4;
	mul.wide.s32 	%rd9, %r5, 4;
	mul.wide.s32 	%rd15, %r9, 4;
	mul.wide.s32 	%rd17, %r10, 4;
$L__BB15_2:
	setp.gt.u32 	%p2, %r3, 243;
	@%p2 bra 	$L__BB15_8;
	mov.u32 	%r134, %r3;
$L__BB15_4:
	setp.gt.u32 	%p3, %r4, 243;
	@%p3 bra 	$L__BB15_7;
	ld.param.u32 	%r132, [_Z30MacCormack_3D_Solver_OptimizedifififfPfS_S__param_2];
	add.s32 	%r94, %r21, %r134;
	add.s32 	%r95, %r94, -6;
	mad.lo.s32 	%r149, %r77, %r95, %r133;
	add.s32 	%r96, %r23, %r134;
	mad.lo.s32 	%r148, %r77, %r96, %r133;
	add.s32 	%r97, %r94, -4;
	mad.lo.s32 	%r147, %r77, %r97, %r133;
	add.s32 	%r98, %r4, -4;
	mad.lo.s32 	%r99, %r132, %r98, %r134;
	add.s32 	%r100, %r99, 6;
	mad.lo.s32 	%r146, %r77, %r100, %r133;
	add.s32 	%r101, %r94, -2;
	mad.lo.s32 	%r145, %r77, %r101, %r133;
	add.s32 	%r102, %r24, %r134;
	mad.lo.s32 	%r144, %r77, %r102, %r133;
	mad.lo.s32 	%r143, %r77, %r94, %r133;
	mad.lo.s32 	%r103, %r132, %r4, %r134;
	add.s32 	%r104, %r103, 6;
	mad.lo.s32 	%r142, %r77, %r104, %r133;
	add.s32 	%r105, %r94, 2;
	mad.lo.s32 	%r141, %r77, %r105, %r133;
	add.s32 	%r106, %r4, 2;
	mad.lo.s32 	%r107, %r132, %r106, %r134;
	add.s32 	%r108, %r107, 6;
	mad.lo.s32 	%r140, %r77, %r108, %r133;
	add.s32 	%r109, %r94, 6;
	mad.lo.s32 	%r139, %r77, %r109, %r133;
	add.s32 	%r110, %r4, 5;
	mad.lo.s32 	%r111, %r132, %r110, %r134;
	add.s32 	%r112, %r111, 6;
	mad.lo.s32 	%r138, %r77, %r112, %r133;
	add.s32 	%r113, %r94, 5;
	mad.lo.s32 	%r137, %r77, %r113, %r133;
	add.s32 	%r114, %r25, %r134;
	mad.lo.s32 	%r136, %r77, %r114, %r133;
	add.s32 	%r115, %r94, 4;
	mad.lo.s32 	%r135, %r77, %r115, %r133;
	mov.u32 	%r150, %r4;
$L__BB15_6:
	add.s32 	%r116, %r139, 6;
	mul.wide.s32 	%rd7, %r116, 4;
	add.s64 	%rd8, %rd1, %rd7;
	ld.global.nc.f32 	%f24, [%rd8];
	add.s64 	%rd10, %rd8, %rd9;
	ld.global.nc.f32 	%f25, [%rd10];
	add.s32 	%r117, %r138, 6;
	mul.wide.s32 	%rd11, %r117, 4;
	add.s64 	%rd12, %rd1, %rd11;
	ld.global.nc.f32 	%f26, [%rd12];
	add.f32 	%f27, %f25, %f26;
	add.f32 	%f28, %f24, %f24;
	sub.f32 	%f29, %f27, %f28;
	ld.global.nc.f32 	%f30, [%rd8+-4];
	ld.global.nc.f32 	%f31, [%rd8+4];
	add.f32 	%f32, %f30, %f31;
	sub.f32 	%f33, %f32, %f28;
	mul.f32 	%f34, %f2, %f33;
	fma.rn.f32 	%f35, %f1, %f29, %f34;
	add.s32 	%r118, %r137, 6;
	mul.wide.s32 	%rd13, %r118, 4;
	add.s64 	%rd14, %rd1, %rd13;
	ld.global.nc.f32 	%f36, [%rd14];
	add.s64 	%rd16, %rd14, %rd15;
	ld.global.nc.f32 	%f37, [%rd16];
	add.f32 	%f38, %f36, %f37;
	sub.f32 	%f39, %f38, %f28;
	fma.rn.f32 	%f40, %f3, %f39, %f35;
	add.s64 	%rd18, %rd8, %rd17;
	ld.global.nc.f32 	%f41, [%rd18];
	add.s32 	%r119, %r136, 6;
	mul.wide.s32 	%rd19, %r119, 4;
	add.s64 	%rd20, %rd1, %rd19;
	ld.global.nc.f32 	%f42, [%rd20];
	add.f32 	%f43, %f41, %f42;
	mul.wide.s32 	%rd21, %r77, 4;
	add.s64 	%rd22, %rd16, %rd21;
	ld.global.nc.f32 	%f44, [%rd22];
	add.s32 	%r120, %r135, 6;
	mul.wide.s32 	%rd23, %r120, 4;
	add.s64 	%rd24, %rd1, %rd23;
	ld.global.nc.f32 	%f45, [%rd24];
	add.f32 	%f46, %f44, %f45;
	mul.f32 	%f47, %f3, %f46;
	fma.rn.f32 	%f48, %f1, %f43, %f47;
	ld.global.nc.f32 	%f49, [%rd8+8];
	ld.global.nc.f32 	%f50, [%rd8+-8];
	add.f32 	%f51, %f49, %f50;
	fma.rn.f32 	%f52, %f2, %f51, %f48;
	fma.rn.f32 	%f53, %f52, 0f3F000000, 0f00000000;
	mul.wide.s32 	%rd25, %r12, 4;
	add.s64 	%rd26, %rd8, %rd25;
	ld.global.nc.f32 	%f54, [%rd26];
	add.s32 	%r121, %r140, 6;
	mul.wide.s32 	%rd27, %r121, 4;
	add.s64 	%rd28, %rd1, %rd27;
	ld.global.nc.f32 	%f55, [%rd28];
	add.f32 	%f56, %f54, %f55;
	mul.wide.s32 	%rd29, %r11, 4;
	add.s64 	%rd30, %rd8, %rd29;
	ld.global.nc.f32 	%f57, [%rd30];
	add.s32 	%r122, %r141, 6;
	mul.wide.s32 	%rd31, %r122, 4;
	add.s64 	%rd32, %rd1, %rd31;
	ld.global.nc.f32 	%f58, [%rd32];
	add.f32 	%f59, %f57, %f58;
	mul.f32 	%f60, %f3, %f59;
	fma.rn.f32 	%f61, %f1, %f56, %f60;
	ld.global.nc.f32 	%f62, [%rd8+16];
	ld.global.nc.f32 	%f63, [%rd8+-16];
	add.f32 	%f64, %f62, %f63;
	fma.rn.f32 	%f65, %f2, %f64, %f61;
	fma.rn.f32 	%f66, %f65, 0f3D2AAAAB, %f53;
	mul.wide.s32 	%rd33, %r14, 4;
	add.s64 	%rd34, %rd8, %rd33;
	ld.global.nc.f32 	%f67, [%rd34];
	add.s32 	%r123, %r142, 6;
	mul.wide.s32 	%rd35, %r123, 4;
	add.s64 	%rd36, %rd1, %rd35;
	ld.global.nc.f32 	%f68, [%rd36];
	add.f32 	%f69, %f67, %f68;
	mul.wide.s32 	%rd37, %r13, 4;
	add.s64 	%rd38, %rd8, %rd37;
	ld.global.nc.f32 	%f70, [%rd38];
	add.s32 	%r124, %r143, 6;
	mul.wide.s32 	%rd39, %r124, 4;
	add.s64 	%rd40, %rd1, %rd39;
	ld.global.nc.f32 	%f71, [%rd40];
	add.f32 	%f72, %f70, %f71;
	mul.f32 	%f73, %f3, %f72;
	fma.rn.f32 	%f74, %f1, %f69, %f73;
	ld.global.nc.f32 	%f75, [%rd8+24];
	ld.global.nc.f32 	%f76, [%rd8+-24];
	add.f32 	%f77, %f75, %f76;
	fma.rn.f32 	%f78, %f2, %f77, %f74;
	fma.rn.f32 	%f79, %f78, 0f3AB60B61, %f66;
	mul.wide.s32 	%rd41, %r16, 4;
	add.s64 	%rd42, %rd8, %rd41;
	ld.global.nc.f32 	%f80, [%rd42];
	add.s32 	%r125, %r144, 6;
	mul.wide.s32 	%rd43, %r125, 4;
	add.s64 	%rd44, %rd1, %rd43;
	ld.global.nc.f32 	%f81, [%rd44];
	add.f32 	%f82, %f80, %f81;
	mul.wide.s32 	%rd45, %r15, 4;
	add.s64 	%rd46, %rd8, %rd45;
	ld.global.nc.f32 	%f83, [%rd46];
	add.s32 	%r126, %r145, 6;
	mul.wide.s32 	%rd47, %r126, 4;
	add.s64 	%rd48, %rd1, %rd47;
	ld.global.nc.f32 	%f84, [%rd48];
	add.f32 	%f85, %f83, %f84;
	mul.f32 	%f86, %f3, %f85;
	fma.rn.f32 	%f87, %f1, %f82, %f86;
	ld.global.nc.f32 	%f88, [%rd8+32];
	ld.global.nc.f32 	%f89, [%rd8+-32];
	add.f32 	%f90, %f88, %f89;
	fma.rn.f32 	%f91, %f2, %f90, %f87;
	fma.rn.f32 	%f92, %f91, 0f37D00D01, %f79;
	mul.wide.s32 	%rd49, %r18, 4;
	add.s64 	%rd50, %rd8, %rd49;
	ld.global.nc.f32 	%f93, [%rd50];
	add.s32 	%r127, %r146, 6;
	mul.wide.s32 	%rd51, %r127, 4;
	add.s64 	%rd52, %rd1, %rd51;
	ld.global.nc.f32 	%f94, [%rd52];
	add.f32 	%f95, %f93, %f94;
	mul.wide.s32 	%rd53, %r17, 4;
	add.s64 	%rd54, %rd8, %rd53;
	ld.global.nc.f32 	%f96, [%rd54];
	add.s32 	%r128, %r147, 6;
	mul.wide.s32 	%rd55, %r128, 4;
	add.s64 	%rd56, %rd1, %rd55;
	ld.global.nc.f32 	%f97, [%rd56];
	add.f32 	%f98, %f96, %f97;
	mul.f32 	%f99, %f3, %f98;
	fma.rn.f32 	%f100, %f1, %f95, %f99;
	ld.global.nc.f32 	%f101, [%rd8+40];
	ld.global.nc.f32 	%f102, [%rd8+-40];
	add.f32 	%f103, %f101, %f102;
	fma.rn.f32 	%f104, %f2, %f103, %f100;
	fma.rn.f32 	%f105, %f104, 0f3493F27E, %f92;
	mul.wide.s32 	%rd57, %r20, 4;
	add.s64 	%rd58, %rd8, %rd57;
	ld.global.nc.f32 	%f106, [%rd58];
	add.s32 	%r129, %r148, 6;
	mul.wide.s32 	%rd59, %r129, 4;
	add.s64 	%rd60, %rd1, %rd59;
	ld.global.nc.f32 	%f107, [%rd60];
	add.f32 	%f108, %f106, %f107;
	mul.wide.s32 	%rd61, %r19, 4;
	add.s64 	%rd62, %rd8, %rd61;
	ld.global.nc.f32 	%f109, [%rd62];
	add.s32 	%r130, %r149, 6;
	mul.wide.s32 	%rd63, %r130, 4;
	add.s64 	%rd64, %rd1, %rd63;
	ld.global.nc.f32 	%f110, [%rd64];
	add.f32 	%f111, %f109, %f110;
	mul.f32 	%f112, %f3, %f111;
	fma.rn.f32 	%f113, %f1, %f108, %f112;
	ld.global.nc.f32 	%f114, [%rd8+48];
	ld.global.nc.f32 	%f115, [%rd8+-48];
	add.f32 	%f116, %f114, %f115;
	fma.rn.f32 	%f117, %f2, %f116, %f113;
	fma.rn.f32 	%f118, %f117, 0f310F76C7, %f105;
	add.s64 	%rd65, %rd2, %rd7;
	ld.global.f32 	%f119, [%rd65];
	sub.f32 	%f120, %f28, %f119;
	add.s64 	%rd66, %rd3, %rd7;
	ld.global.nc.f32 	%f121, [%rd66];
	add.f32 	%f122, %f40, %f118;
	fma.rn.f32 	%f123, %f122, %f121, %f120;
	st.global.f32 	[%rd65], %f123;
	add.s32 	%r150, %r150, %r6;
	add.s32 	%r149, %r149, %r22;
	add.s32 	%r148, %r148, %r22;
	add.s32 	%r147, %r147, %r22;
	add.s32 	%r146, %r146, %r22;
	add.s32 	%r145, %r145, %r22;
	add.s32 	%r144, %r144, %r22;
	add.s32 	%r143, %r143, %r22;
	add.s32 	%r142, %r142, %r22;
	add.s32 	%r141, %r141, %r22;
	add.s32 	%r140, %r140, %r22;
	add.s32 	%r139, %r139, %r22;
	add.s32 	%r138, %r138, %r22;
	add.s32 	%r137, %r137, %r22;
	add.s32 	%r136, %r136, %r22;
	add.s32 	%r135, %r135, %r22;
	setp.lt.u32 	%p4, %r150, 244;
	@%p4 bra 	$L__BB15_6;
$L__BB15_7:
	add.s32 	%r134, %r134, %r7;
	setp.lt.u32 	%p5, %r134, 244;
	@%p5 bra 	$L__BB15_4;
$L__BB15_8:
	add.s32 	%r133, %r133, %r8;
	setp.lt.s32 	%p6, %r133, 244;
	@%p6 bra 	$L__BB15_2;
$L__BB15_9:
	bar.sync 	0;
	ret;

}
	// .globl	_Z13TVD_3D_SolverifififfPfS_S_
.visible .entry _Z13TVD_3D_SolverifififfPfS_S_(
	.param .u32 _Z13TVD_3D_SolverifififfPfS_S__param_0,
	.param .f32 _Z13TVD_3D_SolverifififfPfS_S__param_1,
	.param .u32 _Z13TVD_3D_SolverifififfPfS_S__param_2,
	.param .f32 _Z13TVD_3D_SolverifififfPfS_S__param_3,
	.param .u32 _Z13TVD_3D_SolverifififfPfS_S__param_4,
	.param .f32 _Z13TVD_3D_SolverifififfPfS_S__param_5,
	.param .f32 _Z13TVD_3D_SolverifififfPfS_S__param_6,
	.param .u64 .ptr .align 1 _Z13TVD_3D_SolverifififfPfS_S__param_7,
	.param .u64 .ptr .align 1 _Z13TVD_3D_SolverifififfPfS_S__param_8,
	.param .u64 .ptr .align 1 _Z13TVD_3D_SolverifififfPfS_S__param_9
)
{
	.reg .pred 	%p<478>;
	.reg .b32 	%r<667>;
	.reg .b32 	%f<324>;
	.reg .b64 	%rd<41>;
	.reg .b64 	%fd<663>;
	// demoted variable
	.shared .align 4 .b8 _ZZ13TVD_3D_SolverifififfPfS_S_E6s_data[1600];
	ld.param.u32 	%r47, [_Z13TVD_3D_SolverifififfPfS_S__param_0];
	ld.param.f32 	%f44, [_Z13TVD_3D_SolverifififfPfS_S__param_1];
	ld.param.u32 	%r50, [_Z13TVD_3D_SolverifififfPfS_S__param_2];
	ld.param.f32 	%f45, [_Z13TVD_3D_SolverifififfPfS_S__param_3];
	ld.param.f32 	%f46, [_Z13TVD_3D_SolverifififfPfS_S__param_5];
	ld.param.f32 	%f47, [_Z13TVD_3D_SolverifififfPfS_S__param_6];
	mov.u32 	%r51, %ctaid.x;
	mov.u32 	%r52, %ntid.x;
	mov.u32 	%r53, %tid.x;
	mad.lo.s32 	%r54, %r51, %r52, %r53;
	mov.u32 	%r55, %ctaid.y;
	mov.u32 	%r56, %ntid.y;
	mov.u32 	%r57, %tid.y;
	mad.lo.s32 	%r58, %r55, %r56, %r57;
	cvt.f64.f32 	%fd237, %f47;
	mul.f64 	%fd238, %fd237, 0d3FE0000000000000;
	cvt.f64.f32 	%fd1, %f44;
	div.rn.f64 	%fd239, %fd238, %fd1;
	cvt.rn.f32.f64 	%f1, %fd239;
	mul.f32 	%f48, %f44, %f44;
	div.rn.f32 	%f2, %f47, %f48;
	cvt.f64.f32 	%fd2, %f45;
	div.rn.f64 	%fd240, %fd238, %fd2;
	cvt.rn.f32.f64 	%f3, %fd240;
	mul.f32 	%f49, %f45, %f45;
	div.rn.f32 	%f4, %f47, %f49;
	cvt.f64.f32 	%fd3, %f46;
	div.rn.f64 	%fd241, %fd238, %fd3;
	cvt.rn.f32.f64 	%f5, %fd241;
	mul.f32 	%f50, %f46, %f46;
	div.rn.f32 	%f6, %f47, %f50;
	add.s32 	%r60, %r47, -12;
	setp.ge.s32 	%p1, %r54, %r60;
	add.s32 	%r61, %r50, -12;
	setp.ge.s32 	%p2, %r58, %r61;
	or.pred  	%p3, %p1, %p2;
	@%p3 bra 	$L__BB16_260;
	ld.param.f32 	%f201, [_Z13TVD_3D_SolverifififfPfS_S__param_1];
	{
	.reg .b32 %temp; 
	mov.b64 	{%temp, %r1}, %fd1;
	}
	mov.f64 	%fd242, 0d3FF0000000000000;
	{
	.reg .b32 %temp; 
	mov.b64 	{%temp, %r62}, %fd242;
	}
	and.b32  	%r3, %r62, 2146435072;
	setp.eq.s32 	%p4, %r3, 1072693248;
	abs.f64 	%fd4, %fd1;
	{ // callseq 204, 0
	.param .b64 param0;
	st.param.f64 	[param0], %fd4;
	.param .b64 param1;
	st.param.f64 	[param1], 0d3FF0000000000000;
	.param .b64 retval0;
	call.uni (retval0), 
	__internal_accurate_pow, 
	(
	param0, 
	param1
	);
	ld.param.f64 	%fd243, [retval0];
	} // callseq 204
	setp.lt.s32 	%p5, %r1, 0;
	neg.f64 	%fd245, %fd243;
	selp.f64 	%fd246, %fd245, %fd243, %p4;
	selp.f64 	%fd592, %fd246, %fd243, %p5;
	setp.neu.f32 	%p6, %f201, 0f00000000;
	@%p6 bra 	$L__BB16_3;
	setp.eq.s32 	%p7, %r3, 1072693248;
	selp.b32 	%r63, %r1, 0, %p7;
	setp.lt.s32 	%p8, %r62, 0;
	or.b32  	%r64, %r63, 2146435072;
	selp.b32 	%r65, %r64, %r63, %p8;
	mov.b32 	%r66, 0;
	mov.b64 	%fd592, {%r66, %r65};
$L__BB16_3:
	add.f64 	%fd247, %fd1, 0d3FF0000000000000;
	{
	.reg .b32 %temp; 
	mov.b64 	{%temp, %r67}, %fd247;
	}
	and.b32  	%r68, %r67, 2146435072;
	setp.ne.s32 	%p9, %r68, 2146435072;
	@%p9 bra 	$L__BB16_8;
	ld.param.f32 	%f202, [_Z13TVD_3D_SolverifififfPfS_S__param_1];
	setp.num.f32 	%p10, %f202, %f202;
	@%p10 bra 	$L__BB16_6;
	mov.f64 	%fd248, 0d3FF0000000000000;
	add.rn.f64 	%fd592, %fd1, %fd248;
	bra.uni 	$L__BB16_8;
$L__BB16_6:
	setp.neu.f64 	%p11, %fd4, 0d7FF0000000000000;
	@%p11 bra 	$L__BB16_8;
	setp.lt.s32 	%p12, %r1, 0;
	setp.eq.s32 	%p13, %r3, 1072693248;
	setp.lt.s32 	%p14, %r62, 0;
	selp.b32 	%r70, 0, 2146435072, %p14;
	and.b32  	%r71, %r62, 2147483647;
	setp.ne.s32 	%p15, %r71, 1071644672;
	or.b32  	%r72, %r70, -2147483648;
	selp.b32 	%r73, %r72, %r70, %p15;
	selp.b32 	%r74, %r73, %r70, %p13;
	selp.b32 	%r75, %r74, %r70, %p12;
	mov.b32 	%r76, 0;
	mov.b64 	%fd592, {%r76, %r75};
$L__BB16_8:
	ld.param.f32 	%f238, [_Z13TVD_3D_SolverifififfPfS_S__param_3];
	setp.eq.s32 	%p16, %r3, 1072693248;
	{
	.reg .b32 %temp; 
	mov.b64 	{%temp, %r4}, %fd2;
	}
	abs.f64 	%fd11, %fd2;
	{ // callseq 205, 0
	.param .b64 param0;
	st.param.f64 	[param0], %fd11;
	.param .b64 param1;
	st.param.f64 	[param1], 0d3FF0000000000000;
	.param .b64 retval0;
	call.uni (retval0), 
	__internal_accurate_pow, 
	(
	param0, 
	param1
	);
	ld.param.f64 	%fd249, [retval0];
	} // callseq 205
	setp.lt.s32 	%p17, %r4, 0;
	neg.f64 	%fd251, %fd249;
	selp.f64 	%fd252, %fd251, %fd249, %p16;
	selp.f64 	%fd594, %fd252, %fd249, %p17;
	setp.neu.f32 	%p18, %f238, 0f00000000;
	@%p18 bra 	$L__BB16_10;
	setp.eq.s32 	%p19, %r3, 1072693248;
	selp.b32 	%r78, %r4, 0, %p19;
	setp.lt.s32 	%p20, %r62, 0;
	or.b32  	%r79, %r78, 2146435072;
	selp.b32 	%r80, %r79, %r78, %p20;
	mov.b32 	%r81, 0;
	mov.b64 	%fd594, {%r81, %r80};
$L__BB16_10:
	add.f64 	%fd253, %fd2, 0d3FF0000000000000;
	{
	.reg .b32 %temp; 
	mov.b64 	{%temp, %r82}, %fd253;
	}
	and.b32  	%r83, %r82, 2146435072;
	setp.ne.s32 	%p21, %r83, 2146435072;
	@%p21 bra 	$L__BB16_15;
	ld.param.f32 	%f239, [_Z13TVD_3D_SolverifififfPfS_S__param_3];
	setp.num.f32 	%p22, %f239, %f239;
	@%p22 bra 	$L__BB16_13;
	mov.f64 	%fd254, 0d3FF0000000000000;
	add.rn.f64 	%fd594, %fd2, %fd254;
	bra.uni 	$L__BB16_15;
$L__BB16_13:
	setp.neu.f64 	%p23, %fd11, 0d7FF0000000000000;
	@%p23 bra 	$L__BB16_15;
	setp.lt.s32 	%p24, %r4, 0;
	setp.eq.s32 	%p25, %r3, 1072693248;
	setp.lt.s32 	%p26, %r62, 0;
	selp.b32 	%r85, 0, 2146435072, %p26;
	and.b32  	%r86, %r62, 2147483647;
	setp.ne.s32 	%p27, %r86, 1071644672;
	or.b32  	%r87, %r85, -2147483648;
	selp.b32 	%r88, %r87, %r85, %p27;
	selp.b32 	%r89, %r88, %r85, %p25;
	selp.b32 	%r90, %r89, %r85, %p24;
	mov.b32 	%r91, 0;
	mov.b64 	%fd594, {%r91, %r90};
$L__BB16_15:
	ld.param.f32 	%f275, [_Z13TVD_3D_SolverifififfPfS_S__param_5];
	ld.param.f32 	%f240, [_Z13TVD_3D_SolverifififfPfS_S__param_3];
	ld.param.f32 	%f203, [_Z13TVD_3D_SolverifififfPfS_S__param_1];
	setp.eq.s32 	%p28, %r3, 1072693248;
	setp.eq.f32 	%p29, %f240, 0f3F800000;
	add.f64 	%fd255, %fd594, %fd594;
	selp.f64 	%fd256, 0d4000000000000000, %fd255, %p29;
	add.f64 	%fd257, %fd592, %fd592;
	setp.eq.f32 	%p30, %f203, 0f3F800000;
	selp.f64 	%fd258, 0d4000000000000000, %fd257, %p30;
	add.f64 	%fd18, %fd258, %fd256;
	{
	.reg .b32 %temp; 
	mov.b64 	{%temp, %r5}, %fd3;
	}
	abs.f64 	%fd19, %fd3;
	{ // callseq 206, 0
	.param .b64 param0;
	st.param.f64 	[param0], %fd19;
	.param .b64 param1;
	st.param.f64 	[param1], 0d3FF0000000000000;
	.param .b64 retval0;
	call.uni (retval0), 
	__internal_accurate_pow, 
	(
	param0, 
	param1
	);
	ld.param.f64 	%fd259, [retval0];
	} // callseq 206
	setp.lt.s32 	%p31, %r5, 0;
	neg.f64 	%fd261, %fd259;
	selp.f64 	%fd262, %fd261, %fd259, %p28;
	selp.f64 	%fd596, %fd262, %fd259, %p31;
	setp.neu.f32 	%p32, %f275, 0f00000000;
	@%p32 bra 	$L__BB16_17;
	setp.eq.s32 	%p33, %r3, 1072693248;
	selp.b32 	%r93, %r5, 0, %p33;
	setp.lt.s32 	%p34, %r62, 0;
	or.b32  	%r94, %r93, 2146435072;
	selp.b32 	%r95, %r94, %r93, %p34;
	mov.b32 	%r96, 0;
	mov.b64 	%fd596, {%r96, %r95};
$L__BB16_17:
	add.f64 	%fd263, %fd3, 0d3FF0000000000000;
	{
	.reg .b32 %temp; 
	mov.b64 	{%temp, %r97}, %fd263;
	}
	and.b32  	%r98, %r97, 2146435072;
	setp.ne.s32 	%p35, %r98, 2146435072;
	@%p35 bra 	$L__BB16_22;
	ld.param.f32 	%f276, [_Z13TVD_3D_SolverifififfPfS_S__param_5];
	setp.num.f32 	%p36, %f276, %f276;
	@%p36 bra 	$L__BB16_20;
	mov.f64 	%fd264, 0d3FF0000000000000;
	add.rn.f64 	%fd596, %fd3, %fd264;
	bra.uni 	$L__BB16_22;
$L__BB16_20:
	setp.neu.f64 	%p37, %fd19, 0d7FF0000000000000;
	@%p37 bra 	$L__BB16_22;
	setp.lt.s32 	%p38, %r5, 0;
	setp.eq.s32 	%p39, %r3, 1072693248;
	setp.lt.s32 	%p40, %r62, 0;
	selp.b32 	%r100, 0, 2146435072, %p40;
	and.b32  	%r101, %r62, 2147483647;
	setp.ne.s32 	%p41, %r101, 1071644672;
	or.b32  	%r102, %r100, -2147483648;
	selp.b32 	%r103, %r102, %r100, %p41;
	selp.b32 	%r104, %r103, %r100, %p39;
	selp.b32 	%r105, %r104, %r100, %p38;
	mov.b32 	%r106, 0;
	mov.b64 	%fd596, {%r106, %r105};
$L__BB16_22:
	ld.param.f32 	%f277, [_Z13TVD_3D_SolverifififfPfS_S__param_5];
	ld.param.f32 	%f204, [_Z13TVD_3D_SolverifififfPfS_S__param_1];
	setp.neu.f32 	%p42, %f204, 0f00000000;
	setp.lt.s32 	%p43, %r1, 0;
	setp.eq.f32 	%p44, %f277, 0f3F800000;
	add.f64 	%fd265, %fd596, %fd596;
	selp.f64 	%fd266, 0d4000000000000000, %fd265, %p44;
	add.f64 	%fd267, %fd18, %fd266;
	cvt.rn.f32.f64 	%f7, %fd267;
	mov.f64 	%fd268, 0d4000000000000000;
	{
	.reg .b32 %temp; 
	mov.b64 	{%temp, %r107}, %fd268;
	}
	and.b32  	%r7, %r107, 2146435072;
	setp.eq.s32 	%p45, %r7, 1062207488;
	{ // callseq 207, 0
	.param .b64 param0;
	st.param.f64 	[param0], %fd4;
	.param .b64 param1;
	st.param.f64 	[param1], 0d4000000000000000;
	.param .b64 retval0;
	call.uni (retval0), 
	__internal_accurate_pow, 
	(
	param0, 
	param1
	);
	ld.param.f64 	%fd269, [retval0];
	} // callseq 207
	neg.f64 	%fd271, %fd269;
	selp.f64 	%fd272, %fd271, %fd269, %p45;
	selp.f64 	%fd598, %fd272, %fd269, %p43;
	@%p42 bra 	$L__BB16_24;
	setp.eq.s32 	%p46, %r7, 1062207488;
	selp.b32 	%r108, %r1, 0, %p46;
	setp.lt.s32 	%p47, %r107, 0;
	or.b32  	%r109, %r108, 2146435072;
	selp.b32 	%r110, %r109, %r108, %p47;
	mov.b32 	%r111, 0;
	mov.b64 	%fd598, {%r111, %r110};
$L__BB16_24:
	add.f64 	%fd273, %fd1, 0d4000000000000000;
	{
	.reg .b32 %temp; 
	mov.b64 	{%temp, %r112}, %fd273;
	}
	and.b32  	%r113, %r112, 2146435072;
	setp.ne.s32 	%p48, %r113, 2146435072;
	@%p48 bra 	$L__BB16_29;
	ld.param.f32 	%f205, [_Z13TVD_3D_SolverifififfPfS_S__param_1];
	setp.num.f32 	%p49, %f205, %f205;
	@%p49 bra 	$L__BB16_27;
	mov.f64 	%fd274, 0d4000000000000000;
	add.rn.f64 	%fd598, %fd1, %fd274;
	bra.uni 	$L__BB16_29;
$L__BB16_27:
	setp.neu.f64 	%p50, %fd4, 0d7FF0000000000000;
	@%p50 bra 	$L__BB16_29;
	setp.eq.s32 	%p51, %r7, 1062207488;
	setp.lt.s32 	%p52, %r1, 0;
	setp.lt.s32 	%p53, %r107, 0;
	selp.b32 	%r115, 0, 2146435072, %p53;
	and.b32  	%r116, %r107, 2147483647;
	setp.ne.s32 	%p54, %r116, 1071644672;
	or.b32  	%r117, %r115, -2147483648;
	selp.b32 	%r118, %r117, %r115, %p54;
	selp.b32 	%r119, %r118, %r115, %p51;
	selp.b32 	%r120, %r119, %r115, %p52;
	mov.b32 	%r121, 0;
	mov.b64 	%fd598, {%r121, %r120};
$L__BB16_29:
	ld.param.f32 	%f241, [_Z13TVD_3D_SolverifififfPfS_S__param_3];
	setp.eq.s32 	%p55, %r7, 1062207488;
	setp.neu.f32 	%p56, %f241, 0f00000000;
	setp.lt.s32 	%p57, %r4, 0;
	{ // callseq 208, 0
	.param .b64 param0;
	st.param.f64 	[param0], %fd11;
	.param .b64 param1;
	st.param.f64 	[param1], 0d4000000000000000;
	.param .b64 retval0;
	call.uni (retval0), 
	__internal_accurate_pow, 
	(
	param0, 
	param1
	);
	ld.param.f64 	%fd275, [retval0];
	} // callseq 208
	neg.f64 	%fd277, %fd275;
	selp.f64 	%fd278, %fd277, %fd275, %p55;
	selp.f64 	%fd600, %fd278, %fd275, %p57;
	@%p56 bra 	$L__BB16_31;
	setp.eq.s32 	%p58, %r7, 1062207488;
	selp.b32 	%r123, %r4, 0, %p58;
	setp.lt.s32 	%p59, %r107, 0;
	or.b32  	%r124, %r123, 2146435072;
	selp.b32 	%r125, %r124, %r123, %p59;
	mov.b32 	%r126, 0;
	mov.b64 	%fd600, {%r126, %r125};
$L__BB16_31:
	add.f64 	%fd279, %fd2, 0d4000000000000000;
	{
	.reg .b32 %temp; 
	mov.b64 	{%temp, %r127}, %fd279;
	}
	and.b32  	%r128, %r127, 2146435072;
	setp.ne.s32 	%p60, %r128, 2146435072;
	@%p60 bra 	$L__BB16_36;
	ld.param.f32 	%f242, [_Z13TVD_3D_SolverifififfPfS_S__param_3];
	setp.num.f32 	%p61, %f242, %f242;
	@%p61 bra 	$L__BB16_34;
	mov.f64 	%fd280, 0d4000000000000000;
	add.rn.f64 	%fd600, %fd2, %fd280;
	bra.uni 	$L__BB16_36;
$L__BB16_34:
	setp.neu.f64 	%p62, %fd11, 0d7FF0000000000000;
	@%p62 bra 	$L__BB16_36;
	setp.eq.s32 	%p63, %r7, 1062207488;
	setp.lt.s32 	%p64, %r4, 0;
	setp.lt.s32 	%p65, %r107, 0;
	selp.b32 	%r130, 0, 2146435072, %p65;
	and.b32  	%r131, %r107, 2147483647;
	setp.ne.s32 	%p66, %r131, 1071644672;
	or.b32  	%r132, %r130, -2147483648;
	selp.b32 	%r133, %r132, %r130, %p66;
	selp.b32 	%r134, %r133, %r130, %p63;
	selp.b32 	%r135, %r134, %r130, %p64;
	mov.b32 	%r136, 0;
	mov.b64 	%fd600, {%r136, %r135};
$L__BB16_36:
	ld.param.f32 	%f278, [_Z13TVD_3D_SolverifififfPfS_S__param_5];
	ld.param.f32 	%f243, [_Z13TVD_3D_SolverifififfPfS_S__param_3];
	ld.param.f32 	%f206, [_Z13TVD_3D_SolverifififfPfS_S__param_1];
	setp.eq.s32 	%p67, %r7, 1062207488;
	setp.neu.f32 	%p68, %f278, 0f00000000;
	setp.lt.s32 	%p69, %r5, 0;
	setp.eq.f32 	%p70, %f243, 0f3F800000;
	add.f64 	%fd281, %fd600, %fd600;
	mul.f64 	%fd282, %fd281, 0d3FE0000000000000;
	selp.f64 	%fd283, 0d3FF0000000000000, %fd282, %p70;
	add.f64 	%fd284, %fd598, %fd598;
	mul.f64 	%fd285, %fd284, 0d3FE0000000000000;
	setp.eq.f32 	%p71, %f206, 0f3F800000;
	selp.f64 	%fd286, 0d3FF0000000000000, %fd285, %p71;
	add.f64 	%fd38, %fd286, %fd283;
	{ // callseq 209, 0
	.param .b64 param0;
	st.param.f64 	[param0], %fd19;
	.param .b64 param1;
	st.param.f64 	[param1], 0d4000000000000000;
	.param .b64 retval0;
	call.uni (retval0), 
	__internal_accurate_pow, 
	(
	param0, 
	param1
	);
	ld.param.f64 	%fd287, [retval0];
	} // callseq 209
	neg.f64 	%fd289, %fd287;
	selp.f64 	%fd290, %fd289, %fd287, %p67;
	selp.f64 	%fd602, %fd290, %fd287, %p69;
	@%p68 bra 	$L__BB16_38;
	setp.eq.s32 	%p72, %r7, 1062207488;
	selp.b32 	%r138, %r5, 0, %p72;
	setp.lt.s32 	%p73, %r107, 0;
	or.b32  	%r139, %r138, 2146435072;
	selp.b32 	%r140, %r139, %r138, %p73;
	mov.b32 	%r141, 0;
	mov.b64 	%fd602, {%r141, %r140};
$L__BB16_38:
	add.f64 	%fd291, %fd3, 0d4000000000000000;
	{
	.reg .b32 %temp; 
	mov.b64 	{%temp, %r142}, %fd291;
	}
	and.b32  	%r143, %r142, 2146435072;
	setp.ne.s32 	%p74, %r143, 2146435072;
	@%p74 bra 	$L__BB16_43;
	ld.param.f32 	%f279, [_Z13TVD_3D_SolverifififfPfS_S__param_5];
	setp.num.f32 	%p75, %f279, %f279;
	@%p75 bra 	$L__BB16_41;
	mov.f64 	%fd292, 0d4000000000000000;
	add.rn.f64 	%fd602, %fd3, %fd292;
	bra.uni 	$L__BB16_43;
$L__BB16_41:
	setp.neu.f64 	%p76, %fd19, 0d7FF0000000000000;
	@%p76 bra 	$L__BB16_43;
	setp.eq.s32 	%p77, %r7, 1062207488;
	setp.lt.s32 	%p78, %r5, 0;
	setp.lt.s32 	%p79, %r107, 0;
	selp.b32 	%r145, 0, 2146435072, %p79;
	and.b32  	%r146, %r107, 2147483647;
	setp.ne.s32 	%p80, %r146, 1071644672;
	or.b32  	%r147, %r145, -2147483648;
	selp.b32 	%r148, %r147, %r145, %p80;
	selp.b32 	%r149, %r148, %r145, %p77;
	selp.b32 	%r150, %r149, %r145, %p78;
	mov.b32 	%r151, 0;
	mov.b64 	%fd602, {%r151, %r150};
$L__BB16_43:
	ld.param.f32 	%f280, [_Z13TVD_3D_SolverifififfPfS_S__param_5];
	ld.param.f32 	%f207, [_Z13TVD_3D_SolverifififfPfS_S__param_1];
	setp.eq.f32 	%p81, %f280, 0f3F800000;
	setp.neu.f32 	%p82, %f207, 0f00000000;
	setp.lt.s32 	%p83, %r1, 0;
	add.f64 	%fd293, %fd602, %fd602;
	mul.f64 	%fd294, %fd293, 0d3FE0000000000000;
	selp.f64 	%fd295, 0d3FF0000000000000, %fd294, %p81;
	add.f64 	%fd296, %fd38, %fd295;
	cvt.rn.f32.f64 	%f8, %fd296;
	mov.f64 	%fd297, 0d4008000000000000;
	{
	.reg .b32 %temp; 
	mov.b64 	{%temp, %r152}, %fd297;
	}
	and.b32  	%r9, %r152, 2146435072;
	setp.eq.s32 	%p84, %r9, 1073741824;
	{ // callseq 210, 0
	.param .b64 param0;
	st.param.f64 	[param0], %fd4;
	.param .b64 param1;
	st.param.f64 	[param1], 0d4008000000000000;
	.param .b64 retval0;
	call.uni (retval0), 
	__internal_accurate_pow, 
	(
	param0, 
	param1
	);
	ld.param.f64 	%fd298, [retval0];
	} // callseq 210
	neg.f64 	%fd300, %fd298;
	selp.f64 	%fd301, %fd300, %fd298, %p84;
	selp.f64 	%fd604, %fd301, %fd298, %p83;
	@%p82 bra 	$L__BB16_45;
	setp.eq.s32 	%p85, %r9, 1073741824;
	selp.b32 	%r153, %r1, 0, %p85;
	setp.lt.s32 	%p86, %r152, 0;
	or.b32  	%r154, %r153, 2146435072;
	selp.b32 	%r155, %r154, %r153, %p86;
	mov.b32 	%r156, 0;
	mov.b64 	%fd604, {%r156, %r155};
$L__BB16_45:
	add.f64 	%fd302, %fd1, 0d4008000000000000;
	{
	.reg .b32 %temp; 
	mov.b64 	{%temp, %r157}, %fd302;
	}
	and.b32  	%r158, %r157, 2146435072;
	setp.ne.s32 	%p87, %r158, 2146435072;
	@%p87 bra 	$L__BB16_50;
	ld.param.f32 	%f208, [_Z13TVD_3D_SolverifififfPfS_S__param_1];
	setp.num.f32 	%p88, %f208, %f208;
	@%p88 bra 	$L__BB16_48;
	mov.f64 	%fd303, 0d4008000000000000;
	add.rn.f64 	%fd604, %fd1, %fd303;
	bra.uni 	$L__BB16_50;
$L__BB16_48:
	setp.neu.f64 	%p89, %fd4, 0d7FF0000000000000;
	@%p89 bra 	$L__BB16_50;
	setp.eq.s32 	%p90, %r9, 1073741824;
	setp.lt.s32 	%p91, %r1, 0;
	setp.lt.s32 	%p92, %r152, 0;
	selp.b32 	%r160, 0, 2146435072, %p92;
	and.b32  	%r161, %r152, 2147483647;
	setp.ne.s32 	%p93, %r161, 1071644672;
	or.b32  	%r162, %r160, -2147483648;
	selp.b32 	%r163, %r162, %r160, %p93;
	selp.b32 	%r164, %r163, %r160, %p90;
	selp.b32 	%r165, %r164, %r160, %p91;
	mov.b32 	%r166, 0;
	mov.b64 	%fd604, {%r166, %r165};
$L__BB16_50:
	ld.param.f32 	%f244, [_Z13TVD_3D_SolverifififfPfS_S__param_3];
	setp.eq.s32 	%p94, %r9, 1073741824;
	setp.neu.f32 	%p95, %f244, 0f00000000;
	setp.lt.s32 	%p96, %r4, 0;
	{ // callseq 211, 0
	.param .b64 param0;
	st.param.f64 	[param0], %fd11;
	.param .b64 param1;
	st.param.f64 	[param1], 0d4008000000000000;
	.param .b64 retval0;
	call.uni (retval0), 
	__internal_accurate_pow, 
	(
	param0, 
	param1
	);
	ld.param.f64 	%fd304, [retval0];
	} // callseq 211
	neg.f64 	%fd306, %fd304;
	selp.f64 	%fd307, %fd306, %fd304, %p94;
	selp.f64 	%fd606, %fd307, %fd304, %p96;
	@%p95 bra 	$L__BB16_52;
	setp.eq.s32 	%p97, %r9, 1073741824;
	selp.b32 	%r168, %r4, 0, %p97;
	setp.lt.s32 	%p98, %r152, 0;
	or.b32  	%r169, %r168, 2146435072;
	selp.b32 	%r170, %r169, %r168, %p98;
	mov.b32 	%r171, 0;
	mov.b64 	%fd606, {%r171, %r170};
$L__BB16_52:
	add.f64 	%fd308, %fd2, 0d4008000000000000;
	{
	.reg .b32 %temp; 
	mov.b64 	{%temp, %r172}, %fd308;
	}
	and.b32  	%r173, %r172, 2146435072;
	setp.ne.s32 	%p99, %r173, 2146435072;
	@%p99 bra 	$L__BB16_57;
	ld.param.f32 	%f245, [_Z13TVD_3D_SolverifififfPfS_S__param_3];
	setp.num.f32 	%p100, %f245, %f245;
	@%p100 bra 	$L__BB16_55;
	mov.f64 	%fd309, 0d4008000000000000;
	add.rn.f64 	%fd606, %fd2, %fd309;
	bra.uni 	$L__BB16_57;
$L__BB16_55:
	setp.neu.f64 	%p101, %fd11, 0d7FF0000000000000;
	@%p101 bra 	$L__BB16_57;
	setp.eq.s32 	%p102, %r9, 1073741824;
	setp.lt.s32 	%p103, %r4, 0;
	setp.lt.s32 	%p104, %r152, 0;
	selp.b32 	%r175, 0, 2146435072, %p104;
	and.b32  	%r176, %r152, 2147483647;
	setp.ne.s32 	%p105, %r176, 1071644672;
	or.b32  	%r177, %r175, -2147483648;
	selp.b32 	%r178, %r177, %r175, %p105;
	selp.b32 	%r179, %r178, %r175, %p102;
	selp.b32 	%r180, %r179, %r175, %p103;
	mov.b32 	%r181, 0;
	mov.b64 	%fd606, {%r181, %r180};
$L__BB16_57:
	ld.param.f32 	%f281, [_Z13TVD_3D_SolverifififfPfS_S__param_5];
	ld.param.f32 	%f246, [_Z13TVD_3D_SolverifififfPfS_S__param_3];
	ld.param.f32 	%f209, [_Z13TVD_3D_SolverifififfPfS_S__param_1];
	setp.eq.s32 	%p106, %r9, 1073741824;
	setp.neu.f32 	%p107, %f281, 0f00000000;
	setp.lt.s32 	%p108, %r5, 0;
	setp.eq.f32 	%p109, %f246, 0f3F800000;
	add.f64 	%fd310, %fd606, %fd606;
	div.rn.f64 	%fd311, %fd310, 0d4018000000000000;
	selp.f64 	%fd312, 0d3FD5555555555555, %fd311, %p109;
	add.f64 	%fd313, %fd604, %fd604;
	div.rn.f64 	%fd314, %fd313, 0d4018000000000000;
	setp.eq.f32 	%p110, %f209, 0f3F800000;
	selp.f64 	%fd315, 0d3FD5555555555555, %fd314, %p110;
	add.f64 	%fd57, %fd315, %fd312;
	{ // callseq 212, 0
	.param .b64 param0;
	st.param.f64 	[param0], %fd19;
	.param .b64 param1;
	st.param.f64 	[param1], 0d4008000000000000;
	.param .b64 retval0;
	call.uni (retval0), 
	__internal_accurate_pow, 
	(
	param0, 
	param1
	);
	ld.param.f64 	%fd316, [retval0];
	} // callseq 212
	neg.f64 	%fd318, %fd316;
	selp.f64 	%fd319, %fd318, %fd316, %p106;
	selp.f64 	%fd608, %fd319, %fd316, %p108;
	@%p107 bra 	$L__BB16_59;
	setp.eq.s32 	%p111, %r9, 1073741824;
	selp.b32 	%r183, %r5, 0, %p111;
	setp.lt.s32 	%p112, %r152, 0;
	or.b32  	%r184, %r183, 2146435072;
	selp.b32 	%r185, %r184, %r183, %p112;
	mov.b32 	%r186, 0;
	mov.b64 	%fd608, {%r186, %r185};
$L__BB16_59:
	add.f64 	%fd320, %fd3, 0d4008000000000000;
	{
	.reg .b32 %temp; 
	mov.b64 	{%temp, %r187}, %fd320;
	}
	and.b32  	%r188, %r187, 2146435072;
	setp.ne.s32 	%p113, %r188, 2146435072;
	@%p113 bra 	$L__BB16_64;
	ld.param.f32 	%f282, [_Z13TVD_3D_SolverifififfPfS_S__param_5];
	setp.num.f32 	%p114, %f282, %f282;
	@%p114 bra 	$L__BB16_62;
	mov.f64 	%fd321, 0d4008000000000000;
	add.rn.f64 	%fd608, %fd3, %fd321;
	bra.uni 	$L__BB16_64;
$L__BB16_62:
	setp.neu.f64 	%p115, %fd19, 0d7FF0000000000000;
	@%p115 bra 	$L__BB16_64;
	setp.eq.s32 	%p116, %r9, 1073741824;
	setp.lt.s32 	%p117, %r5, 0;
	setp.lt.s32 	%p118, %r152, 0;
	selp.b32 	%r190, 0, 2146435072, %p118;
	and.b32  	%r191, %r152, 2147483647;
	setp.ne.s32 	%p119, %r191, 1071644672;
	or.b32  	%r192, %r190, -2147483648;
	selp.b32 	%r193, %r192, %r190, %p119;
	selp.b32 	%r194, %r193, %r190, %p116;
	selp.b32 	%r195, %r194, %r190, %p117;
	mov.b32 	%r196, 0;
	mov.b64 	%fd608, {%r196, %r195};
$L__BB16_64:
	ld.param.f32 	%f283, [_Z13TVD_3D_SolverifififfPfS_S__param_5];
	ld.param.f32 	%f210, [_Z13TVD_3D_SolverifififfPfS_S__param_1];
	setp.eq.f32 	%p120, %f283, 0f3F800000;
	setp.neu.f32 	%p121, %f210, 0f00000000;
	setp.lt.s32 	%p122, %r1, 0;
	add.f64 	%fd322, %fd608, %fd608;
	div.rn.f64 	%fd323, %fd322, 0d4018000000000000;
	selp.f64 	%fd324, 0d3FD5555555555555, %fd323, %p120;
	add.f64 	%fd325, %fd57, %fd324;
	cvt.rn.f32.f64 	%f9, %fd325;
	mov.f64 	%fd326, 0d4010000000000000;
	{
	.reg .b32 %temp; 
	mov.b64 	{%temp, %r197}, %fd326;
	}
	and.b32  	%r11, %r197, 2146435072;
	setp.eq.s32 	%p123, %r11, 1072693248;
	{ // callseq 213, 0
	.param .b64 param0;
	st.param.f64 	[param0], %fd4;
	.param .b64 param1;
	st.param.f64 	[param1], 0d4010000000000000;
	.param .b64 retval0;
	call.uni (retval0), 
	__internal_accurate_pow, 
	(
	param0, 
	param1
	);
	ld.param.f64 	%fd327, [retval0];
	} // callseq 213
	neg.f64 	%fd329, %fd327;
	selp.f64 	%fd330, %fd329, %fd327, %p123;
	selp.f64 	%fd610, %fd330, %fd327, %p122;
	@%p121 bra 	$L__BB16_66;
	setp.eq.s32 	%p124, %r11, 1072693248;
	selp.b32 	%r198, %r1, 0, %p124;
	setp.lt.s32 	%p125, %r197, 0;
	or.b32  	%r199, %r198, 2146435072;
	selp.b32 	%r200, %r199, %r198, %p125;
	mov.b32 	%r201, 0;
	mov.b64 	%fd610, {%r201, %r200};
$L__BB16_66:
	add.f64 	%fd331, %fd1, 0d4010000000000000;
	{
	.reg .b32 %temp; 
	mov.b64 	{%temp, %r202}, %fd331;
	}
	and.b32  	%r203, %r202, 2146435072;
	setp.ne.s32 	%p126, %r203, 2146435072;
	@%p126 bra 	$L__BB16_71;
	ld.param.f32 	%f211, [_Z13TVD_3D_SolverifififfPfS_S__param_1];
	setp.num.f32 	%p127, %f211, %f211;
	@%p127 bra 	$L__BB16_69;
	mov.f64 	%fd332, 0d4010000000000000;
	add.rn.f64 	%fd610, %fd1, %fd332;
	bra.uni 	$L__BB16_71;
$L__BB16_69:
	setp.neu.f64 	%p128, %fd4, 0d7FF0000000000000;
	@%p128 bra 	$L__BB16_71;
	setp.eq.s32 	%p129, %r11, 1072693248;
	setp.lt.s32 	%p130, %r1, 0;
	setp.lt.s32 	%p131, %r197, 0;
	selp.b32 	%r205, 0, 2146435072, %p131;
	and.b32  	%r206, %r197, 2147483647;
	setp.ne.s32 	%p132, %r206, 1071644672;
	or.b32  	%r207, %r205, -2147483648;
	selp.b32 	%r208, %r207, %r205, %p132;
	selp.b32 	%r209, %r208, %r205, %p129;
	selp.b32 	%r210, %r209, %r205, %p130;
	mov.b32 	%r211, 0;
	mov.b64 	%fd610, {%r211, %r210};
$L__BB16_71:
	ld.param.f32 	%f247, [_Z13TVD_3D_SolverifififfPfS_S__param_3];
	setp.eq.s32 	%p133, %r11, 1072693248;
	setp.neu.f32 	%p134, %f247, 0f00000000;
	setp.lt.s32 	%p135, %r4, 0;
	{ // callseq 214, 0
	.param .b64 param0;
	st.param.f64 	[param0], %fd11;
	.param .b64 param1;
	st.param.f64 	[param1], 0d4010000000000000;
	.param .b64 retval0;
	call.uni (retval0), 
	__internal_accurate_pow, 
	(
	param0, 
	param1
	);
	ld.param.f64 	%fd333, [retval0];
	} // callseq 214
	neg.f64 	%fd335, %fd333;
	selp.f64 	%fd336, %fd335, %fd333, %p133;
	selp.f64 	%fd612, %fd336, %fd333, %p135;
	@%p134 bra 	$L__BB16_73;
	setp.eq.s32 	%p136, %r11, 1072693248;
	selp.b32 	%r213, %r4, 0, %p136;
	setp.lt.s32 	%p137, %r197, 0;
	or.b32  	%r214, %r213, 2146435072;
	selp.b32 	%r215, %r214, %r213, %p137;
	mov.b32 	%r216, 0;
	mov.b64 	%fd612, {%r216, %r215};
$L__BB16_73:
	add.f64 	%fd337, %fd2, 0d4010000000000000;
	{
	.reg .b32 %temp; 
	mov.b64 	{%temp, %r217}, %fd337;
	}
	and.b32  	%r218, %r217, 2146435072;
	setp.ne.s32 	%p138, %r218, 2146435072;
	@%p138 bra 	$L__BB16_78;
	ld.param.f32 	%f248, [_Z13TVD_3D_SolverifififfPfS_S__param_3];
	setp.num.f32 	%p139, %f248, %f248;
	@%p139 bra 	$L__BB16_76;
	mov.f64 	%fd338, 0d4010000000000000;
	add.rn.f64 	%fd612, %fd2, %fd338;
	bra.uni 	$L__BB16_78;
$L__BB16_76:
	setp.neu.f64 	%p140, %fd11, 0d7FF0000000000000;
	@%p140 bra 	$L__BB16_78;
	setp.eq.s32 	%p141, %r11, 1072693248;
	setp.lt.s32 	%p142, %r4, 0;
	setp.lt.s32 	%p143, %r197, 0;
	selp.b32 	%r220, 0, 2146435072, %p143;
	and.b32  	%r221, %r197, 2147483647;
	setp.ne.s32 	%p144, %r221, 1071644672;
	or.b32  	%r222, %r220, -2147483648;
	selp.b32 	%r223, %r222, %r220, %p144;
	selp.b32 	%r224, %r223, %r220, %p141;
	selp.b32 	%r225, %r224, %r220, %p142;
	mov.b32 	%r226, 0;
	mov.b64 	%fd612, {%r226, %r225};
$L__BB16_78:
	ld.param.f32 	%f284, [_Z13TVD_3D_SolverifififfPfS_S__param_5];
	ld.param.f32 	%f249, [_Z13TVD_3D_SolverifififfPfS_S__param_3];
	ld.param.f32 	%f212, [_Z13TVD_3D_SolverifififfPfS_S__param_1];
	setp.eq.s32 	%p145, %r11, 1072693248;
	setp.neu.f32 	%p146, %f284, 0f00000000;
	setp.lt.s32 	%p147, %r5, 0;
	setp.eq.f32 	%p148, %f249, 0f3F800000;
	add.f64 	%fd339, %fd612, %fd612;
	div.rn.f64 	%fd340, %fd339, 0d4038000000000000;
	selp.f64 	%fd341, 0d3FB5555555555555, %fd340, %p148;
	add.f64 	%fd342, %fd610, %fd610;
	div.rn.f64 	%fd343, %fd342, 0d4038000000000000;
	setp.eq.f32 	%p149, %f212, 0f3F800000;
	selp.f64 	%fd344, 0d3FB5555555555555, %fd343, %p149;
	add.f64 	%fd76, %fd344, %fd341;
	{ // callseq 215, 0
	.param .b64 param0;
	st.param.f64 	[param0], %fd19;
	.param .b64 param1;
	st.param.f64 	[param1], 0d4010000000000000;
	.param .b64 retval0;
	call.uni (retval0), 
	__internal_accurate_pow, 
	(
	param0, 
	param1
	);
	ld.param.f64 	%fd345, [retval0];
	} // callseq 215
	neg.f64 	%fd347, %fd345;
	selp.f64 	%fd348, %fd347, %fd345, %p145;
	selp.f64 	%fd614, %fd348, %fd345, %p147;
	@%p146 bra 	$L__BB16_80;
	setp.eq.s32 	%p150, %r11, 1072693248;
	selp.b32 	%r228, %r5, 0, %p150;
	setp.lt.s32 	%p151, %r197, 0;
	or.b32  	%r229, %r228, 2146435072;
	selp.b32 	%r230, %r229, %r228, %p151;
	mov.b32 	%r231, 0;
	mov.b64 	%fd614, {%r231, %r230};
$L__BB16_80:
	add.f64 	%fd349, %fd3, 0d4010000000000000;
	{
	.reg .b32 %temp; 
	mov.b64 	{%temp, %r232}, %fd349;
	}
	and.b32  	%r233, %r232, 2146435072;
	setp.ne.s32 	%p152, %r233, 2146435072;
	@%p152 bra 	$L__BB16_85;
	ld.param.f32 	%f285, [_Z13TVD_3D_SolverifififfPfS_S__param_5];
	setp.num.f32 	%p153, %f285, %f285;
	@%p153 bra 	$L__BB16_83;
	mov.f64 	%fd350, 0d4010000000000000;
	add.rn.f64 	%fd614, %fd3, %fd350;
	bra.uni 	$L__BB16_85;
$L__BB16_83:
	setp.neu.f64 	%p154, %fd19, 0d7FF0000000000000;
	@%p154 bra 	$L__BB16_85;
	setp.eq.s32 	%p155, %r11, 1072693248;
	setp.lt.s32 	%p156, %r5, 0;
	setp.lt.s32 	%p157, %r197, 0;
	selp.b32 	%r235, 0, 2146435072, %p157;
	and.b32  	%r236, %r197, 2147483647;
	setp.ne.s32 	%p158, %r236, 1071644672;
	or.b32  	%r237, %r235, -2147483648;
	selp.b32 	%r238, %r237, %r235, %p158;
	selp.b32 	%r239, %r238, %r235, %p155;
	selp.b32 	%r240, %r239, %r235, %p156;
	mov.b32 	%r241, 0;
	mov.b64 	%fd614, {%r241, %r240};
$L__BB16_85:
	ld.param.f32 	%f286, [_Z13TVD_3D_SolverifififfPfS_S__param_5];
	ld.param.f32 	%f213, [_Z13TVD_3D_SolverifififfPfS_S__param_1];
	setp.eq.f32 	%p159, %f286, 0f3F800000;
	setp.neu.f32 	%p160, %f213, 0f00000000;
	setp.lt.s32 	%p161, %r1, 0;
	add.f64 	%fd351, %fd614, %fd614;
	div.rn.f64 	%fd352, %fd351, 0d4038000000000000;
	selp.f64 	%fd353, 0d3FB5555555555555, %fd352, %p159;
	add.f64 	%fd354, %fd76, %fd353;
	cvt.rn.f32.f64 	%f10, %fd354;
	mov.f64 	%fd355, 0d4014000000000000;
	{
	.reg .b32 %temp; 
	mov.b64 	{%temp, %r242}, %fd355;
	}
	and.b32  	%r13, %r242, 2146435072;
	setp.eq.s32 	%p162, %r13, 1074790400;
	{ // callseq 216, 0
	.param .b64 param0;
	st.param.f64 	[param0], %fd4;
	.param .b64 param1;
	st.param.f64 	[param1], 0d4014000000000000;
	.param .b64 retval0;
	call.uni (retval0), 
	__internal_accurate_pow, 
	(
	param0, 
	param1
	);
	ld.param.f64 	%fd356, [retval0];
	} // callseq 216
	neg.f64 	%fd358, %fd356;
	selp.f64 	%fd359, %fd358, %fd356, %p162;
	selp.f64 	%fd616, %fd359, %fd356, %p161;
	@%p160 bra 	$L__BB16_87;
	setp.eq.s32 	%p163, %r13, 1074790400;
	selp.b32 	%r243, %r1, 0, %p163;
	setp.lt.s32 	%p164, %r242, 0;
	or.b32  	%r244, %r243, 2146435072;
	selp.b32 	%r245, %r244, %r243, %p164;
	mov.b32 	%r246, 0;
	mov.b64 	%fd616, {%r246, %r245};
$L__BB16_87:
	add.f64 	%fd360, %fd1, 0d4014000000000000;
	{
	.reg .b32 %temp; 
	mov.b64 	{%temp, %r247}, %fd360;
	}
	and.b32  	%r248, %r247, 2146435072;
	setp.ne.s32 	%p165, %r248, 2146435072;
	@%p165 bra 	$L__BB16_92;
	ld.param.f32 	%f214, [_Z13TVD_3D_SolverifififfPfS_S__param_1];
	setp.num.f32 	%p166, %f214, %f214;
	@%p166 bra 	$L__BB16_90;
	mov.f64 	%fd361, 0d4014000000000000;
	add.rn.f64 	%fd616, %fd1, %fd361;
	bra.uni 	$L__BB16_92;
$L__BB16_90:
	setp.neu.f64 	%p167, %fd4, 0d7FF0000000000000;
	@%p167 bra 	$L__BB16_92;
	setp.eq.s32 	%p168, %r13, 1074790400;
	setp.lt.s32 	%p169, %r1, 0;
	setp.lt.s32 	%p170, %r242, 0;
	selp.b32 	%r250, 0, 2146435072, %p170;
	and.b32  	%r251, %r242, 2147483647;
	setp.ne.s32 	%p171, %r251, 1071644672;
	or.b32  	%r252, %r250, -2147483648;
	selp.b32 	%r253, %r252, %r250, %p171;
	selp.b32 	%r254, %r253, %r250, %p168;
	selp.b32 	%r255, %r254, %r250, %p169;
	mov.b32 	%r256, 0;
	mov.b64 	%fd616, {%r256, %r255};
$L__BB16_92:
	ld.param.f32 	%f250, [_Z13TVD_3D_SolverifififfPfS_S__param_3];
	setp.eq.s32 	%p172, %r13, 1074790400;
	setp.neu.f32 	%p173, %f250, 0f00000000;
	setp.lt.s32 	%p174, %r4, 0;
	{ // callseq 217, 0
	.param .b64 param0;
	st.param.f64 	[param0], %fd11;
	.param .b64 param1;
	st.param.f64 	[param1], 0d4014000000000000;
	.param .b64 retval0;
	call.uni (retval0), 
	__internal_accurate_pow, 
	(
	param0, 
	param1
	);
	ld.param.f64 	%fd362, [retval0];
	} // callseq 217
	neg.f64 	%fd364, %fd362;
	selp.f64 	%fd365, %fd364, %fd362, %p172;
	selp.f64 	%fd618, %fd365, %fd362, %p174;
	@%p173 bra 	$L__BB16_94;
	setp.eq.s32 	%p175, %r13, 1074790400;
	selp.b32 	%r258, %r4, 0, %p175;
	setp.lt.s32 	%p176, %r242, 0;
	or.b32  	%r259, %r258, 2146435072;
	selp.b32 	%r260, %r259, %r258, %p176;
	mov.b32 	%r261, 0;
	mov.b64 	%fd618, {%r261, %r260};
$L__BB16_94:
	add.f64 	%fd366, %fd2, 0d4014000000000000;
	{
	.reg .b32 %temp; 
	mov.b64 	{%temp, %r262}, %fd366;
	}
	and.b32  	%r263, %r262, 2146435072;
	setp.ne.s32 	%p177, %r263, 2146435072;
	@%p177 bra 	$L__BB16_99;
	ld.param.f32 	%f251, [_Z13TVD_3D_SolverifififfPfS_S__param_3];
	setp.num.f32 	%p178, %f251, %f251;
	@%p178 bra 	$L__BB16_97;
	mov.f64 	%fd367, 0d4014000000000000;
	add.rn.f64 	%fd618, %fd2, %fd367;
	bra.uni 	$L__BB16_99;
$L__BB16_97:
	setp.neu.f64 	%p179, %fd11, 0d7FF0000000000000;
	@%p179 bra 	$L__BB16_99;
	setp.eq.s32 	%p180, %r13, 1074790400;
	setp.lt.s32 	%p181, %r4, 0;
	setp.lt.s32 	%p182, %r242, 0;
	selp.b32 	%r265, 0, 2146435072, %p182;
	and.b32  	%r266, %r242, 2147483647;
	setp.ne.s32 	%p183, %r266, 1071644672;
	or.b32  	%r267, %r265, -2147483648;
	selp.b32 	%r268, %r267, %r265, %p183;
	selp.b32 	%r269, %r268, %r265, %p180;
	selp.b32 	%r270, %r269, %r265, %p181;
	mov.b32 	%r271, 0;
	mov.b64 	%fd618, {%r271, %r270};
$L__BB16_99:
	ld.param.f32 	%f287, [_Z13TVD_3D_SolverifififfPfS_S__param_5];
	ld.param.f32 	%f252, [_Z13TVD_3D_SolverifififfPfS_S__param_3];
	ld.param.f32 	%f215, [_Z13TVD_3D_SolverifififfPfS_S__param_1];
	setp.eq.s32 	%p184, %r13, 1074790400;
	setp.neu.f32 	%p185, %f287, 0f00000000;
	setp.lt.s32 	%p186, %r5, 0;
	setp.eq.f32 	%p187, %f252, 0f3F800000;
	add.f64 	%fd368, %fd618, %fd618;
	div.rn.f64 	%fd369, %fd368, 0d405E000000000000;
	selp.f64 	%fd370, 0d3F91111111111111, %fd369, %p187;
	add.f64 	%fd371, %fd616, %fd616;
	div.rn.f64 	%fd372, %fd371, 0d405E000000000000;
	setp.eq.f32 	%p188, %f215, 0f3F800000;
	selp.f64 	%fd373, 0d3F91111111111111, %fd372, %p188;
	add.f64 	%fd95, %fd373, %fd370;
	{ // callseq 218, 0
	.param .b64 param0;
	st.param.f64 	[param0], %fd19;
	.param .b64 param1;
	st.param.f64 	[param1], 0d4014000000000000;
	.param .b64 retval0;
	call.uni (retval0), 
	__internal_accurate_pow, 
	(
	param0, 
	param1
	);
	ld.param.f64 	%fd374, [retval0];
	} // callseq 218
	neg.f64 	%fd376, %fd374;
	selp.f64 	%fd377, %fd376, %fd374, %p184;
	selp.f64 	%fd620, %fd377, %fd374, %p186;
	@%p185 bra 	$L__BB16_101;
	setp.eq.s32 	%p189, %r13, 1074790400;
	selp.b32 	%r273, %r5, 0, %p189;
	setp.lt.s32 	%p190, %r242, 0;
	or.b32  	%r274, %r273, 2146435072;
	selp.b32 	%r275, %r274, %r273, %p190;
	mov.b32 	%r276, 0;
	mov.b64 	%fd620, {%r276, %r275};
$L__BB16_101:
	add.f64 	%fd378, %fd3, 0d4014000000000000;
	{
	.reg .b32 %temp; 
	mov.b64 	{%temp, %r277}, %fd378;
	}
	and.b32  	%r278, %r277, 2146435072;
	setp.ne.s32 	%p191, %r278, 2146435072;
	@%p191 bra 	$L__BB16_106;
	ld.param.f32 	%f288, [_Z13TVD_3D_SolverifififfPfS_S__param_5];
	setp.num.f32 	%p192, %f288, %f288;
	@%p192 bra 	$L__BB16_104;
	mov.f64 	%fd379, 0d4014000000000000;
	add.rn.f64 	%fd620, %fd3, %fd379;
	bra.uni 	$L__BB16_106;
$L__BB16_104:
	setp.neu.f64 	%p193, %fd19, 0d7FF0000000000000;
	@%p193 bra 	$L__BB16_106;
	setp.eq.s32 	%p194, %r13, 1074790400;
	setp.lt.s32 	%p195, %r5, 0;
	setp.lt.s32 	%p196, %r242, 0;
	selp.b32 	%r280, 0, 2146435072, %p196;
	and.b32  	%r281, %r242, 2147483647;
	setp.ne.s32 	%p197, %r281, 1071644672;
	or.b32  	%r282, %r280, -2147483648;
	selp.b32 	%r283, %r282, %r280, %p197;
	selp.b32 	%r284, %r283, %r280, %p194;
	selp.b32 	%r285, %r284, %r280, %p195;
	mov.b32 	%r286, 0;
	mov.b64 	%fd620, {%r286, %r285};
$L__BB16_106:
	ld.param.f32 	%f289, [_Z13TVD_3D_SolverifififfPfS_S__param_5];
	ld.param.f32 	%f216, [_Z13TVD_3D_SolverifififfPfS_S__param_1];
	setp.eq.f32 	%p198, %f289, 0f3F800000;
	setp.neu.f32 	%p199, %f216, 0f00000000;
	setp.lt.s32 	%p200, %r1, 0;
	add.f64 	%fd380, %fd620, %fd620;
	div.rn.f64 	%fd381, %fd380, 0d405E000000000000;
	selp.f64 	%fd382, 0d3F91111111111111, %fd381, %p198;
	add.f64 	%fd383, %fd95, %fd382;
	cvt.rn.f32.f64 	%f11, %fd383;
	mov.f64 	%fd384, 0d4018000000000000;
	{
	.reg .b32 %temp; 
	mov.b64 	{%temp, %r287}, %fd384;
	}
	and.b32  	%r15, %r287, 2146435072;
	setp.eq.s32 	%p201, %r15, 1073741824;
	{ // callseq 219, 0
	.param .b64 param0;
	st.param.f64 	[param0], %fd4;
	.param .b64 param1;
	st.param.f64 	[param1], 0d4018000000000000;
	.param .b64 retval0;
	call.uni (retval0), 
	__internal_accurate_pow, 
	(
	param0, 
	param1
	);
	ld.param.f64 	%fd385, [retval0];
	} // callseq 219
	neg.f64 	%fd387, %fd385;
	selp.f64 	%fd388, %fd387, %fd385, %p201;
	selp.f64 	%fd622, %fd388, %fd385, %p200;
	@%p199 bra 	$L__BB16_108;
	setp.eq.s32 	%p202, %r15, 1073741824;
	selp.b32 	%r288, %r1, 0, %p202;
	setp.lt.s32 	%p203, %r287, 0;
	or.b32  	%r289, %r288, 2146435072;
	selp.b32 	%r290, %r289, %r288, %p203;
	mov.b32 	%r291, 0;
	mov.b64 	%fd622, {%r291, %r290};
$L__BB16_108:
	add.f64 	%fd389, %fd1, 0d4018000000000000;
	{
	.reg .b32 %temp; 
	mov.b64 	{%temp, %r292}, %fd389;
	}
	and.b32  	%r293, %r292, 2146435072;
	setp.ne.s32 	%p204, %r293, 2146435072;
	@%p204 bra 	$L__BB16_113;
	ld.param.f32 	%f217, [_Z13TVD_3D_SolverifififfPfS_S__param_1];
	setp.num.f32 	%p205, %f217, %f217;
	@%p205 bra 	$L__BB16_111;
	mov.f64 	%fd390, 0d4018000000000000;
	add.rn.f64 	%fd622, %fd1, %fd390;
	bra.uni 	$L__BB16_113;
$L__BB16_111:
	setp.neu.f64 	%p206, %fd4, 0d7FF0000000000000;
	@%p206 bra 	$L__BB16_113;
	setp.eq.s32 	%p207, %r15, 1073741824;
	setp.lt.s32 	%p208, %r1, 0;
	setp.lt.s32 	%p209, %r287, 0;
	selp.b32 	%r295, 0, 2146435072, %p209;
	and.b32  	%r296, %r287, 2147483647;
	setp.ne.s32 	%p210, %r296, 1071644672;
	or.b32  	%r297, %r295, -2147483648;
	selp.b32 	%r298, %r297, %r295, %p210;
	selp.b32 	%r299, %r298, %r295, %p207;
	selp.b32 	%r300, %r299, %r295, %p208;
	mov.b32 	%r301, 0;
	mov.b64 	%fd622, {%r301, %r300};
$L__BB16_113:
	ld.param.f32 	%f253, [_Z13TVD_3D_SolverifififfPfS_S__param_3];
	setp.eq.s32 	%p211, %r15, 1073741824;
	setp.neu.f32 	%p212, %f253, 0f00000000;
	setp.lt.s32 	%p213, %r4, 0;
	{ // callseq 220, 0
	.param .b64 param0;
	st.param.f64 	[param0], %fd11;
	.param .b64 param1;
	st.param.f64 	[param1], 0d4018000000000000;
	.param .b64 retval0;
	call.uni (retval0), 
	__internal_accurate_pow, 
	(
	param0, 
	param1
	);
	ld.param.f64 	%fd391, [retval0];
	} // callseq 220
	neg.f64 	%fd393, %fd391;
	selp.f64 	%fd394, %fd393, %fd391, %p211;
	selp.f64 	%fd624, %fd394, %fd391, %p213;
	@%p212 bra 	$L__BB16_115;
	setp.eq.s32 	%p214, %r15, 1073741824;
	selp.b32 	%r303, %r4, 0, %p214;
	setp.lt.s32 	%p215, %r287, 0;
	or.b32  	%r304, %r303, 2146435072;
	selp.b32 	%r305, %r304, %r303, %p215;
	mov.b32 	%r306, 0;
	mov.b64 	%fd624, {%r306, %r305};
$L__BB16_115:
	add.f64 	%fd395, %fd2, 0d4018000000000000;
	{
	.reg .b32 %temp; 
	mov.b64 	{%temp, %r307}, %fd395;
	}
	and.b32  	%r308, %r307, 2146435072;
	setp.ne.s32 	%p216, %r308, 2146435072;
	@%p216 bra 	$L__BB16_120;
	ld.param.f32 	%f254, [_Z13TVD_3D_SolverifififfPfS_S__param_3];
	setp.num.f32 	%p217, %f254, %f254;
	@%p217 bra 	$L__BB16_118;
	mov.f64 	%fd396, 0d4018000000000000;
	add.rn.f64 	%fd624, %fd2, %fd396;
	bra.uni 	$L__BB16_120;
$L__BB16_118:
	setp.neu.f64 	%p218, %fd11, 0d7FF0000000000000;
	@%p218 bra 	$L__BB16_120;
	setp.eq.s32 	%p219, %r15, 1073741824;
	setp.lt.s32 	%p220, %r4, 0;
	setp.lt.s32 	%p221, %r287, 0;
	selp.b32 	%r310, 0, 2146435072, %p221;
	and.b32  	%r311, %r287, 2147483647;
	setp.ne.s32 	%p222, %r311, 1071644672;
	or.b32  	%r312, %r310, -2147483648;
	selp.b32 	%r313, %r312, %r310, %p222;
	selp.b32 	%r314, %r313, %r310, %p219;
	selp.b32 	%r315, %r314, %r310, %p220;
	mov.b32 	%r316, 0;
	mov.b64 	%fd624, {%r316, %r315};
$L__BB16_120:
	ld.param.f32 	%f290, [_Z13TVD_3D_SolverifififfPfS_S__param_5];
	ld.param.f32 	%f255, [_Z13TVD_3D_SolverifififfPfS_S__param_3];
	ld.param.f32 	%f218, [_Z13TVD_3D_SolverifififfPfS_S__param_1];
	setp.eq.s32 	%p223, %r15, 1073741824;
	setp.neu.f32 	%p224, %f290, 0f00000000;
	setp.lt.s32 	%p225, %r5, 0;
	setp.eq.f32 	%p226, %f255, 0f3F800000;
	add.f64 	%fd397, %fd624, %fd624;
	div.rn.f64 	%fd398, %fd397, 0d4086800000000000;
	selp.f64 	%fd399, 0d3F66C16C16C16C17, %fd398, %p226;
	add.f64 	%fd400, %fd622, %fd622;
	div.rn.f64 	%fd401, %fd400, 0d4086800000000000;
	setp.eq.f32 	%p227, %f218, 0f3F800000;
	selp.f64 	%fd402, 0d3F66C16C16C16C17, %fd401, %p227;
	add.f64 	%fd114, %fd402, %fd399;
	{ // callseq 221, 0
	.param .b64 param0;
	st.param.f64 	[param0], %fd19;
	.param .b64 param1;
	st.param.f64 	[param1], 0d4018000000000000;
	.param .b64 retval0;
	call.uni (retval0), 
	__internal_accurate_pow, 
	(
	param0, 
	param1
	);
	ld.param.f64 	%fd403, [retval0];
	} // callseq 221
	neg.f64 	%fd405, %fd403;
	selp.f64 	%fd406, %fd405, %fd403, %p223;
	selp.f64 	%fd626, %fd406, %fd403, %p225;
	@%p224 bra 	$L__BB16_122;
	setp.eq.s32 	%p228, %r15, 1073741824;
	selp.b32 	%r318, %r5, 0, %p228;
	setp.lt.s32 	%p229, %r287, 0;
	or.b32  	%r319, %r318, 2146435072;
	selp.b32 	%r320, %r319, %r318, %p229;
	mov.b32 	%r321, 0;
	mov.b64 	%fd626, {%r321, %r320};
$L__BB16_122:
	add.f64 	%fd407, %fd3, 0d4018000000000000;
	{
	.reg .b32 %temp; 
	mov.b64 	{%temp, %r322}, %fd407;
	}
	and.b32  	%r323, %r322, 2146435072;
	setp.ne.s32 	%p230, %r323, 2146435072;
	@%p230 bra 	$L__BB16_127;
	ld.param.f32 	%f291, [_Z13TVD_3D_SolverifififfPfS_S__param_5];
	setp.num.f32 	%p231, %f291, %f291;
	@%p231 bra 	$L__BB16_125;
	mov.f64 	%fd408, 0d4018000000000000;
	add.rn.f64 	%fd626, %fd3, %fd408;
	bra.uni 	$L__BB16_127;
$L__BB16_125:
	setp.neu.f64 	%p232, %fd19, 0d7FF0000000000000;
	@%p232 bra 	$L__BB16_127;
	setp.eq.s32 	%p233, %r15, 1073741824;
	setp.lt.s32 	%p234, %r5, 0;
	setp.lt.s32 	%p235, %r287, 0;
	selp.b32 	%r325, 0, 2146435072, %p235;
	and.b32  	%r326, %r287, 2147483647;
	setp.ne.s32 	%p236, %r326, 1071644672;
	or.b32  	%r327, %r325, -2147483648;
	selp.b32 	%r328, %r327, %r325, %p236;
	selp.b32 	%r329, %r328, %r325, %p233;
	selp.b32 	%r330, %r329, %r325, %p234;
	mov.b32 	%r331, 0;
	mov.b64 	%fd626, {%r331, %r330};
$L__BB16_127:
	ld.param.f32 	%f292, [_Z13TVD_3D_SolverifififfPfS_S__param_5];
	ld.param.f32 	%f219, [_Z13TVD_3D_SolverifififfPfS_S__param_1];
	setp.eq.f32 	%p237, %f292, 0f3F800000;
	setp.neu.f32 	%p238, %f219, 0f00000000;
	setp.lt.s32 	%p239, %r1, 0;
	add.f64 	%fd409, %fd626, %fd626;
	div.rn.f64 	%fd410, %fd409, 0d4086800000000000;
	selp.f64 	%fd411, 0d3F66C16C16C16C17, %fd410, %p237;
	add.f64 	%fd412, %fd114, %fd411;
	cvt.rn.f32.f64 	%f12, %fd412;
	mov.f64 	%fd413, 0d401C000000000000;
	{
	.reg .b32 %temp; 
	mov.b64 	{%temp, %r332}, %fd413;
	}
	and.b32  	%r17, %r332, 2146435072;
	setp.eq.s32 	%p240, %r17, 1074790400;
	{ // callseq 222, 0
	.param .b64 param0;
	st.param.f64 	[param0], %fd4;
	.param .b64 param1;
	st.param.f64 	[param1], 0d401C000000000000;
	.param .b64 retval0;
	call.uni (retval0), 
	__internal_accurate_pow, 
	(
	param0, 
	param1
	);
	ld.param.f64 	%fd414, [retval0];
	} // callseq 222
	neg.f64 	%fd416, %fd414;
	selp.f64 	%fd417, %fd416, %fd414, %p240;
	selp.f64 	%fd628, %fd417, %fd414, %p239;
	@%p238 bra 	$L__BB16_129;
	setp.eq.s32 	%p241, %r17, 1074790400;
	selp.b32 	%r333, %r1, 0, %p241;
	setp.lt.s32 	%p242, %r332, 0;
	or.b32  	%r334, %r333, 2146435072;
	selp.b32 	%r335, %r334, %r333, %p242;
	mov.b32 	%r336, 0;
	mov.b64 	%fd628, {%r336, %r335};
$L__BB16_129:
	add.f64 	%fd418, %fd1, 0d401C000000000000;
	{
	.reg .b32 %temp; 
	mov.b64 	{%temp, %r337}, %fd418;
	}
	and.b32  	%r338, %r337, 2146435072;
	setp.ne.s32 	%p243, %r338, 2146435072;
	@%p243 bra 	$L__BB16_134;
	ld.param.f32 	%f220, [_Z13TVD_3D_SolverifififfPfS_S__param_1];
	setp.num.f32 	%p244, %f220, %f220;
	@%p244 bra 	$L__BB16_132;
	mov.f64 	%fd419, 0d401C000000000000;
	add.rn.f64 	%fd628, %fd1, %fd419;
	bra.uni 	$L__BB16_134;
$L__BB16_132:
	setp.neu.f64 	%p245, %fd4, 0d7FF0000000000000;
	@%p245 bra 	$L__BB16_134;
	setp.eq.s32 	%p246, %r17, 1074790400;
	setp.lt.s32 	%p247, %r1, 0;
	setp.lt.s32 	%p248, %r332, 0;
	selp.b32 	%r340, 0, 2146435072, %p248;
	and.b32  	%r341, %r332, 2147483647;
	setp.ne.s32 	%p249, %r341, 1071644672;
	or.b32  	%r342, %r340, -2147483648;
	selp.b32 	%r343, %r342, %r340, %p249;
	selp.b32 	%r344, %r343, %r340, %p246;
	selp.b32 	%r345, %r344, %r340, %p247;
	mov.b32 	%r346, 0;
	mov.b64 	%fd628, {%r346, %r345};
$L__BB16_134:
	ld.param.f32 	%f256, [_Z13TVD_3D_SolverifififfPfS_S__param_3];
	setp.eq.s32 	%p250, %r17, 1074790400;
	setp.neu.f32 	%p251, %f256, 0f00000000;
	setp.lt.s32 	%p252, %r4, 0;
	{ // callseq 223, 0
	.param .b64 param0;
	st.param.f64 	[param0], %fd11;
	.param .b64 param1;
	st.param.f64 	[param1], 0d401C000000000000;
	.param .b64 retval0;
	call.uni (retval0), 
	__internal_accurate_pow, 
	(
	param0, 
	param1
	);
	ld.param.f64 	%fd420, [retval0];
	} // callseq 223
	neg.f64 	%fd422, %fd420;
	selp.f64 	%fd423, %fd422, %fd420, %p250;
	selp.f64 	%fd630, %fd423, %fd420, %p252;
	@%p251 bra 	$L__BB16_136;
	setp.eq.s32 	%p253, %r17, 1074790400;
	selp.b32 	%r348, %r4, 0, %p253;
	setp.lt.s32 	%p254, %r332, 0;
	or.b32  	%r349, %r348, 2146435072;
	selp.b32 	%r350, %r349, %r348, %p254;
	mov.b32 	%r351, 0;
	mov.b64 	%fd630, {%r351, %r350};
$L__BB16_136:
	add.f64 	%fd424, %fd2, 0d401C000000000000;
	{
	.reg .b32 %temp; 
	mov.b64 	{%temp, %r352}, %fd424;
	}
	and.b32  	%r353, %r352, 2146435072;
	setp.ne.s32 	%p255, %r353, 2146435072;
	@%p255 bra 	$L__BB16_141;
	ld.param.f32 	%f257, [_Z13TVD_3D_SolverifififfPfS_S__param_3];
	setp.num.f32 	%p256, %f257, %f257;
	@%p256 bra 	$L__BB16_139;
	mov.f64 	%fd425, 0d401C000000000000;
	add.rn.f64 	%fd630, %fd2, %fd425;
	bra.uni 	$L__BB16_141;
$L__BB16_139:
	setp.neu.f64 	%p257, %fd11, 0d7FF0000000000000;
	@%p257 bra 	$L__BB16_141;
	setp.eq.s32 	%p258, %r17, 1074790400;
	setp.lt.s32 	%p259, %r4, 0;
	setp.lt.s32 	%p260, %r332, 0;
	selp.b32 	%r355, 0, 2146435072, %p260;
	and.b32  	%r356, %r332, 2147483647;
	setp.ne.s32 	%p261, %r356, 1071644672;
	or.b32  	%r357, %r355, -2147483648;
	selp.b32 	%r358, %r357, %r355, %p261;
	selp.b32 	%r359, %r358, %r355, %p258;
	selp.b32 	%r360, %r359, %r355, %p259;
	mov.b32 	%r361, 0;
	mov.b64 	%fd630, {%r361, %r360};
$L__BB16_141:
	ld.param.f32 	%f293, [_Z13TVD_3D_SolverifififfPfS_S__param_5];
	ld.param.f32 	%f258, [_Z13TVD_3D_SolverifififfPfS_S__param_3];
	ld.param.f32 	%f221, [_Z13TVD_3D_SolverifififfPfS_S__param_1];
	setp.eq.s32 	%p262, %r17, 1074790400;
	setp.neu.f32 	%p263, %f293, 0f00000000;
	setp.lt.s32 	%p264, %r5, 0;
	setp.eq.f32 	%p265, %f258, 0f3F800000;
	add.f64 	%fd426, %fd630, %fd630;
	div.rn.f64 	%fd427, %fd426, 0d40B3B00000000000;
	selp.f64 	%fd428, 0d3F3A01A01A01A01A, %fd427, %p265;
	add.f64 	%fd429, %fd628, %fd628;
	div.rn.f64 	%fd430, %fd429, 0d40B3B00000000000;
	setp.eq.f32 	%p266, %f221, 0f3F800000;
	selp.f64 	%fd431, 0d3F3A01A01A01A01A, %fd430, %p266;
	add.f64 	%fd133, %fd431, %fd428;
	{ // callseq 224, 0
	.param .b64 param0;
	st.param.f64 	[param0], %fd19;
	.param .b64 param1;
	st.param.f64 	[param1], 0d401C000000000000;
	.param .b64 retval0;
	call.uni (retval0), 
	__internal_accurate_pow, 
	(
	param0, 
	param1
	);
	ld.param.f64 	%fd432, [retval0];
	} // callseq 224
	neg.f64 	%fd434, %fd432;
	selp.f64 	%fd435, %fd434, %fd432, %p262;
	selp.f64 	%fd632, %fd435, %fd432, %p264;
	@%p263 bra 	$L__BB16_143;
	setp.eq.s32 	%p267, %r17, 1074790400;
	selp.b32 	%r363, %r5, 0, %p267;
	setp.lt.s32 	%p268, %r332, 0;
	or.b32  	%r364, %r363, 2146435072;
	selp.b32 	%r365, %r364, %r363, %p268;
	mov.b32 	%r366, 0;
	mov.b64 	%fd632, {%r366, %r365};
$L__BB16_143:
	add.f64 	%fd436, %fd3, 0d401C000000000000;
	{
	.reg .b32 %temp; 
	mov.b64 	{%temp, %r367}, %fd436;
	}
	and.b32  	%r368, %r367, 2146435072;
	setp.ne.s32 	%p269, %r368, 2146435072;
	@%p269 bra 	$L__BB16_148;
	ld.param.f32 	%f294, [_Z13TVD_3D_SolverifififfPfS_S__param_5];
	setp.num.f32 	%p270, %f294, %f294;
	@%p270 bra 	$L__BB16_146;
	mov.f64 	%fd437, 0d401C000000000000;
	add.rn.f64 	%fd632, %fd3, %fd437;
	bra.uni 	$L__BB16_148;
$L__BB16_146:
	setp.neu.f64 	%p271, %fd19, 0d7FF0000000000000;
	@%p271 bra 	$L__BB16_148;
	setp.eq.s32 	%p272, %r17, 1074790400;
	setp.lt.s32 	%p273, %r5, 0;
	setp.lt.s32 	%p274, %r332, 0;
	selp.b32 	%r370, 0, 2146435072, %p274;
	and.b32  	%r371, %r332, 2147483647;
	setp.ne.s32 	%p275, %r371, 1071644672;
	or.b32  	%r372, %r370, -2147483648;
	selp.b32 	%r373, %r372, %r370, %p275;
	selp.b32 	%r374, %r373, %r370, %p272;
	selp.b32 	%r375, %r374, %r370, %p273;
	mov.b32 	%r376, 0;
	mov.b64 	%fd632, {%r376, %r375};
$L__BB16_148:
	ld.param.f32 	%f295, [_Z13TVD_3D_SolverifififfPfS_S__param_5];
	ld.param.f32 	%f222, [_Z13TVD_3D_SolverifififfPfS_S__param_1];
	setp.eq.f32 	%p276, %f295, 0f3F800000;
	setp.neu.f32 	%p277, %f222, 0f00000000;
	setp.lt.s32 	%p278, %r1, 0;
	add.f64 	%fd438, %fd632, %fd632;
	div.rn.f64 	%fd439, %fd438, 0d40B3B00000000000;
	selp.f64 	%fd440, 0d3F3A01A01A01A01A, %fd439, %p276;
	add.f64 	%fd441, %fd133, %fd440;
	cvt.rn.f32.f64 	%f13, %fd441;
	mov.f64 	%fd442, 0d4020000000000000;
	{
	.reg .b32 %temp; 
	mov.b64 	{%temp, %r377}, %fd442;
	}
	and.b32  	%r19, %r377, 2146435072;
	setp.eq.s32 	%p279, %r19, 1071644672;
	{ // callseq 225, 0
	.param .b64 param0;
	st.param.f64 	[param0], %fd4;
	.param .b64 param1;
	st.param.f64 	[param1], 0d4020000000000000;
	.param .b64 retval0;
	call.uni (retval0), 
	__internal_accurate_pow, 
	(
	param0, 
	param1
	);
	ld.param.f64 	%fd443, [retval0];
	} // callseq 225
	neg.f64 	%fd445, %fd443;
	selp.f64 	%fd446, %fd445, %fd443, %p279;
	selp.f64 	%fd634, %fd446, %fd443, %p278;
	@%p277 bra 	$L__BB16_150;
	setp.eq.s32 	%p280, %r19, 1071644672;
	selp.b32 	%r378, %r1, 0, %p280;
	setp.lt.s32 	%p281, %r377, 0;
	or.b32  	%r379, %r378, 2146435072;
	selp.b32 	%r380, %r379, %r378, %p281;
	mov.b32 	%r381, 0;
	mov.b64 	%fd634, {%r381, %r380};
$L__BB16_150:
	add.f64 	%fd447, %fd1, 0d4020000000000000;
	{
	.reg .b32 %temp; 
	mov.b64 	{%temp, %r382}, %fd447;
	}
	and.b32  	%r383, %r382, 2146435072;
	setp.ne.s32 	%p282, %r383, 2146435072;
	@%p282 bra 	$L__BB16_155;
	ld.param.f32 	%f223, [_Z13TVD_3D_SolverifififfPfS_S__param_1];
	setp.num.f32 	%p283, %f223, %f223;
	@%p283 bra 	$L__BB16_153;
	mov.f64 	%fd448, 0d4020000000000000;
	add.rn.f64 	%fd634, %fd1, %fd448;
	bra.uni 	$L__BB16_155;
$L__BB16_153:
	setp.neu.f64 	%p284, %fd4, 0d7FF0000000000000;
	@%p284 bra 	$L__BB16_155;
	setp.eq.s32 	%p285, %r19, 1071644672;
	setp.lt.s32 	%p286, %r1, 0;
	setp.lt.s32 	%p287, %r377, 0;
	selp.b32 	%r385, 0, 2146435072, %p287;
	and.b32  	%r386, %r377, 2147483647;
	setp.ne.s32 	%p288, %r386, 1071644672;
	or.b32  	%r387, %r385, -2147483648;
	selp.b32 	%r388, %r387, %r385, %p288;
	selp.b32 	%r389, %r388, %r385, %p285;
	selp.b32 	%r390, %r389, %r385, %p286;
	mov.b32 	%r391, 0;
	mov.b64 	%fd634, {%r391, %r390};
$L__BB16_155:
	ld.param.f32 	%f259, [_Z13TVD_3D_SolverifififfPfS_S__param_3];
	setp.eq.s32 	%p289, %r19, 1071644672;
	setp.neu.f32 	%p290, %f259, 0f00000000;
	setp.lt.s32 	%p291, %r4, 0;
	{ // callseq 226, 0
	.param .b64 param0;
	st.param.f64 	[param0], %fd11;
	.param .b64 param1;
	st.param.f64 	[param1], 0d4020000000000000;
	.param .b64 retval0;
	call.uni (retval0), 
	__internal_accurate_pow, 
	(
	param0, 
	param1
	);
	ld.param.f64 	%fd449, [retval0];
	} // callseq 226
	neg.f64 	%fd451, %fd449;
	selp.f64 	%fd452, %fd451, %fd449, %p289;
	selp.f64 	%fd636, %fd452, %fd449, %p291;
	@%p290 bra 	$L__BB16_157;
	selp.b32 	%r393, %r4, 0, %p289;
	setp.lt.s32 	%p293, %r377, 0;
	or.b32  	%r394, %r393, 2146435072;
	selp.b32 	%r395, %r394, %r393, %p293;
	mov.b32 	%r396, 0;
	mov.b64 	%fd636, {%r396, %r395};
$L__BB16_157:
	add.f64 	%fd453, %fd2, 0d4020000000000000;
	{
	.reg .b32 %temp; 
	mov.b64 	{%temp, %r397}, %fd453;
	}
	and.b32  	%r398, %r397, 2146435072;
	setp.ne.s32 	%p294, %r398, 2146435072;
	@%p294 bra 	$L__BB16_162;
	ld.param.f32 	%f260, [_Z13TVD_3D_SolverifififfPfS_S__param_3];
	setp.num.f32 	%p295, %f260, %f260;
	@%p295 bra 	$L__BB16_160;
	mov.f64 	%fd454, 0d4020000000000000;
	add.rn.f64 	%fd636, %fd2, %fd454;
	bra.uni 	$L__BB16_162;
$L__BB16_160:
	setp.neu.f64 	%p296, %fd11, 0d7FF0000000000000;
	@%p296 bra 	$L__BB16_162;
	setp.eq.s32 	%p297, %r19, 1071644672;
	setp.lt.s32 	%p298, %r4, 0;
	setp.lt.s32 	%p299, %r377, 0;
	selp.b32 	%r400, 0, 2146435072, %p299;
	and.b32  	%r401, %r377, 2147483647;
	setp.ne.s32 	%p300, %r401, 1071644672;
	or.b32  	%r402, %r400, -2147483648;
	selp.b32 	%r403, %r402, %r400, %p300;
	selp.b32 	%r404, %r403, %r400, %p297;
	selp.b32 	%r405, %r404, %r400, %p298;
	mov.b32 	%r406, 0;
	mov.b64 	%fd636, {%r406, %r405};
$L__BB16_162:
	ld.param.f32 	%f296, [_Z13TVD_3D_SolverifififfPfS_S__param_5];
	ld.param.f32 	%f261, [_Z13TVD_3D_SolverifififfPfS_S__param_3];
	ld.param.f32 	%f224, [_Z13TVD_3D_SolverifififfPfS_S__param_1];
	setp.eq.s32 	%p301, %r19, 1071644672;
	setp.neu.f32 	%p302, %f296, 0f00000000;
	setp.lt.s32 	%p303, %r5, 0;
	setp.eq.f32 	%p304, %f261, 0f3F800000;
	add.f64 	%fd455, %fd636, %fd636;
	div.rn.f64 	%fd456, %fd455, 0d40E3B00000000000;
	selp.f64 	%fd457, 0d3F0A01A01A01A01A, %fd456, %p304;
	add.f64 	%fd458, %fd634, %fd634;
	div.rn.f64 	%fd459, %fd458, 0d40E3B00000000000;
	setp.eq.f32 	%p305, %f224, 0f3F800000;
	selp.f64 	%fd460, 0d3F0A01A01A01A01A, %fd459, %p305;
	add.f64 	%fd152, %fd460, %fd457;
	{ // callseq 227, 0
	.param .b64 param0;
	st.param.f64 	[param0], %fd19;
	.param .b64 param1;
	st.param.f64 	[param1], 0d4020000000000000;
	.param .b64 retval0;
	call.uni (retval0), 
	__internal_accurate_pow, 
	(
	param0, 
	param1
	);
	ld.param.f64 	%fd461, [retval0];
	} // callseq 227
	neg.f64 	%fd463, %fd461;
	selp.f64 	%fd464, %fd463, %fd461, %p301;
	selp.f64 	%fd638, %fd464, %fd461, %p303;
	@%p302 bra 	$L__BB16_164;
	selp.b32 	%r408, %r5, 0, %p301;
	setp.lt.s32 	%p307, %r377, 0;
	or.b32  	%r409, %r408, 2146435072;
	selp.b32 	%r410, %r409, %r408, %p307;
	mov.b32 	%r411, 0;
	mov.b64 	%fd638, {%r411, %r410};
$L__BB16_164:
	add.f64 	%fd465, %fd3, 0d4020000000000000;
	{
	.reg .b32 %temp; 
	mov.b64 	{%temp, %r412}, %fd465;
	}
	and.b32  	%r413, %r412, 2146435072;
	setp.ne.s32 	%p308, %r413, 2146435072;
	@%p308 bra 	$L__BB16_169;
	ld.param.f32 	%f297, [_Z13TVD_3D_SolverifififfPfS_S__param_5];
	setp.num.f32 	%p309, %f297, %f297;
	@%p309 bra 	$L__BB16_167;
	mov.f64 	%fd466, 0d4020000000000000;
	add.rn.f64 	%fd638, %fd3, %fd466;
	bra.uni 	$L__BB16_169;
$L__BB16_167:
	setp.neu.f64 	%p310, %fd19, 0d7FF0000000000000;
	@%p310 bra 	$L__BB16_169;
	setp.eq.s32 	%p311, %r19, 1071644672;
	setp.lt.s32 	%p312, %r5, 0;
	setp.lt.s32 	%p313, %r377, 0;
	selp.b32 	%r415, 0, 2146435072, %p313;
	and.b32  	%r416, %r377, 2147483647;
	setp.ne.s32 	%p314, %r416, 1071644672;
	or.b32  	%r417, %r415, -2147483648;
	selp.b32 	%r418, %r417, %r415, %p314;
	selp.b32 	%r419, %r418, %r415, %p311;
	selp.b32 	%r420, %r419, %r415, %p312;
	mov.b32 	%r421, 0;
	mov.b64 	%fd638, {%r421, %r420};
$L__BB16_169:
	ld.param.f32 	%f298, [_Z13TVD_3D_SolverifififfPfS_S__param_5];
	ld.param.f32 	%f225, [_Z13TVD_3D_SolverifififfPfS_S__param_1];
	setp.eq.f32 	%p315, %f298, 0f3F800000;
	setp.neu.f32 	%p316, %f225, 0f00000000;
	setp.lt.s32 	%p317, %r1, 0;
	add.f64 	%fd467, %fd638, %fd638;
	div.rn.f64 	%fd468, %fd467, 0d40E3B00000000000;
	selp.f64 	%fd469, 0d3F0A01A01A01A01A, %fd468, %p315;
	add.f64 	%fd470, %fd152, %fd469;
	cvt.rn.f32.f64 	%f14, %fd470;
	mov.f64 	%fd471, 0d4022000000000000;
	{
	.reg .b32 %temp; 
	mov.b64 	{%temp, %r422}, %fd471;
	}
	and.b32  	%r21, %r422, 2146435072;
	setp.eq.s32 	%p318, %r21, 1075838976;
	{ // callseq 228, 0
	.param .b64 param0;
	st.param.f64 	[param0], %fd4;
	.param .b64 param1;
	st.param.f64 	[param1], 0d4022000000000000;
	.param .b64 retval0;
	call.uni (retval0), 
	__internal_accurate_pow, 
	(
	param0, 
	param1
	);
	ld.param.f64 	%fd472, [retval0];
	} // callseq 228
	neg.f64 	%fd474, %fd472;
	selp.f64 	%fd475, %fd474, %fd472, %p318;
	selp.f64 	%fd640, %fd475, %fd472, %p317;
	@%p316 bra 	$L__BB16_171;
	setp.eq.s32 	%p319, %r21, 1075838976;
	selp.b32 	%r423, %r1, 0, %p319;
	setp.lt.s32 	%p320, %r422, 0;
	or.b32  	%r424, %r423, 2146435072;
	selp.b32 	%r425, %r424, %r423, %p320;
	mov.b32 	%r426, 0;
	mov.b64 	%fd640, {%r426, %r425};
$L__BB16_171:
	add.f64 	%fd476, %fd1, 0d4022000000000000;
	{
	.reg .b32 %temp; 
	mov.b64 	{%temp, %r427}, %fd476;
	}
	and.b32  	%r428, %r427, 2146435072;
	setp.ne.s32 	%p321, %r428, 2146435072;
	@%p321 bra 	$L__BB16_176;
	ld.param.f32 	%f226, [_Z13TVD_3D_SolverifififfPfS_S__param_1];
	setp.num.f32 	%p322, %f226, %f226;
	@%p322 bra 	$L__BB16_174;
	mov.f64 	%fd477, 0d4022000000000000;
	add.rn.f64 	%fd640, %fd1, %fd477;
	bra.uni 	$L__BB16_176;
$L__BB16_174:
	setp.neu.f64 	%p323, %fd4, 0d7FF0000000000000;
	@%p323 bra 	$L__BB16_176;
	setp.eq.s32 	%p324, %r21, 1075838976;
	setp.lt.s32 	%p325, %r1, 0;
	setp.lt.s32 	%p326, %r422, 0;
	selp.b32 	%r430, 0, 2146435072, %p326;
	and.b32  	%r431, %r422, 2147483647;
	setp.ne.s32 	%p327, %r431, 1071644672;
	or.b32  	%r432, %r430, -2147483648;
	selp.b32 	%r433, %r432, %r430, %p327;
	selp.b32 	%r434, %r433, %r430, %p324;
	selp.b32 	%r435, %r434, %r430, %p325;
	mov.b32 	%r436, 0;
	mov.b64 	%fd640, {%r436, %r435};
$L__BB16_176:
	ld.param.f32 	%f262, [_Z13TVD_3D_SolverifififfPfS_S__param_3];
	setp.eq.s32 	%p328, %r21, 1075838976;
	setp.neu.f32 	%p329, %f262, 0f00000000;
	setp.lt.s32 	%p330, %r4, 0;
	{ // callseq 229, 0
	.param .b64 param0;
	st.param.f64 	[param0], %fd11;
	.param .b64 param1;
	st.param.f64 	[param1], 0d4022000000000000;
	.param .b64 retval0;
	call.uni (retval0), 
	__internal_accurate_pow, 
	(
	param0, 
	param1
	);
	ld.param.f64 	%fd478, [retval0];
	} // callseq 229
	neg.f64 	%fd480, %fd478;
	selp.f64 	%fd481, %fd480, %fd478, %p328;
	selp.f64 	%fd642, %fd481, %fd478, %p330;
	@%p329 bra 	$L__BB16_178;
	selp.b32 	%r438, %r4, 0, %p328;
	setp.lt.s32 	%p332, %r422, 0;
	or.b32  	%r439, %r438, 2146435072;
	selp.b32 	%r440, %r439, %r438, %p332;
	mov.b32 	%r441, 0;
	mov.b64 	%fd642, {%r441, %r440};
$L__BB16_178:
	add.f64 	%fd482, %fd2, 0d4022000000000000;
	{
	.reg .b32 %temp; 
	mov.b64 	{%temp, %r442}, %fd482;
	}
	and.b32  	%r443, %r442, 2146435072;
	setp.ne.s32 	%p333, %r443, 2146435072;
	@%p333 bra 	$L__BB16_183;
	ld.param.f32 	%f263, [_Z13TVD_3D_SolverifififfPfS_S__param_3];
	setp.num.f32 	%p334, %f263, %f263;
	@%p334 bra 	$L__BB16_181;
	mov.f64 	%fd483, 0d4022000000000000;
	add.rn.f64 	%fd642, %fd2, %fd483;
	bra.uni 	$L__BB16_183;
$L__BB16_181:
	setp.neu.f64 	%p335, %fd11, 0d7FF0000000000000;
	@%p335 bra 	$L__BB16_183;
	setp.eq.s32 	%p336, %r21, 1075838976;
	setp.lt.s32 	%p337, %r4, 0;
	setp.lt.s32 	%p338, %r422, 0;
	selp.b32 	%r445, 0, 2146435072, %p338;
	and.b32  	%r446, %r422, 2147483647;
	setp.ne.s32 	%p339, %r446, 1071644672;
	or.b32  	%r447, %r445, -2147483648;
	selp.b32 	%r448, %r447, %r445, %p339;
	selp.b32 	%r449, %r448, %r445, %p336;
	selp.b32 	%r450, %r449, %r445, %p337;
	mov.b32 	%r451, 0;
	mov.b64 	%fd642, {%r451, %r450};
$L__BB16_183:
	ld.param.f32 	%f299, [_Z13TVD_3D_SolverifififfPfS_S__param_5];
	ld.param.f32 	%f264, [_Z13TVD_3D_SolverifififfPfS_S__param_3];
	ld.param.f32 	%f227, [_Z13TVD_3D_SolverifififfPfS_S__param_1];
	setp.eq.s32 	%p340, %r21, 1075838976;
	setp.neu.f32 	%p341, %f299, 0f00000000;
	setp.lt.s32 	%p342, %r5, 0;
	setp.eq.f32 	%p343, %f264, 0f3F800000;
	add.f64 	%fd484, %fd642, %fd642;
	div.rn.f64 	%fd485, %fd484, 0d4116260000000000;
	selp.f64 	%fd486, 0d3ED71DE3A556C734, %fd485, %p343;
	add.f64 	%fd487, %fd640, %fd640;
	div.rn.f64 	%fd488, %fd487, 0d4116260000000000;
	setp.eq.f32 	%p344, %f227, 0f3F800000;
	selp.f64 	%fd489, 0d3ED71DE3A556C734, %fd488, %p344;
	add.f64 	%fd171, %fd489, %fd486;
	{ // callseq 230, 0
	.param .b64 param0;
	st.param.f64 	[param0], %fd19;
	.param .b64 param1;
	st.param.f64 	[param1], 0d4022000000000000;
	.param .b64 retval0;
	call.uni (retval0), 
	__internal_accurate_pow, 
	(
	param0, 
	param1
	);
	ld.param.f64 	%fd490, [retval0];
	} // callseq 230
	neg.f64 	%fd492, %fd490;
	selp.f64 	%fd493, %fd492, %fd490, %p340;
	selp.f64 	%fd644, %fd493, %fd490, %p342;
	@%p341 bra 	$L__BB16_185;
	selp.b32 	%r453, %r5, 0, %p340;
	setp.lt.s32 	%p346, %r422, 0;
	or.b32  	%r454, %r453, 2146435072;
	selp.b32 	%r455, %r454, %r453, %p346;
	mov.b32 	%r456, 0;
	mov.b64 	%fd644, {%r456, %r455};
$L__BB16_185:
	add.f64 	%fd494, %fd3, 0d4022000000000000;
	{
	.reg .b32 %temp; 
	mov.b64 	{%temp, %r457}, %fd494;
	}
	and.b32  	%r458, %r457, 2146435072;
	setp.ne.s32 	%p347, %r458, 2146435072;
	@%p347 bra 	$L__BB16_190;
	ld.param.f32 	%f300, [_Z13TVD_3D_SolverifififfPfS_S__param_5];
	setp.num.f32 	%p348, %f300, %f300;
	@%p348 bra 	$L__BB16_188;
	mov.f64 	%fd495, 0d4022000000000000;
	add.rn.f64 	%fd644, %fd3, %fd495;
	bra.uni 	$L__BB16_190;
$L__BB16_188:
	setp.neu.f64 	%p349, %fd19, 0d7FF0000000000000;
	@%p349 bra 	$L__BB16_190;
	setp.eq.s32 	%p350, %r21, 1075838976;
	setp.lt.s32 	%p351, %r5, 0;
	setp.lt.s32 	%p352, %r422, 0;
	selp.b32 	%r460, 0, 2146435072, %p352;
	and.b32  	%r461, %r422, 2147483647;
	setp.ne.s32 	%p353, %r461, 1071644672;
	or.b32  	%r462, %r460, -2147483648;
	selp.b32 	%r463, %r462, %r460, %p353;
	selp.b32 	%r464, %r463, %r460, %p350;
	selp.b32 	%r465, %r464, %r460, %p351;
	mov.b32 	%r466, 0;
	mov.b64 	%fd644, {%r466, %r465};
$L__BB16_190:
	ld.param.f32 	%f301, [_Z13TVD_3D_SolverifififfPfS_S__param_5];
	ld.param.f32 	%f228, [_Z13TVD_3D_SolverifififfPfS_S__param_1];
	setp.eq.f32 	%p354, %f301, 0f3F800000;
	setp.neu.f32 	%p355, %f228, 0f00000000;
	setp.lt.s32 	%p356, %r1, 0;
	add.f64 	%fd496, %fd644, %fd644;
	div.rn.f64 	%fd497, %fd496, 0d4116260000000000;
	selp.f64 	%fd498, 0d3ED71DE3A556C734, %fd497, %p354;
	add.f64 	%fd499, %fd171, %fd498;
	cvt.rn.f32.f64 	%f15, %fd499;
	mov.f64 	%fd500, 0d4024000000000000;
	{
	.reg .b32 %temp; 
	mov.b64 	{%temp, %r467}, %fd500;
	}
	and.b32  	%r23, %r467, 2146435072;
	setp.eq.s32 	%p357, %r23, 1074790400;
	{ // callseq 231, 0
	.param .b64 param0;
	st.param.f64 	[param0], %fd4;
	.param .b64 param1;
	st.param.f64 	[param1], 0d4024000000000000;
	.param .b64 retval0;
	call.uni (retval0), 
	__internal_accurate_pow, 
	(
	param0, 
	param1
	);
	ld.param.f64 	%fd501, [retval0];
	} // callseq 231
	neg.f64 	%fd503, %fd501;
	selp.f64 	%fd504, %fd503, %fd501, %p357;
	selp.f64 	%fd646, %fd504, %fd501, %p356;
	@%p355 bra 	$L__BB16_192;
	selp.b32 	%r468, %r1, 0, %p357;
	setp.lt.s32 	%p359, %r467, 0;
	or.b32  	%r469, %r468, 2146435072;
	selp.b32 	%r470, %r469, %r468, %p359;
	mov.b32 	%r471, 0;
	mov.b64 	%fd646, {%r471, %r470};
$L__BB16_192:
	add.f64 	%fd505, %fd1, 0d4024000000000000;
	{
	.reg .b32 %temp; 
	mov.b64 	{%temp, %r472}, %fd505;
	}
	and.b32  	%r473, %r472, 2146435072;
	setp.ne.s32 	%p360, %r473, 2146435072;
	@%p360 bra 	$L__BB16_197;
	ld.param.f32 	%f229, [_Z13TVD_3D_SolverifififfPfS_S__param_1];
	setp.num.f32 	%p361, %f229, %f229;
	@%p361 bra 	$L__BB16_195;
	mov.f64 	%fd506, 0d4024000000000000;
	add.rn.f64 	%fd646, %fd1, %fd506;
	bra.uni 	$L__BB16_197;
$L__BB16_195:
	setp.neu.f64 	%p362, %fd4, 0d7FF0000000000000;
	@%p362 bra 	$L__BB16_197;
	setp.eq.s32 	%p363, %r23, 1074790400;
	setp.lt.s32 	%p364, %r1, 0;
	setp.lt.s32 	%p365, %r467, 0;
	selp.b32 	%r475, 0, 2146435072, %p365;
	and.b32  	%r476, %r467, 2147483647;
	setp.ne.s32 	%p366, %r476, 1071644672;
	or.b32  	%r477, %r475, -2147483648;
	selp.b32 	%r478, %r477, %r475, %p366;
	selp.b32 	%r479, %r478, %r475, %p363;
	selp.b32 	%r480, %r479, %r475, %p364;
	mov.b32 	%r481, 0;
	mov.b64 	%fd646, {%r481, %r480};
$L__BB16_197:
	ld.param.f32 	%f265, [_Z13TVD_3D_SolverifififfPfS_S__param_3];
	setp.eq.s32 	%p367, %r23, 1074790400;
	setp.neu.f32 	%p368, %f265, 0f00000000;
	setp.lt.s32 	%p369, %r4, 0;
	{ // callseq 232, 0
	.param .b64 param0;
	st.param.f64 	[param0], %fd11;
	.param .b64 param1;
	st.param.f64 	[param1], 0d4024000000000000;
	.param .b64 retval0;
	call.uni (retval0), 
	__internal_accurate_pow, 
	(
	param0, 
	param1
	);
	ld.param.f64 	%fd507, [retval0];
	} // callseq 232
	neg.f64 	%fd509, %fd507;
	selp.f64 	%fd510, %fd509, %fd507, %p367;
	selp.f64 	%fd648, %fd510, %fd507, %p369;
	@%p368 bra 	$L__BB16_199;
	selp.b32 	%r483, %r4, 0, %p367;
	setp.lt.s32 	%p371, %r467, 0;
	or.b32  	%r484, %r483, 2146435072;
	selp.b32 	%r485, %r484, %r483, %p371;
	mov.b32 	%r486, 0;
	mov.b64 	%fd648, {%r486, %r485};
$L__BB16_199:
	add.f64 	%fd511, %fd2, 0d4024000000000000;
	{
	.reg .b32 %temp; 
	mov.b64 	{%temp, %r487}, %fd511;
	}
	and.b32  	%r488, %r487, 2146435072;
	setp.ne.s32 	%p372, %r488, 2146435072;
	@%p372 bra 	$L__BB16_204;
	ld.param.f32 	%f266, [_Z13TVD_3D_SolverifififfPfS_S__param_3];
	setp.num.f32 	%p373, %f266, %f266;
	@%p373 bra 	$L__BB16_202;
	mov.f64 	%fd512, 0d4024000000000000;
	add.rn.f64 	%fd648, %fd2, %fd512;
	bra.uni 	$L__BB16_204;
$L__BB16_202:
	setp.neu.f64 	%p374, %fd11, 0d7FF0000000000000;
	@%p374 bra 	$L__BB16_204;
	setp.lt.s32 	%p377, %r467, 0;
	selp.b32 	%r490, 0, 2146435072, %p377;
	and.b32  	%r491, %r467, 2147483647;
	setp.ne.s32 	%p378, %r491, 1071644672;
	or.b32  	%r492, %r490, -2147483648;
	selp.b32 	%r493, %r492, %r490, %p378;
	selp.b32 	%r494, %r493, %r490, %p367;
	selp.b32 	%r495, %r494, %r490, %p369;
	mov.b32 	%r496, 0;
	mov.b64 	%fd648, {%r496, %r495};
$L__BB16_204:
	ld.param.f32 	%f302, [_Z13TVD_3D_SolverifififfPfS_S__param_5];
	ld.param.f32 	%f267, [_Z13TVD_3D_SolverifififfPfS_S__param_3];
	ld.param.f32 	%f230, [_Z13TVD_3D_SolverifififfPfS_S__param_1];
	setp.neu.f32 	%p380, %f302, 0f00000000;
	setp.lt.s32 	%p381, %r5, 0;
	setp.eq.f32 	%p382, %f267, 0f3F800000;
	add.f64 	%fd513, %fd648, %fd648;
	div.rn.f64 	%fd514, %fd513, 0d414BAF8000000000;
	selp.f64 	%fd515, 0d3EA27E4FB7789F5C, %fd514, %p382;
	add.f64 	%fd516, %fd646, %fd646;
	div.rn.f64 	%fd517, %fd516, 0d414BAF8000000000;
	setp.eq.f32 	%p383, %f230, 0f3F800000;
	selp.f64 	%fd518, 0d3EA27E4FB7789F5C, %fd517, %p383;
	add.f64 	%fd190, %fd518, %fd515;
	{ // callseq 233, 0
	.param .b64 param0;
	st.param.f64 	[param0], %fd19;
	.param .b64 param1;
	st.param.f64 	[param1], 0d4024000000000000;
	.param .b64 retval0;
	call.uni (retval0), 
	__internal_accurate_pow, 
	(
	param0, 
	param1
	);
	ld.param.f64 	%fd519, [retval0];
	} // callseq 233
	neg.f64 	%fd521, %fd519;
	selp.f64 	%fd522, %fd521, %fd519, %p367;
	selp.f64 	%fd650, %fd522, %fd519, %p381;
	@%p380 bra 	$L__BB16_206;
	selp.b32 	%r498, %r5, 0, %p367;
	setp.lt.s32 	%p385, %r467, 0;
	or.b32  	%r499, %r498, 2146435072;
	selp.b32 	%r500, %r499, %r498, %p385;
	mov.b32 	%r501, 0;
	mov.b64 	%fd650, {%r501, %r500};
$L__BB16_206:
	add.f64 	%fd523, %fd3, 0d4024000000000000;
	{
	.reg .b32 %temp; 
	mov.b64 	{%temp, %r502}, %fd523;
	}
	and.b32  	%r503, %r502, 2146435072;
	setp.ne.s32 	%p386, %r503, 2146435072;
	@%p386 bra 	$L__BB16_211;
	ld.param.f32 	%f303, [_Z13TVD_3D_SolverifififfPfS_S__param_5];
	setp.num.f32 	%p387, %f303, %f303;
	@%p387 bra 	$L__BB16_209;
	mov.f64 	%fd524, 0d4024000000000000;
	add.rn.f64 	%fd650, %fd3, %fd524;
	bra.uni 	$L__BB16_211;
$L__BB16_209:
	setp.neu.f64 	%p388, %fd19, 0d7FF0000000000000;
	@%p388 bra 	$L__BB16_211;
	setp.lt.s32 	%p391, %r467, 0;
	selp.b32 	%r505, 0, 2146435072, %p391;
	and.b32  	%r506, %r467, 2147483647;
	setp.ne.s32 	%p392, %r506, 1071644672;
	or.b32  	%r507, %r505, -2147483648;
	selp.b32 	%r508, %r507, %r505, %p392;
	selp.b32 	%r509, %r508, %r505, %p367;
	selp.b32 	%r510, %r509, %r505, %p381;
	mov.b32 	%r511, 0;
	mov.b64 	%fd650, {%r511, %r510};
$L__BB16_211:
	ld.param.f32 	%f304, [_Z13TVD_3D_SolverifififfPfS_S__param_5];
	ld.param.f32 	%f231, [_Z13TVD_3D_SolverifififfPfS_S__param_1];
	setp.eq.f32 	%p393, %f304, 0f3F800000;
	setp.neu.f32 	%p394, %f231, 0f00000000;
	setp.lt.s32 	%p395, %r1, 0;
	add.f64 	%fd525, %fd650, %fd650;
	div.rn.f64 	%fd526, %fd525, 0d414BAF8000000000;
	selp.f64 	%fd527, 0d3EA27E4FB7789F5C, %fd526, %p393;
	add.f64 	%fd528, %fd190, %fd527;
	cvt.rn.f32.f64 	%f16, %fd528;
	mov.f64 	%fd529, 0d4026000000000000;
	{
	.reg .b32 %temp; 
	mov.b64 	{%temp, %r512}, %fd529;
	}
	and.b32  	%r25, %r512, 2146435072;
	setp.eq.s32 	%p396, %r25, 1075838976;
	{ // callseq 234, 0
	.param .b64 param0;
	st.param.f64 	[param0], %fd4;
	.param .b64 param1;
	st.param.f64 	[param1], 0d4026000000000000;
	.param .b64 retval0;
	call.uni (retval0), 
	__internal_accurate_pow, 
	(
	param0, 
	param1
	);
	ld.param.f64 	%fd530, [retval0];
	} // callseq 234
	neg.f64 	%fd532, %fd530;
	selp.f64 	%fd533, %fd532, %fd530, %p396;
	selp.f64 	%fd652, %fd533, %fd530, %p395;
	@%p394 bra 	$L__BB16_213;
	selp.b32 	%r513, %r1, 0, %p396;
	setp.lt.s32 	%p398, %r512, 0;
	or.b32  	%r514, %r513, 2146435072;
	selp.b32 	%r515, %r514, %r513, %p398;
	mov.b32 	%r516, 0;
	mov.b64 	%fd652, {%r516, %r515};
$L__BB16_213:
	add.f64 	%fd534, %fd1, 0d4026000000000000;
	{
	.reg .b32 %temp; 
	mov.b64 	{%temp, %r517}, %fd534;
	}
	and.b32  	%r518, %r517, 2146435072;
	setp.ne.s32 	%p399, %r518, 2146435072;
	@%p399 bra 	$L__BB16_218;
	ld.param.f32 	%f232, [_Z13TVD_3D_SolverifififfPfS_S__param_1];
	setp.num.f32 	%p400, %f232, %f232;
	@%p400 bra 	$L__BB16_216;
	mov.f64 	%fd535, 0d4026000000000000;
	add.rn.f64 	%fd652, %fd1, %fd535;
	bra.uni 	$L__BB16_218;
$L__BB16_216:
	setp.neu.f64 	%p401, %fd4, 0d7FF0000000000000;
	@%p401 bra 	$L__BB16_218;
	setp.eq.s32 	%p402, %r25, 1075838976;
	setp.lt.s32 	%p403, %r1, 0;
	setp.lt.s32 	%p404, %r512, 0;
	selp.b32 	%r520, 0, 2146435072, %p404;
	and.b32  	%r521, %r512, 2147483647;
	setp.ne.s32 	%p405, %r521, 1071644672;
	or.b32  	%r522, %r520, -2147483648;
	selp.b32 	%r523, %r522, %r520, %p405;
	selp.b32 	%r524, %r523, %r520, %p402;
	selp.b32 	%r525, %r524, %r520, %p403;
	mov.b32 	%r526, 0;
	mov.b64 	%fd652, {%r526, %r525};
$L__BB16_218:
	ld.param.f32 	%f268, [_Z13TVD_3D_SolverifififfPfS_S__param_3];
	setp.eq.s32 	%p406, %r25, 1075838976;
	setp.neu.f32 	%p407, %f268, 0f00000000;
	setp.lt.s32 	%p408, %r4, 0;
	{ // callseq 235, 0
	.param .b64 param0;
	st.param.f64 	[param0], %fd11;
	.param .b64 param1;
	st.param.f64 	[param1], 0d4026000000000000;
	.param .b64 retval0;
	call.uni (retval0), 
	__internal_accurate_pow, 
	(
	param0, 
	param1
	);
	ld.param.f64 	%fd536, [retval0];
	} // callseq 235
	neg.f64 	%fd538, %fd536;
	selp.f64 	%fd539, %fd538, %fd536, %p406;
	selp.f64 	%fd654, %fd539, %fd536, %p408;
	@%p407 bra 	$L__BB16_220;
	selp.b32 	%r528, %r4, 0, %p406;
	setp.lt.s32 	%p410, %r512, 0;
	or.b32  	%r529, %r528, 2146435072;
	selp.b32 	%r530, %r529, %r528, %p410;
	mov.b32 	%r531, 0;
	mov.b64 	%fd654, {%r531, %r530};
$L__BB16_220:
	add.f64 	%fd540, %fd2, 0d4026000000000000;
	{
	.reg .b32 %temp; 
	mov.b64 	{%temp, %r532}, %fd540;
	}
	and.b32  	%r533, %r532, 2146435072;
	setp.ne.s32 	%p411, %r533, 2146435072;
	@%p411 bra 	$L__BB16_225;
	ld.param.f32 	%f269, [_Z13TVD_3D_SolverifififfPfS_S__param_3];
	setp.num.f32 	%p412, %f269, %f269;
	@%p412 bra 	$L__BB16_223;
	mov.f64 	%fd541, 0d4026000000000000;
	add.rn.f64 	%fd654, %fd2, %fd541;
	bra.uni 	$L__BB16_225;
$L__BB16_223:
	setp.neu.f64 	%p413, %fd11, 0d7FF0000000000000;
	@%p413 bra 	$L__BB16_225;
	setp.lt.s32 	%p416, %r512, 0;
	selp.b32 	%r535, 0, 2146435072, %p416;
	and.b32  	%r536, %r512, 2147483647;
	setp.ne.s32 	%p417, %r536, 1071644672;
	or.b32  	%r537, %r535, -2147483648;
	selp.b32 	%r538, %r537, %r535, %p417;
	selp.b32 	%r539, %r538, %r535, %p406;
	selp.b32 	%r540, %r539, %r535, %p408;
	mov.b32 	%r541, 0;
	mov.b64 	%fd654, {%r541, %r540};
$L__BB16_225:
	ld.param.f32 	%f305, [_Z13TVD_3D_SolverifififfPfS_S__param_5];
	ld.param.f32 	%f270, [_Z13TVD_3D_SolverifififfPfS_S__param_3];
	ld.param.f32 	%f233, [_Z13TVD_3D_SolverifififfPfS_S__param_1];
	setp.neu.f32 	%p419, %f305, 0f00000000;
	setp.lt.s32 	%p420, %r5, 0;
	setp.eq.f32 	%p421, %f270, 0f3F800000;
	add.f64 	%fd542, %fd654, %fd654;
	div.rn.f64 	%fd543, %fd542, 0d418308A800000000;
	selp.f64 	%fd544, 0d3E6AE64567F544E4, %fd543, %p421;
	add.f64 	%fd545, %fd652, %fd652;
	div.rn.f64 	%fd546, %fd545, 0d418308A800000000;
	setp.eq.f32 	%p422, %f233, 0f3F800000;
	selp.f64 	%fd547, 0d3E6AE64567F544E4, %fd546, %p422;
	add.f64 	%fd209, %fd547, %fd544;
	{ // callseq 236, 0
	.param .b64 param0;
	st.param.f64 	[param0], %fd19;
	.param .b64 param1;
	st.param.f64 	[param1], 0d4026000000000000;
	.param .b64 retval0;
	call.uni (retval0), 
	__internal_accurate_pow, 
	(
	param0, 
	param1
	);
	ld.param.f64 	%fd548, [retval0];
	} // callseq 236
	neg.f64 	%fd550, %fd548;
	selp.f64 	%fd551, %fd550, %fd548, %p406;
	selp.f64 	%fd656, %fd551, %fd548, %p420;
	@%p419 bra 	$L__BB16_227;
	selp.b32 	%r543, %r5, 0, %p406;
	setp.lt.s32 	%p424, %r512, 0;
	or.b32  	%r544, %r543, 2146435072;
	selp.b32 	%r545, %r544, %r543, %p424;
	mov.b32 	%r546, 0;
	mov.b64 	%fd656, {%r546, %r545};
$L__BB16_227:
	add.f64 	%fd552, %fd3, 0d4026000000000000;
	{
	.reg .b32 %temp; 
	mov.b64 	{%temp, %r547}, %fd552;
	}
	and.b32  	%r548, %r547, 2146435072;
	setp.ne.s32 	%p425, %r548, 2146435072;
	@%p425 bra 	$L__BB16_232;
	ld.param.f32 	%f306, [_Z13TVD_3D_SolverifififfPfS_S__param_5];
	setp.num.f32 	%p426, %f306, %f306;
	@%p426 bra 	$L__BB16_230;
	mov.f64 	%fd553, 0d4026000000000000;
	add.rn.f64 	%fd656, %fd3, %fd553;
	bra.uni 	$L__BB16_232;
$L__BB16_230:
	setp.neu.f64 	%p427, %fd19, 0d7FF0000000000000;
	@%p427 bra 	$L__BB16_232;
	setp.lt.s32 	%p430, %r512, 0;
	selp.b32 	%r550, 0, 2146435072, %p430;
	and.b32  	%r551, %r512, 2147483647;
	setp.ne.s32 	%p431, %r551, 1071644672;
	or.b32  	%r552, %r550, -2147483648;
	selp.b32 	%r553, %r552, %r550, %p431;
	selp.b32 	%r554, %r553, %r550, %p406;
	selp.b32 	%r555, %r554, %r550, %p420;
	mov.b32 	%r556, 0;
	mov.b64 	%fd656, {%r556, %r555};
$L__BB16_232:
	ld.param.f32 	%f307, [_Z13TVD_3D_SolverifififfPfS_S__param_5];
	ld.param.f32 	%f234, [_Z13TVD_3D_SolverifififfPfS_S__param_1];
	setp.eq.f32 	%p432, %f307, 0f3F800000;
	setp.neu.f32 	%p433, %f234, 0f00000000;
	setp.lt.s32 	%p434, %r1, 0;
	add.f64 	%fd554, %fd656, %fd656;
	div.rn.f64 	%fd555, %fd554, 0d418308A800000000;
	selp.f64 	%fd556, 0d3E6AE64567F544E4, %fd555, %p432;
	add.f64 	%fd557, %fd209, %fd556;
	cvt.rn.f32.f64 	%f17, %fd557;
	mov.f64 	%fd558, 0d4028000000000000;
	{
	.reg .b32 %temp; 
	mov.b64 	{%temp, %r557}, %fd558;
	}
	and.b32  	%r27, %r557, 2146435072;
	setp.eq.s32 	%p435, %r27, 1073741824;
	{ // callseq 237, 0
	.param .b64 param0;
	st.param.f64 	[param0], %fd4;
	.param .b64 param1;
	st.param.f64 	[param1], 0d4028000000000000;
	.param .b64 retval0;
	call.uni (retval0), 
	__internal_accurate_pow, 
	(
	param0, 
	param1
	);
	ld.param.f64 	%fd559, [retval0];
	} // callseq 237
	neg.f64 	%fd561, %fd559;
	selp.f64 	%fd562, %fd561, %fd559, %p435;
	selp.f64 	%fd658, %fd562, %fd559, %p434;
	@%p433 bra 	$L__BB16_234;
	selp.b32 	%r558, %r1, 0, %p435;
	setp.lt.s32 	%p437, %r557, 0;
	or.b32  	%r559, %r558, 2146435072;
	selp.b32 	%r560, %r559, %r558, %p437;
	mov.b32 	%r561, 0;
	mov.b64 	%fd658, {%r561, %r560};
$L__BB16_234:
	add.f64 	%fd563, %fd1, 0d4028000000000000;
	{
	.reg .b32 %temp; 
	mov.b64 	{%temp, %r562}, %fd563;
	}
	and.b32  	%r563, %r562, 2146435072;
	setp.ne.s32 	%p438, %r563, 2146435072;
	@%p438 bra 	$L__BB16_239;
	ld.param.f32 	%f235, [_Z13TVD_3D_SolverifififfPfS_S__param_1];
	setp.num.f32 	%p439, %f235, %f235;
	@%p439 bra 	$L__BB16_237;
	mov.f64 	%fd564, 0d4028000000000000;
	add.rn.f64 	%fd658, %fd1, %fd564;
	bra.uni 	$L__BB16_239;
$L__BB16_237:
	setp.neu.f64 	%p440, %fd4, 0d7FF0000000000000;
	@%p440 bra 	$L__BB16_239;
	setp.eq.s32 	%p441, %r27, 1073741824;
	setp.lt.s32 	%p442, %r1, 0;
	setp.lt.s32 	%p443, %r557, 0;
	selp.b32 	%r565, 0, 2146435072, %p443;
	and.b32  	%r566, %r557, 2147483647;
	setp.ne.s32 	%p444, %r566, 1071644672;
	or.b32  	%r567, %r565, -2147483648;
	selp.b32 	%r568, %r567, %r565, %p444;
	selp.b32 	%r569, %r568, %r565, %p441;
	selp.b32 	%r570, %r569, %r565, %p442;
	mov.b32 	%r571, 0;
	mov.b64 	%fd658, {%r571, %r570};
$L__BB16_239:
	ld.param.f32 	%f271, [_Z13TVD_3D_SolverifififfPfS_S__param_3];
	ld.param.f32 	%f236, [_Z13TVD_3D_SolverifififfPfS_S__param_1];
	setp.eq.s32 	%p445, %r27, 1073741824;
	setp.neu.f32 	%p446, %f271, 0f00000000;
	setp.lt.s32 	%p447, %r4, 0;
	setp.eq.f32 	%p448, %f236, 0f3F800000;
	add.f64 	%fd565, %fd658, %fd658;
	div.rn.f64 	%fd566, %fd565, 0d41BC8CFC00000000;
	selp.f64 	%fd222, 0d3E31EED8EFF8D898, %fd566, %p448;
	{ // callseq 238, 0
	.param .b64 param0;
	st.param.f64 	[param0], %fd11;
	.param .b64 param1;
	st.param.f64 	[param1], 0d4028000000000000;
	.param .b64 retval0;
	call.uni (retval0), 
	__internal_accurate_pow, 
	(
	param0, 
	param1
	);
	ld.param.f64 	%fd567, [retval0];
	} // callseq 238
	neg.f64 	%fd569, %fd567;
	selp.f64 	%fd570, %fd569, %fd567, %p445;
	selp.f64 	%fd660, %fd570, %fd567, %p447;
	@%p446 bra 	$L__BB16_241;
	setp.eq.s32 	%p449, %r27, 1073741824;
	selp.b32 	%r573, %r4, 0, %p449;
	setp.lt.s32 	%p450, %r557, 0;
	or.b32  	%r574, %r573, 2146435072;
	selp.b32 	%r575, %r574, %r573, %p450;
	mov.b32 	%r576, 0;
	mov.b64 	%fd660, {%r576, %r575};
$L__BB16_241:
	add.f64 	%fd571, %fd2, 0d4028000000000000;
	{
	.reg .b32 %temp; 
	mov.b64 	{%temp, %r577}, %fd571;
	}
	and.b32  	%r578, %r577, 2146435072;
	setp.ne.s32 	%p451, %r578, 2146435072;
	@%p451 bra 	$L__BB16_246;
	ld.param.f32 	%f272, [_Z13TVD_3D_SolverifififfPfS_S__param_3];
	setp.num.f32 	%p452, %f272, %f272;
	@%p452 bra 	$L__BB16_244;
	mov.f64 	%fd572, 0d4028000000000000;
	add.rn.f64 	%fd660, %fd2, %fd572;
	bra.uni 	$L__BB16_246;
$L__BB16_244:
	setp.neu.f64 	%p453, %fd11, 0d7FF0000000000000;
	@%p453 bra 	$L__BB16_246;
	setp.eq.s32 	%p454, %r27, 1073741824;
	setp.lt.s32 	%p455, %r4, 0;
	setp.lt.s32 	%p456, %r557, 0;
	selp.b32 	%r580, 0, 2146435072, %p456;
	and.b32  	%r581, %r557, 2147483647;
	setp.ne.s32 	%p457, %r581, 1071644672;
	or.b32  	%r582, %r580, -2147483648;
	selp.b32 	%r583, %r582, %r580, %p457;
	selp.b32 	%r584, %r583, %r580, %p454;
	selp.b32 	%r585, %r584, %r580, %p455;
	mov.b32 	%r586, 0;
	mov.b64 	%fd660, {%r586, %r585};
$L__BB16_246:
	ld.param.f32 	%f308, [_Z13TVD_3D_SolverifififfPfS_S__param_5];
	ld.param.f32 	%f273, [_Z13TVD_3D_SolverifififfPfS_S__param_3];
	setp.eq.s32 	%p458, %r27, 1073741824;
	setp.neu.f32 	%p459, %f308, 0f00000000;
	setp.lt.s32 	%p460, %r5, 0;
	setp.eq.f32 	%p461, %f273, 0f3F800000;
	add.f64 	%fd573, %fd660, %fd660;
	div.rn.f64 	%fd574, %fd573, 0d41BC8CFC00000000;
	selp.f64 	%fd575, 0d3E31EED8EFF8D898, %fd574, %p461;
	add.f64 	%fd229, %fd222, %fd575;
	{ // callseq 239, 0
	.param .b64 param0;
	st.param.f64 	[param0], %fd19;
	.param .b64 param1;
	st.param.f64 	[param1], 0d4028000000000000;
	.param .b64 retval0;
	call.uni (retval0), 
	__internal_accurate_pow, 
	(
	param0, 
	param1
	);
	ld.param.f64 	%fd576, [retval0];
	} // callseq 239
	neg.f64 	%fd578, %fd576;
	selp.f64 	%fd579, %fd578, %fd576, %p458;
	selp.f64 	%fd662, %fd579, %fd576, %p460;
	@%p459 bra 	$L__BB16_248;
	setp.eq.s32 	%p462, %r27, 1073741824;
	selp.b32 	%r588, %r5, 0, %p462;
	setp.lt.s32 	%p463, %r557, 0;
	or.b32  	%r589, %r588, 2146435072;
	selp.b32 	%r590, %r589, %r588, %p463;
	mov.b32 	%r591, 0;
	mov.b64 	%fd662, {%r591, %r590};
$L__BB16_248:
	add.f64 	%fd580, %fd3, 0d4028000000000000;
	{
	.reg .b32 %temp; 
	mov.b64 	{%temp, %r592}, %fd580;
	}
	and.b32  	%r593, %r592, 2146435072;
	setp.ne.s32 	%p464, %r593, 2146435072;
	@%p464 bra 	$L__BB16_253;
	ld.param.f32 	%f309, [_Z13TVD_3D_SolverifififfPfS_S__param_5];
	setp.num.f32 	%p465, %f309, %f309;
	@%p465 bra 	$L__BB16_251;
	mov.f64 	%fd581, 0d4028000000000000;
	add.rn.f64 	%fd662, %fd3, %fd581;
	bra.uni 	$L__BB16_253;
$L__BB16_251:
	setp.neu.f64 	%p466, %fd19, 0d7FF0000000000000;
	@%p466 bra 	$L__BB16_253;
	setp.eq.s32 	%p467, %r27, 1073741824;
	setp.lt.s32 	%p468, %r5, 0;
	setp.lt.s32 	%p469, %r557, 0;
	selp.b32 	%r595, 0, 2146435072, %p469;
	and.b32  	%r596, %r557, 2147483647;
	setp.ne.s32 	%p470, %r596, 1071644672;
	or.b32  	%r597, %r595, -2147483648;
	selp.b32 	%r598, %r597, %r595, %p470;
	selp.b32 	%r599, %r598, %r595, %p467;
	selp.b32 	%r600, %r599, %r595, %p468;
	mov.b32 	%r601, 0;
	mov.b64 	%fd662, {%r601, %r600};
$L__BB16_253:
	ld.param.f32 	%f310, [_Z13TVD_3D_SolverifififfPfS_S__param_5];
	ld.param.u32 	%r660, [_Z13TVD_3D_SolverifififfPfS_S__param_4];
	setp.eq.s32 	%p471, %r7, 1062207488;
	setp.eq.f32 	%p472, %f310, 0f3F800000;
	add.f64 	%fd582, %fd662, %fd662;
	div.rn.f64 	%fd583, %fd582, 0d41BC8CFC00000000;
	selp.f64 	%fd584, 0d3E31EED8EFF8D898, %fd583, %p472;
	add.f64 	%fd585, %fd229, %fd584;
	cvt.rn.f32.f64 	%f18, %fd585;
	mov.f64 	%fd586, 0d0000000000000000;
	{
	.reg .b32 %temp; 
	mov.b64 	{%temp, %r602}, %fd586;
	}
	selp.b32 	%r603, %r602, 0, %p471;
	setp.lt.s32 	%p473, %r107, 0;
	or.b32  	%r604, %r603, 2146435072;
	selp.b32 	%r605, %r604, %r603, %p473;
	mov.b32 	%r606, 0;
	mov.b64 	%fd587, {%r606, %r605};
	add.f64 	%fd236, %fd587, 0d0000000000000000;
	setp.lt.s32 	%p474, %r660, 13;
	@%p474 bra 	$L__BB16_260;
	ld.param.u64 	%rd36, [_Z13TVD_3D_SolverifififfPfS_S__param_8];
	ld.param.u32 	%r661, [_Z13TVD_3D_SolverifififfPfS_S__param_4];
	ld.param.u32 	%r658, [_Z13TVD_3D_SolverifififfPfS_S__param_0];
	mov.u32 	%r607, %ctaid.y;
	mov.u32 	%r608, %ntid.y;
	mov.u32 	%r609, %tid.y;
	mad.lo.s32 	%r610, %r607, %r608, %r609;
	add.s32 	%r611, %r610, 6;
	mov.u32 	%r612, %ctaid.x;
	mov.u32 	%r613, %ntid.x;
	mov.u32 	%r614, %tid.x;
	mad.lo.s32 	%r615, %r612, %r613, %r614;
	add.s32 	%r616, %r615, 6;
	mad.lo.s32 	%r617, %r611, %r658, %r616;
	cvta.to.global.u64 	%rd4, %rd36;
	mul.wide.s32 	%rd5, %r617, 4;
	add.s64 	%rd6, %rd4, %rd5;
	mul.lo.s32 	%r618, %r50, %r658;
	mul.wide.s32 	%rd7, %r618, 4;
	add.s64 	%rd8, %rd6, %rd7;
	add.s64 	%rd9, %rd8, %rd7;
	add.s64 	%rd10, %rd9, %rd7;
	add.s64 	%rd11, %rd10, %rd7;
	add.s64 	%rd12, %rd11, %rd7;
	add.s64 	%rd13, %rd12, %rd7;
	add.s64 	%rd14, %rd13, %rd7;
	add.s64 	%rd15, %rd14, %rd7;
	add.s64 	%rd16, %rd15, %rd7;
	add.s64 	%rd17, %rd16, %rd7;
	add.f64 	%fd588, %fd236, 0d3FF0000000000000;
	mul.f64 	%fd589, %fd236, 0d3FF8000000000000;
	div.rn.f64 	%fd590, %fd589, %fd588;
	cvt.rzi.s32.f64 	%r619, %fd590;
	add.s64 	%rd18, %rd17, %rd7;
	ld.global.nc.f32 	%f312, [%rd18];
	ld.global.nc.f32 	%f313, [%rd17];
	ld.global.nc.f32 	%f314, [%rd16];
	ld.global.nc.f32 	%f315, [%rd15];
	ld.global.nc.f32 	%f316, [%rd14];
	ld.global.nc.f32 	%f317, [%rd13];
	ld.global.nc.f32 	%f318, [%rd12];
	ld.global.nc.f32 	%f319, [%rd11];
	ld.global.nc.f32 	%f320, [%rd10];
	ld.global.nc.f32 	%f321, [%rd9];
	ld.global.nc.f32 	%f322, [%rd8];
	ld.global.nc.f32 	%f323, [%rd6];
	mov.u32 	%r620, _ZZ13TVD_3D_SolverifififfPfS_S_E6s_data;
	mad.lo.s32 	%r621, %r609, 80, %r620;
	shl.b32 	%r622, %r614, 2;
	add.s32 	%r623, %r621, %r622;
	sub.s32 	%r624, %r614, %r619;
	shl.b32 	%r625, %r624, 2;
	add.s32 	%r626, %r621, %r625;
	sub.s32 	%r627, %r609, %r619;
	mad.lo.s32 	%r628, %r627, 80, %r620;
	add.s32 	%r629, %r628, %r622;
	add.s32 	%r28, %r629, 400;
	mad.lo.s32 	%r630, %r619, 80, %r623;
	add.s32 	%r29, %r630, 560;
	add.s32 	%r30, %r626, 480;
	shl.b32 	%r631, %r619, 2;
	add.s32 	%r632, %r631, %r623;
	add.s32 	%r31, %r632, 480;
	mad.lo.s32 	%r633, %r50, 12, %r611;
	mad.lo.s32 	%r666, %r658, %r633, %r616;
	neg.s32 	%r665, %r661;
	mad.lo.s32 	%r634, %r50, 6, %r610;
	add.s32 	%r635, %r634, 6;
	mad.lo.s32 	%r664, %r658, %r635, %r616;
	add.s32 	%r636, %r634, 14;
	mad.lo.s32 	%r663, %r658, %r636, %r616;
	mad.lo.s32 	%r662, %r658, %r634, %r616;
$L__BB16_255:
	mov.f32 	%f33, %f322;
	mov.f32 	%f322, %f321;
	mov.f32 	%f321, %f320;
	mov.f32 	%f320, %f319;
	mov.f32 	%f319, %f318;
	mov.f32 	%f318, %f317;
	mov.f32 	%f317, %f316;
	mov.f32 	%f316, %f315;
	mov.f32 	%f315, %f314;
	mov.f32 	%f314, %f313;
	mov.f32 	%f313, %f312;
	ld.param.u64 	%rd37, [_Z13TVD_3D_SolverifififfPfS_S__param_8];
	mov.u32 	%r637, %tid.y;
	setp.gt.u32 	%p475, %r637, 5;
	mul.wide.s32 	%rd19, %r666, 4;
	cvta.to.global.u64 	%rd20, %rd37;
	add.s64 	%rd21, %rd20, %rd19;
	ld.global.nc.f32 	%f312, [%rd21];
	bar.sync 	0;
	@%p475 bra 	$L__BB16_257;
	ld.param.u64 	%rd38, [_Z13TVD_3D_SolverifififfPfS_S__param_8];
	mul.wide.s32 	%rd22, %r662, 4;
	cvta.to.global.u64 	%rd23, %rd38;
	add.s64 	%rd24, %rd23, %rd22;
	ld.global.nc.f32 	%f51, [%rd24];
	mov.u32 	%r638, %tid.y;
	mov.u32 	%r639, _ZZ13TVD_3D_SolverifififfPfS_S_E6s_data;
	mad.lo.s32 	%r640, %r638, 80, %r639;
	mov.u32 	%r641, %tid.x;
	shl.b32 	%r642, %r641, 2;
	add.s32 	%r643, %r640, %r642;
	st.shared.f32 	[%r643+24], %f51;
	mul.wide.s32 	%rd25, %r663, 4;
	add.s64 	%rd26, %rd23, %rd25;
	ld.global.nc.f32 	%f52, [%rd26];
	st.shared.f32 	[%r643+1144], %f52;
$L__BB16_257:
	mov.u32 	%r644, %tid.x;
	setp.gt.u32 	%p476, %r644, 5;
	@%p476 bra 	$L__BB16_259;
	ld.param.u64 	%rd39, [_Z13TVD_3D_SolverifififfPfS_S__param_8];
	cvta.to.global.u64 	%rd27, %rd39;
	mul.wide.s32 	%rd28, %r664, 4;
	add.s64 	%rd29, %rd27, %rd28;
	ld.global.nc.f32 	%f53, [%rd29+-24];
	mov.u32 	%r645, %tid.y;
	mov.u32 	%r646, _ZZ13TVD_3D_SolverifififfPfS_S_E6s_data;
	mad.lo.s32 	%r647, %r645, 80, %r646;
	shl.b32 	%r649, %r644, 2;
	add.s32 	%r650, %r647, %r649;
	st.shared.f32 	[%r650+480], %f53;
	ld.global.nc.f32 	%f54, [%rd29+32];
	st.shared.f32 	[%r650+536], %f54;
$L__BB16_259:
	ld.param.u64 	%rd40, [_Z13TVD_3D_SolverifififfPfS_S__param_9];
	ld.param.u64 	%rd35, [_Z13TVD_3D_SolverifififfPfS_S__param_7];
	ld.param.f32 	%f311, [_Z13TVD_3D_SolverifififfPfS_S__param_5];
	ld.param.f32 	%f274, [_Z13TVD_3D_SolverifififfPfS_S__param_3];
	ld.param.f32 	%f237, [_Z13TVD_3D_SolverifififfPfS_S__param_1];
	ld.param.u32 	%r659, [_Z13TVD_3D_SolverifififfPfS_S__param_0];
	mul.wide.s32 	%rd30, %r664, 4;
	cvta.to.global.u64 	%rd31, %rd40;
	add.s64 	%rd32, %rd31, %rd30;
	mov.u32 	%r651, %tid.y;
	mov.u32 	%r652, _ZZ13TVD_3D_SolverifififfPfS_S_E6s_data;
	mad.lo.s32 	%r653, %r651, 80, %r652;
	mov.u32 	%r654, %tid.x;
	shl.b32 	%r655, %r654, 2;
	add.s32 	%r656, %r653, %r655;
	st.shared.f32 	[%r656+504], %f318;
	bar.sync 	0;
	add.f32 	%f55, %f274, %f274;
	fma.rn.f32 	%f56, %f237, 0f40000000, %f55;
	fma.rn.f32 	%f57, %f311, 0f40000000, %f56;
	add.f32 	%f58, %f2, %f1;
	add.f32 	%f59, %f58, %f3;
	add.f32 	%f60, %f4, %f59;
	add.f32 	%f61, %f60, %f5;
	add.f32 	%f62, %f6, %f61;
	mul.f32 	%f63, %f57, %f62;
	add.f32 	%f64, %f317, %f319;
	ld.shared.f32 	%f65, [%r28+24];
	ld.shared.f32 	%f66, [%r29+24];
	add.f32 	%f67, %f65, %f66;
	mul.f32 	%f68, %f67, %f3;
	fma.rn.f32 	%f69, %f64, %f5, %f68;
	ld.shared.f32 	%f70, [%r30+20];
	ld.shared.f32 	%f71, [%r31+28];
	add.f32 	%f72, %f70, %f71;
	fma.rn.f32 	%f73, %f72, %f1, %f69;
	ld.shared.f32 	%f74, [%r656+424];
	ld.shared.f32 	%f75, [%r656+584];
	add.f32 	%f76, %f74, %f75;
	mul.f32 	%f77, %f4, %f76;
	fma.rn.f32 	%f78, %f6, %f64, %f77;
	ld.shared.f32 	%f79, [%r656+500];
	ld.shared.f32 	%f80, [%r656+508];
	add.f32 	%f81, %f79, %f80;
	fma.rn.f32 	%f82, %f2, %f81, %f78;
	mul.f32 	%f83, %f82, %f8;
	fma.rn.f32 	%f84, %f73, %f7, %f83;
	fma.rn.f32 	%f85, %f63, %f318, %f84;
	add.f32 	%f86, %f316, %f320;
	ld.shared.f32 	%f87, [%r28+-56];
	ld.shared.f32 	%f88, [%r29+104];
	add.f32 	%f89, %f87, %f88;
	mul.f32 	%f90, %f89, %f3;
	fma.rn.f32 	%f91, %f86, %f5, %f90;
	ld.shared.f32 	%f92, [%r30+16];
	ld.shared.f32 	%f93, [%r31+32];
	add.f32 	%f94, %f92, %f93;
	fma.rn.f32 	%f95, %f94, %f1, %f91;
	ld.shared.f32 	%f96, [%r656+344];
	ld.shared.f32 	%f97, [%r656+664];
	add.f32 	%f98, %f96, %f97;
	mul.f32 	%f99, %f4, %f98;
	fma.rn.f32 	%f100, %f6, %f86, %f99;
	ld.shared.f32 	%f101, [%r656+496];
	ld.shared.f32 	%f102, [%r656+512];
	add.f32 	%f103, %f101, %f102;
	fma.rn.f32 	%f104, %f2, %f103, %f100;
	mul.f32 	%f105, %f104, %f10;
	fma.rn.f32 	%f106, %f95, %f9, %f105;
	add.f32 	%f107, %f85, %f106;
	add.f32 	%f108, %f315, %f321;
	ld.shared.f32 	%f109, [%r28+-136];
	ld.shared.f32 	%f110, [%r29+184];
	add.f32 	%f111, %f109, %f110;
	mul.f32 	%f112, %f111, %f3;
	fma.rn.f32 	%f113, %f108, %f5, %f112;
	ld.shared.f32 	%f114, [%r30+12];
	ld.shared.f32 	%f115, [%r31+36];
	add.f32 	%f116, %f114, %f115;
	fma.rn.f32 	%f117, %f116, %f1, %f113;
	add.f32 	%f118, %f314, %f322;
	ld.shared.f32 	%f119, [%r656+264];
	ld.shared.f32 	%f120, [%r656+744];
	add.f32 	%f121, %f119, %f120;
	mul.f32 	%f122, %f4, %f121;
	fma.rn.f32 	%f123, %f6, %f118, %f122;
	ld.shared.f32 	%f124, [%r656+492];
	ld.shared.f32 	%f125, [%r656+516];
	add.f32 	%f126, %f124, %f125;
	fma.rn.f32 	%f127, %f2, %f126, %f123;
	mul.f32 	%f128, %f127, %f12;
	fma.rn.f32 	%f129, %f117, %f11, %f128;
	add.f32 	%f130, %f107, %f129;
	ld.shared.f32 	%f131, [%r28+-216];
	ld.shared.f32 	%f132, [%r29+264];
	add.f32 	%f133, %f131, %f132;
	mul.f32 	%f134, %f133, %f3;
	fma.rn.f32 	%f135, %f118, %f5, %f134;
	ld.shared.f32 	%f136, [%r30+8];
	ld.shared.f32 	%f137, [%r31+40];
	add.f32 	%f138, %f136, %f137;
	fma.rn.f32 	%f139, %f138, %f1, %f135;
	add.f32 	%f140, %f313, %f33;
	ld.shared.f32 	%f141, [%r656+184];
	ld.shared.f32 	%f142, [%r656+824];
	add.f32 	%f143, %f141, %f142;
	mul.f32 	%f144, %f4, %f143;
	fma.rn.f32 	%f145, %f6, %f140, %f144;
	ld.shared.f32 	%f146, [%r656+488];
	ld.shared.f32 	%f147, [%r656+520];
	add.f32 	%f148, %f146, %f147;
	fma.rn.f32 	%f149, %f2, %f148, %f145;
	mul.f32 	%f150, %f149, %f14;
	fma.rn.f32 	%f151, %f139, %f13, %f150;
	add.f32 	%f152, %f130, %f151;
	ld.shared.f32 	%f153, [%r28+-296];
	ld.shared.f32 	%f154, [%r29+344];
	add.f32 	%f155, %f153, %f154;
	mul.f32 	%f156, %f155, %f3;
	fma.rn.f32 	%f157, %f140, %f5, %f156;
	ld.shared.f32 	%f158, [%r30+4];
	ld.shared.f32 	%f159, [%r31+44];
	add.f32 	%f160, %f158, %f159;
	fma.rn.f32 	%f161, %f160, %f1, %f157;
	ld.shared.f32 	%f162, [%r656+104];
	ld.shared.f32 	%f163, [%r656+904];
	add.f32 	%f164, %f162, %f163;
	mul.f32 	%f165, %f4, %f164;
	fma.rn.f32 	%f166, %f6, %f140, %f165;
	ld.shared.f32 	%f167, [%r656+484];
	ld.shared.f32 	%f168, [%r656+524];
	add.f32 	%f169, %f167, %f168;
	fma.rn.f32 	%f170, %f2, %f169, %f166;
	mul.f32 	%f171, %f170, %f16;
	fma.rn.f32 	%f172, %f161, %f15, %f171;
	add.f32 	%f173, %f152, %f172;
	add.f32 	%f174, %f323, %f312;
	ld.shared.f32 	%f175, [%r28+-376];
	ld.shared.f32 	%f176, [%r29+424];
	add.f32 	%f177, %f175, %f176;
	mul.f32 	%f178, %f177, %f3;
	fma.rn.f32 	%f179, %f174, %f5, %f178;
	ld.shared.f32 	%f180, [%r30];
	ld.shared.f32 	%f181, [%r31+48];
	add.f32 	%f182, %f180, %f181;
	fma.rn.f32 	%f183, %f182, %f1, %f179;
	ld.shared.f32 	%f184, [%r656+24];
	ld.shared.f32 	%f185, [%r656+984];
	add.f32 	%f186, %f184, %f185;
	mul.f32 	%f187, %f4, %f186;
	fma.rn.f32 	%f188, %f6, %f174, %f187;
	ld.shared.f32 	%f189, [%r656+480];
	ld.shared.f32 	%f190, [%r656+528];
	add.f32 	%f191, %f189, %f190;
	fma.rn.f32 	%f192, %f2, %f191, %f188;
	mul.f32 	%f193, %f192, %f18;
	fma.rn.f32 	%f194, %f183, %f17, %f193;
	add.f32 	%f195, %f173, %f194;
	add.f32 	%f196, %f318, %f318;
	ld.global.f32 	%f197, [%rd32];
	sub.f32 	%f198, %f196, %f197;
	cvta.to.global.u64 	%rd33, %rd35;
	add.s64 	%rd34, %rd33, %rd30;
	ld.global.nc.f32 	%f199, [%rd34];
	fma.rn.f32 	%f200, %f199, %f195, %f198;
	st.global.f32 	[%rd32], %f200;
	mul.lo.s32 	%r657, %r50, %r659;
	add.s32 	%r666, %r666, %r657;
	add.s32 	%r665, %r665, 1;
	add.s32 	%r664, %r664, %r657;
	add.s32 	%r663, %r663, %r657;
	add.s32 	%r662, %r662, %r657;
	setp.ne.s32 	%p477, %r665, -12;
	mov.f32 	%f323, %f33;
	@%p477 bra 	$L__BB16_255;
$L__BB16_260:
	ret;

}
	// .globl	_Z23TVD_3D_Solver_OptimizedifififfPfS_S_
.visible .entry _Z23TVD_3D_Solver_OptimizedifififfPfS_S_(
	.param .u32 _Z23TVD_3D_Solver_OptimizedifififfPfS_S__param_0,
	.param .f32 _Z23TVD_3D_Solver_OptimizedifififfPfS_S__param_1,
	.param .u32 _Z23TVD_3D_Solver_OptimizedifififfPfS_S__param_2,
	.param .f32 _Z23TVD_3D_Solver_OptimizedifififfPfS_S__param_3,
	.param .u32 _Z23TVD_3D_Solver_OptimizedifififfPfS_S__param_4,
	.param .f32 _Z23TVD_3D_Solver_OptimizedifififfPfS_S__param_5,
	.param .f32 _Z23TVD_3D_Solver_OptimizedifififfPfS_S__param_6,
	.param .u64 .ptr .align 1 _Z23TVD_3D_Solver_OptimizedifififfPfS_S__param_7,
	.param .u64 .ptr .align 1 _Z23TVD_3D_Solver_OptimizedifififfPfS_S__param_8,
	.param .u64 .ptr .align 1 _Z23TVD_3D_Solver_OptimizedifififfPfS_S__param_9
)
{
	.reg .pred 	%p<7>;
	.reg .b32 	%r<164>;
	.reg .b32 	%f<188>;
	.reg .b64 	%rd<100>;
	.reg .b64 	%fd<9>;

	ld.param.f32 	%f7, [_Z23TVD_3D_Solver_OptimizedifififfPfS_S__param_1];
	ld.param.f32 	%f8, [_Z23TVD_3D_Solver_OptimizedifififfPfS_S__param_3];
	ld.param.f32 	%f9, [_Z23TVD_3D_Solver_OptimizedifififfPfS_S__param_5];
	ld.param.f32 	%f10, [_Z23TVD_3D_Solver_OptimizedifififfPfS_S__param_6];
	cvt.f64.f32 	%fd2, %f10;
	mul.f64 	%fd3, %fd2, 0d3FE0000000000000;
	cvt.f64.f32 	%fd4, %f7;
	div.rn.f64 	%fd1, %fd3, %fd4;
	mul.f32 	%f11, %f10, %f10;
	mul.f32 	%f12, %f7, %f7;
	div.rn.f32 	%f1, %f11, %f12;
	cvt.f64.f32 	%fd5, %f8;
	div.rn.f64 	%fd6, %fd3, %fd5;
	cvt.rn.f32.f64 	%f2, %fd6;
	mul.f32 	%f13, %f8, %f8;
	div.rn.f32 	%f3, %f11, %f13;
	cvt.f64.f32 	%fd7, %f9;
	div.rn.f64 	%fd8, %fd3, %fd7;
	cvt.rn.f32.f64 	%f4, %fd8;
	mul.f32 	%f14, %f9, %f9;
	div.rn.f32 	%f5, %f11, %f14;
	mov.u32 	%r80, %ctaid.x;
	mov.u32 	%r81, %ntid.x;
	mov.u32 	%r82, %tid.x;
	mad.lo.s32 	%r146, %r80, %r81, %r82;
	setp.gt.s32 	%p1, %r146, 243;
	@%p1 bra 	$L__BB17_8;
	ld.param.u32 	%r143, [_Z23TVD_3D_Solver_OptimizedifififfPfS_S__param_2];
	ld.param.u32 	%r140, [_Z23TVD_3D_Solver_OptimizedifififfPfS_S__param_0];
	cvt.rn.f32.f64 	%f15, %fd1;
	mov.u32 	%r83, %ctaid.z;
	mov.u32 	%r84, %ntid.z;
	mov.u32 	%r85, %tid.z;
	mad.lo.s32 	%r2, %r83, %r84, %r85;
	mul.lo.s32 	%r3, %r143, %r140;
	add.f32 	%f6, %f1, %f15;
	mov.u32 	%r86, %nctaid.z;
	mul.lo.s32 	%r4, %r86, %r84;
	shl.b32 	%r5, %r140, 1;
	shl.b32 	%r6, %r140, 2;
	mul.lo.s32 	%r7, %r140, 6;
	mul.lo.s32 	%r8, %r7, %r143;
	shl.b32 	%r9, %r140, 3;
	mul.lo.s32 	%r10, %r9, %r143;
	mul.lo.s32 	%r11, %r140, 10;
	mul.lo.s32 	%r12, %r11, %r143;
	mul.lo.s32 	%r13, %r140, 12;
	mul.lo.s32 	%r14, %r13, %r143;
	mul.lo.s32 	%r15, %r140, 3;
	mul.lo.s32 	%r16, %r15, %r143;
	mul.lo.s32 	%r17, %r140, 5;
	mul.lo.s32 	%r18, %r17, %r143;
	mul.lo.s32 	%r19, %r140, 7;
	mul.lo.s32 	%r20, %r19, %r143;
	mul.lo.s32 	%r21, %r140, 9;
	mul.lo.s32 	%r22, %r21, %r143;
	mul.lo.s32 	%r23, %r140, 11;
	mul.lo.s32 	%r24, %r23, %r143;
	mul.lo.s32 	%r25, %r3, %r4;
	mul.wide.s32 	%rd7, %r3, 4;
	mul.wide.s32 	%rd13, %r5, 4;
	mul.wide.s32 	%rd27, %r6, 4;
	mul.wide.s32 	%rd31, %r8, 4;
	mul.wide.s32 	%rd35, %r7, 4;
	mul.wide.s32 	%rd39, %r10, 4;
$L__BB17_2:
	mov.u32 	%r87, %ctaid.y;
	mov.u32 	%r88, %ntid.y;
	mov.u32 	%r89, %tid.y;
	mad.lo.s32 	%r147, %r87, %r88, %r89;
	setp.gt.u32 	%p2, %r147, 243;
	@%p2 bra 	$L__BB17_7;
$L__BB17_3:
	setp.gt.u32 	%p3, %r2, 243;
	@%p3 bra 	$L__BB17_6;
	ld.param.u32 	%r144, [_Z23TVD_3D_Solver_OptimizedifififfPfS_S__param_2];
	ld.param.u32 	%r141, [_Z23TVD_3D_Solver_OptimizedifififfPfS_S__param_0];
	add.s32 	%r90, %r2, 6;
	mad.lo.s32 	%r91, %r144, %r90, %r147;
	add.s32 	%r92, %r91, -6;
	mad.lo.s32 	%r162, %r141, %r92, %r146;
	add.s32 	%r93, %r2, -6;
	mad.lo.s32 	%r94, %r144, %r93, %r147;
	add.s32 	%r95, %r94, 6;
	mad.lo.s32 	%r161, %r141, %r95, %r146;
	add.s32 	%r96, %r91, -4;
	mad.lo.s32 	%r160, %r141, %r96, %r146;
	add.s32 	%r97, %r2, -4;
	mad.lo.s32 	%r98, %r144, %r97, %r147;
	add.s32 	%r99, %r98, 6;
	mad.lo.s32 	%r159, %r141, %r99, %r146;
	add.s32 	%r100, %r91, -2;
	mad.lo.s32 	%r158, %r141, %r100, %r146;
	add.s32 	%r101, %r2, -2;
	mad.lo.s32 	%r102, %r144, %r101, %r147;
	add.s32 	%r103, %r102, 6;
	mad.lo.s32 	%r157, %r141, %r103, %r146;
	mad.lo.s32 	%r156, %r141, %r91, %r146;
	mad.lo.s32 	%r104, %r144, %r2, %r147;
	add.s32 	%r105, %r104, 6;
	mad.lo.s32 	%r155, %r141, %r105, %r146;
	add.s32 	%r106, %r91, 2;
	mad.lo.s32 	%r154, %r141, %r106, %r146;
	add.s32 	%r107, %r2, 2;
	mad.lo.s32 	%r108, %r144, %r107, %r147;
	add.s32 	%r109, %r108, 6;
	mad.lo.s32 	%r153, %r141, %r109, %r146;
	add.s32 	%r110, %r91, 6;
	mad.lo.s32 	%r152, %r141, %r110, %r146;
	add.s32 	%r111, %r2, 5;
	mad.lo.s32 	%r112, %r144, %r111, %r147;
	add.s32 	%r113, %r112, 6;
	mad.lo.s32 	%r151, %r141, %r113, %r146;
	add.s32 	%r114, %r91, 5;
	mad.lo.s32 	%r150, %r141, %r114, %r146;
	add.s32 	%r115, %r2, 4;
	mad.lo.s32 	%r116, %r144, %r115, %r147;
	add.s32 	%r117, %r116, 6;
	mad.lo.s32 	%r149, %r141, %r117, %r146;
	add.s32 	%r118, %r91, 4;
	mad.lo.s32 	%r148, %r141, %r118, %r146;
	mov.u32 	%r163, %r2;
$L__BB17_5:
	ld.param.u64 	%rd99, [_Z23TVD_3D_Solver_OptimizedifififfPfS_S__param_9];
	ld.param.u64 	%rd98, [_Z23TVD_3D_Solver_OptimizedifififfPfS_S__param_8];
	ld.param.u64 	%rd97, [_Z23TVD_3D_Solver_OptimizedifififfPfS_S__param_7];
	ld.param.u32 	%r145, [_Z23TVD_3D_Solver_OptimizedifififfPfS_S__param_2];
	ld.param.u32 	%r142, [_Z23TVD_3D_Solver_OptimizedifififfPfS_S__param_0];
	add.s32 	%r119, %r152, 6;
	cvta.to.global.u64 	%rd4, %rd98;
	mul.wide.s32 	%rd5, %r119, 4;
	add.s64 	%rd6, %rd4, %rd5;
	ld.global.nc.f32 	%f16, [%rd6];
	add.s64 	%rd8, %rd6, %rd7;
	ld.global.nc.f32 	%f17, [%rd8];
	add.s32 	%r120, %r151, 6;
	mul.wide.s32 	%rd9, %r120, 4;
	add.s64 	%rd10, %rd4, %rd9;
	ld.global.nc.f32 	%f18, [%rd10];
	add.f32 	%f19, %f17, %f18;
	add.f32 	%f20, %f16, %f16;
	sub.f32 	%f21, %f19, %f20;
	add.f32 	%f22, %f5, %f4;
	ld.global.nc.f32 	%f23, [%rd6+-4];
	ld.global.nc.f32 	%f24, [%rd6+4];
	add.f32 	%f25, %f23, %f24;
	sub.f32 	%f26, %f25, %f20;
	mul.f32 	%f27, %f6, %f26;
	fma.rn.f32 	%f28, %f22, %f21, %f27;
	add.s32 	%r121, %r150, 6;
	mul.wide.s32 	%rd11, %r121, 4;
	add.s64 	%rd12, %rd4, %rd11;
	ld.global.nc.f32 	%f29, [%rd12];
	add.s64 	%rd14, %rd12, %rd13;
	ld.global.nc.f32 	%f30, [%rd14];
	add.f32 	%f31, %f29, %f30;
	sub.f32 	%f32, %f31, %f20;
	add.f32 	%f33, %f3, %f2;
	fma.rn.f32 	%f34, %f33, %f32, %f28;
	mul.lo.s32 	%r122, %r5, %r145;
	mul.wide.s32 	%rd15, %r122, 4;
	add.s64 	%rd16, %rd6, %rd15;
	ld.global.nc.f32 	%f35, [%rd16];
	add.s32 	%r123, %r149, 6;
	mul.wide.s32 	%rd17, %r123, 4;
	add.s64 	%rd18, %rd4, %rd17;
	ld.global.nc.f32 	%f36, [%rd18];
	add.f32 	%f37, %f35, %f36;
	mul.wide.s32 	%rd19, %r142, 4;
	add.s64 	%rd20, %rd14, %rd19;
	ld.global.nc.f32 	%f38, [%rd20];
	add.s32 	%r124, %r148, 6;
	mul.wide.s32 	%rd21, %r124, 4;
	add.s64 	%rd22, %rd4, %rd21;
	ld.global.nc.f32 	%f39, [%rd22];
	add.f32 	%f40, %f38, %f39;
	mul.f32 	%f41, %f3, %f40;
	fma.rn.f32 	%f42, %f5, %f37, %f41;
	ld.global.nc.f32 	%f43, [%rd6+8];
	ld.global.nc.f32 	%f44, [%rd6+-8];
	add.f32 	%f45, %f43, %f44;
	fma.rn.f32 	%f46, %f5, %f45, %f42;
	fma.rn.f32 	%f47, %f46, 0f3F000000, 0f00000000;
	mul.lo.s32 	%r125, %r6, %r145;
	mul.wide.s32 	%rd23, %r125, 4;
	add.s64 	%rd24, %rd6, %rd23;
	ld.global.nc.f32 	%f48, [%rd24];
	add.s32 	%r126, %r153, 6;
	mul.wide.s32 	%rd25, %r126, 4;
	add.s64 	%rd26, %rd4, %rd25;
	ld.global.nc.f32 	%f49, [%rd26];
	add.f32 	%f50, %f48, %f49;
	add.s64 	%rd28, %rd6, %rd27;
	ld.global.nc.f32 	%f51, [%rd28];
	add.s32 	%r127, %r154, 6;
	mul.wide.s32 	%rd29, %r127, 4;
	add.s64 	%rd30, %rd4, %rd29;
	ld.global.nc.f32 	%f52, [%rd30];
	add.f32 	%f53, %f51, %f52;
	mul.f32 	%f54, %f3, %f53;
	fma.rn.f32 	%f55, %f5, %f50, %f54;
	ld.global.nc.f32 	%f56, [%rd6+16];
	ld.global.nc.f32 	%f57, [%rd6+-16];
	add.f32 	%f58, %f56, %f57;
	fma.rn.f32 	%f59, %f5, %f58, %f55;
	fma.rn.f32 	%f60, %f59, 0f3D2AAAAB, %f47;
	add.s64 	%rd32, %rd6, %rd31;
	ld.global.nc.f32 	%f61, [%rd32];
	add.s32 	%r128, %r155, 6;
	mul.wide.s32 	%rd33, %r128, 4;
	add.s64 	%rd34, %rd4, %rd33;
	ld.global.nc.f32 	%f62, [%rd34];
	add.f32 	%f63, %f61, %f62;
	add.s64 	%rd36, %rd6, %rd35;
	ld.global.nc.f32 	%f64, [%rd36];
	add.s32 	%r129, %r156, 6;
	mul.wide.s32 	%rd37, %r129, 4;
	add.s64 	%rd38, %rd4, %rd37;
	ld.global.nc.f32 	%f65, [%rd38];
	add.f32 	%f66, %f64, %f65;
	mul.f32 	%f67, %f3, %f66;
	fma.rn.f32 	%f68, %f5, %f63, %f67;
	ld.global.nc.f32 	%f69, [%rd6+24];
	ld.global.nc.f32 	%f70, [%rd6+-24];
	add.f32 	%f71, %f69, %f70;
	fma.rn.f32 	%f72, %f5, %f71, %f68;
	fma.rn.f32 	%f73, %f72, 0f3AB60B61, %f60;
	add.s64 	%rd40, %rd6, %rd39;
	ld.global.nc.f32 	%f74, [%rd40];
	add.s32 	%r130, %r157, 6;
	mul.wide.s32 	%rd41, %r130, 4;
	add.s64 	%rd42, %rd4, %rd41;
	ld.global.nc.f32 	%f75, [%rd42];
	add.f32 	%f76, %f74, %f75;
	mul.wide.s32 	%rd43, %r9, 4;
	add.s64 	%rd44, %rd6, %rd43;
	ld.global.nc.f32 	%f77, [%rd44];
	add.s32 	%r131, %r158, 6;
	mul.wide.s32 	%rd45, %r131, 4;
	add.s64 	%rd46, %rd4, %rd45;
	ld.global.nc.f32 	%f78, [%rd46];
	add.f32 	%f79, %f77, %f78;
	mul.f32 	%f80, %f3, %f79;
	fma.rn.f32 	%f81, %f5, %f76, %f80;
	ld.global.nc.f32 	%f82, [%rd6+32];
	ld.global.nc.f32 	%f83, [%rd6+-32];
	add.f32 	%f84, %f82, %f83;
	fma.rn.f32 	%f85, %f5, %f84, %f81;
	fma.rn.f32 	%f86, %f85, 0f37D00D01, %f73;
	mul.wide.s32 	%rd47, %r12, 4;
	add.s64 	%rd48, %rd6, %rd47;
	ld.global.nc.f32 	%f87, [%rd48];
	add.s32 	%r132, %r159, 6;
	mul.wide.s32 	%rd49, %r132, 4;
	add.s64 	%rd50, %rd4, %rd49;
	ld.global.nc.f32 	%f88, [%rd50];
	add.f32 	%f89, %f87, %f88;
	mul.wide.s32 	%rd51, %r11, 4;
	add.s64 	%rd52, %rd6, %rd51;
	ld.global.nc.f32 	%f90, [%rd52];
	add.s32 	%r133, %r160, 6;
	mul.wide.s32 	%rd53, %r133, 4;
	add.s64 	%rd54, %rd4, %rd53;
	ld.global.nc.f32 	%f91, [%rd54];
	add.f32 	%f92, %f90, %f91;
	mul.f32 	%f93, %f3, %f92;
	fma.rn.f32 	%f94, %f5, %f89, %f93;
	ld.global.nc.f32 	%f95, [%rd6+40];
	ld.global.nc.f32 	%f96, [%rd6+-40];
	add.f32 	%f97, %f95, %f96;
	fma.rn.f32 	%f98, %f5, %f97, %f94;
	fma.rn.f32 	%f99, %f98, 0f3493F27E, %f86;
	mul.wide.s32 	%rd55, %r14, 4;
	add.s64 	%rd56, %rd6, %rd55;
	ld.global.nc.f32 	%f100, [%rd56];
	add.s32 	%r134, %r161, 6;
	mul.wide.s32 	%rd57, %r134, 4;
	add.s64 	%rd58, %rd4, %rd57;
	ld.global.nc.f32 	%f101, [%rd58];
	add.f32 	%f102, %f100, %f101;
	mul.wide.s32 	%rd59, %r13, 4;
	add.s64 	%rd60, %rd6, %rd59;
	ld.global.nc.f32 	%f103, [%rd60];
	add.s32 	%r135, %r162, 6;
	mul.wide.s32 	%rd61, %r135, 4;
	add.s64 	%rd62, %rd4, %rd61;
	ld.global.nc.f32 	%f104, [%rd62];
	add.f32 	%f105, %f103, %f104;
	mul.f32 	%f106, %f3, %f105;
	fma.rn.f32 	%f107, %f5, %f102, %f106;
	ld.global.nc.f32 	%f108, [%rd6+48];
	ld.global.nc.f32 	%f109, [%rd6+-48];
	add.f32 	%f110, %f108, %f109;
	fma.rn.f32 	%f111, %f5, %f110, %f107;
	fma.rn.f32 	%f112, %f111, 0f310F76C7, %f99;
	mul.f32 	%f113, %f31, %f2;
	fma.rn.f32 	%f114, %f19, %f4, %f113;
	fma.rn.f32 	%f115, %f25, %f4, %f114;
	fma.rn.f32 	%f116, %f115, 0f310F76C7, 0f00000000;
	mul.wide.s32 	%rd63, %r16, 4;
	add.s64 	%rd64, %rd6, %rd63;
	ld.global.nc.f32 	%f117, [%rd64];
	add.s64 	%rd65, %rd34, %rd63;
	ld.global.nc.f32 	%f118, [%rd65];
	add.f32 	%f119, %f117, %f118;
	mul.wide.s32 	%rd66, %r15, 4;
	add.s64 	%rd67, %rd6, %rd66;
	ld.global.nc.f32 	%f120, [%rd67];
	mul.wide.s32 	%rd68, %r21, 4;
	add.s64 	%rd69, %rd62, %rd68;
	ld.global.nc.f32 	%f121, [%rd69];
	add.f32 	%f122, %f120, %f121;
	mul.f32 	%f123, %f122, %f2;
	fma.rn.f32 	%f124, %f119, %f4, %f123;
	ld.global.nc.f32 	%f125, [%rd6+12];
	ld.global.nc.f32 	%f126, [%rd6+-12];
	add.f32 	%f127, %f125, %f126;
	fma.rn.f32 	%f128, %f127, %f4, %f124;
	fma.rn.f32 	%f129, %f128, 0f303F490A, %f116;
	mul.wide.s32 	%rd70, %r18, 4;
	add.s64 	%rd71, %rd6, %rd70;
	ld.global.nc.f32 	%f130, [%rd71];
	add.s64 	%rd72, %rd50, %rd70;
	ld.global.nc.f32 	%f131, [%rd72];
	add.f32 	%f132, %f130, %f131;
	mul.wide.s32 	%rd73, %r17, 4;
	add.s64 	%rd74, %rd6, %rd73;
	ld.global.nc.f32 	%f133, [%rd74];
	mul.wide.s32 	%rd75, %r19, 4;
	add.s64 	%rd76, %rd62, %rd75;
	ld.global.nc.f32 	%f134, [%rd76];
	add.f32 	%f135, %f133, %f134;
	mul.f32 	%f136, %f135, %f2;
	fma.rn.f32 	%f137, %f132, %f4, %f136;
	ld.global.nc.f32 	%f138, [%rd6+20];
	ld.global.nc.f32 	%f139, [%rd6+-20];
	add.f32 	%f140, %f138, %f139;
	fma.rn.f32 	%f141, %f140, %f4, %f137;
	fma.rn.f32 	%f142, %f141, 0f2F19073B, %f129;
	mul.wide.s32 	%rd77, %r20, 4;
	add.s64 	%rd78, %rd6, %rd77;
	ld.global.nc.f32 	%f143, [%rd78];
	add.s64 	%rd79, %rd58, %rd70;
	ld.global.nc.f32 	%f144, [%rd79];
	add.f32 	%f145, %f143, %f144;
	add.s64 	%rd80, %rd6, %rd75;
	ld.global.nc.f32 	%f146, [%rd80];
	add.s64 	%rd81, %rd62, %rd73;
	ld.global.nc.f32 	%f147, [%rd81];
	add.f32 	%f148, %f146, %f147;
	mul.f32 	%f149, %f148, %f2;
	fma.rn.f32 	%f150, %f145, %f4, %f149;
	ld.global.nc.f32 	%f151, [%rd6+28];
	ld.global.nc.f32 	%f152, [%rd6+-28];
	add.f32 	%f153, %f151, %f152;
	fma.rn.f32 	%f154, %f153, %f4, %f150;
	fma.rn.f32 	%f155, %f154, 0f2DAEE3B1, %f142;
	mul.wide.s32 	%rd82, %r22, 4;
	add.s64 	%rd83, %rd6, %rd82;
	ld.global.nc.f32 	%f156, [%rd83];
	add.s64 	%rd84, %rd58, %rd63;
	ld.global.nc.f32 	%f157, [%rd84];
	add.f32 	%f158, %f156, %f157;
	add.s64 	%rd85, %rd6, %rd68;
	ld.global.nc.f32 	%f159, [%rd85];
	add.s64 	%rd86, %rd62, %rd66;
	ld.global.nc.f32 	%f160, [%rd86];
	add.f32 	%f161, %f159, %f160;
	mul.f32 	%f162, %f161, %f2;
	fma.rn.f32 	%f163, %f158, %f4, %f162;
	ld.global.nc.f32 	%f164, [%rd6+36];
	ld.global.nc.f32 	%f165, [%rd6+-36];
	add.f32 	%f166, %f164, %f165;
	fma.rn.f32 	%f167, %f166, %f4, %f163;
	fma.rn.f32 	%f168, %f167, 0f2C1B750F, %f155;
	mul.wide.s32 	%rd87, %r24, 4;
	add.s64 	%rd88, %rd6, %rd87;
	ld.global.nc.f32 	%f169, [%rd88];
	add.s64 	%rd89, %rd58, %rd7;
	ld.global.nc.f32 	%f170, [%rd89];
	add.f32 	%f171, %f169, %f170;
	mul.wide.s32 	%rd90, %r23, 4;
	add.s64 	%rd91, %rd6, %rd90;
	ld.global.nc.f32 	%f172, [%rd91];
	add.s64 	%rd92, %rd62, %rd19;
	ld.global.nc.f32 	%f173, [%rd92];
	add.f32 	%f174, %f172, %f173;
	mul.f32 	%f175, %f174, %f2;
	fma.rn.f32 	%f176, %f171, %f4, %f175;
	ld.global.nc.f32 	%f177, [%rd6+44];
	ld.global.nc.f32 	%f178, [%rd6+-44];
	add.f32 	%f179, %f177, %f178;
	fma.rn.f32 	%f180, %f179, %f4, %f176;
	fma.rn.f32 	%f181, %f180, 0f2A621EA1, %f168;
	cvta.to.global.u64 	%rd93, %rd99;
	add.s64 	%rd94, %rd93, %rd5;
	ld.global.f32 	%f182, [%rd94];
	sub.f32 	%f183, %f20, %f182;
	cvta.to.global.u64 	%rd95, %rd97;
	add.s64 	%rd96, %rd95, %rd5;
	ld.global.nc.f32 	%f184, [%rd96];
	add.f32 	%f185, %f34, %f112;
	add.f32 	%f186, %f185, %f181;
	fma.rn.f32 	%f187, %f186, %f184, %f183;
	st.global.f32 	[%rd94], %f187;
	add.s32 	%r163, %r163, %r4;
	add.s32 	%r162, %r162, %r25;
	add.s32 	%r161, %r161, %r25;
	add.s32 	%r160, %r160, %r25;
	add.s32 	%r159, %r159, %r25;
	add.s32 	%r158, %r158, %r25;
	add.s32 	%r157, %r157, %r25;
	add.s32 	%r156, %r156, %r25;
	add.s32 	%r155, %r155, %r25;
	add.s32 	%r154, %r154, %r25;
	add.s32 	%r153, %r153, %r25;
	add.s32 	%r152, %r152, %r25;
	add.s32 	%r151, %r151, %r25;
	add.s32 	%r150, %r150, %r25;
	add.s32 	%r149, %r149, %r25;
	add.s32 	%r148, %r148, %r25;
	setp.lt.u32 	%p4, %r163, 244;
	@%p4 bra 	$L__BB17_5;
$L__BB17_6:
	mov.u32 	%r136, %nctaid.y;
	mov.u32 	%r137, %ntid.y;
	mad.lo.s32 	%r147, %r136, %r137, %r147;
	setp.lt.u32 	%p5, %r147, 244;
	@%p5 bra 	$L__BB17_3;
$L__BB17_7:
	mov.u32 	%r138, %nctaid.x;
	mov.u32 	%r139, %ntid.x;
	mad.lo.s32 	%r146, %r138, %r139, %r146;
	setp.lt.s32 	%p6, %r146, 244;
	@%p6 bra 	$L__BB17_2;
$L__BB17_8:
	bar.sync 	0;
	ret;

}
	// .globl	_Z14PSOR_3D_SolverifififfPfS_S_
.visible .entry _Z14PSOR_3D_SolverifififfPfS_S_(
	.param .u32 _Z14PSOR_3D_SolverifififfPfS_S__param_0,
	.param .f32 _Z14PSOR_3D_SolverifififfPfS_S__param_1,
	.param .u32 _Z14PSOR_3D_SolverifififfPfS_S__param_2,
	.param .f32 _Z14PSOR_3D_SolverifififfPfS_S__param_3,
	.param .u32 _Z14PSOR_3D_SolverifififfPfS_S__param_4,
	.param .f32 _Z14PSOR_3D_SolverifififfPfS_S__param_5,
	.param .f32 _Z14PSOR_3D_SolverifififfPfS_S__param_6,
	.param .u64 .ptr .align 1 _Z14PSOR_3D_SolverifififfPfS_S__param_7,
	.param .u64 .ptr .align 1 _Z14PSOR_3D_SolverifififfPfS_S__param_8,
	.param .u64 .ptr .align 1 _Z14PSOR_3D_SolverifififfPfS_S__param_9
)
{
	.reg .pred 	%p<260>;
	.reg .b32 	%r<355>;
	.reg .b32 	%f<294>;
	.reg .b64 	%rd<34>;
	.reg .b64 	%fd<350>;
	// demoted variable
	.shared .align 4 .b8 _ZZ14PSOR_3D_SolverifififfPfS_S_E6s_data[1600];
	ld.param.u32 	%r37, [_Z14PSOR_3D_SolverifififfPfS_S__param_0];
	ld.param.f32 	%f55, [_Z14PSOR_3D_SolverifififfPfS_S__param_1];
	ld.param.u32 	%r38, [_Z14PSOR_3D_SolverifififfPfS_S__param_2];
	ld.param.f32 	%f56, [_Z14PSOR_3D_SolverifififfPfS_S__param_3];
	ld.param.f32 	%f57, [_Z14PSOR_3D_SolverifififfPfS_S__param_5];
	ld.param.f32 	%f59, [_Z14PSOR_3D_SolverifififfPfS_S__param_6];
	ld.param.u64 	%rd5, [_Z14PSOR_3D_SolverifififfPfS_S__param_8];
	cvta.to.global.u64 	%rd1, %rd5;
	mov.u32 	%r40, %ctaid.x;
	mov.u32 	%r41, %ntid.x;
	mov.u32 	%r1, %tid.x;
	mad.lo.s32 	%r2, %r40, %r41, %r1;
	mov.u32 	%r42, %ctaid.y;
	mov.u32 	%r43, %ntid.y;
	mov.u32 	%r3, %tid.y;
	mad.lo.s32 	%r4, %r42, %r43, %r3;
	mul.f32 	%f60, %f59, %f59;
	mul.f32 	%f61, %f55, %f55;
	div.rn.f32 	%f62, %f60, %f61;
	mul.f32 	%f63, %f56, %f56;
	div.rn.f32 	%f64, %f60, %f63;
	mul.f32 	%f65, %f57, %f57;
	div.rn.f32 	%f66, %f60, %f65;
	div.rn.f32 	%f1, %f62, %f66;
	div.rn.f32 	%f2, %f64, %f66;
	mov.f64 	%fd123, 0dBFE0C152382D7367;
	mul.rn.f64 	%fd124, %fd123, %fd123;
	fma.rn.f64 	%fd125, %fd124, 0d3DE5DB65F9785EBA, 0dBE5AE5F12CB0D246;
	fma.rn.f64 	%fd126, %fd125, %fd124, 0d3EC71DE369ACE392;
	fma.rn.f64 	%fd127, %fd126, %fd124, 0dBF2A01A019DB62A1;
	fma.rn.f64 	%fd128, %fd127, %fd124, 0d3F81111111110818;
	fma.rn.f64 	%fd129, %fd128, %fd124, 0dBFC5555555555554;
	fma.rn.f64 	%fd130, %fd129, %fd124, 0d0000000000000000;
	fma.rn.f64 	%fd131, %fd130, 0dBFE0C152382D7367, 0dBFE0C152382D7367;
	mov.f64 	%fd132, 0d0000000000000000;
	sub.f64 	%fd1, %fd132, %fd131;
	mul.f32 	%f3, %f1, %f1;
	cvt.f64.f32 	%fd133, %f3;
	fma.rn.f64 	%fd134, %fd1, %fd133, %fd1;
	add.f32 	%f4, %f3, 0f3F800000;
	cvt.f64.f32 	%fd135, %f4;
	div.rn.f64 	%fd136, %fd134, %fd135;
	cvt.rn.f32.f64 	%f5, %fd136;
	abs.f32 	%f6, %f5;
	setp.eq.f32 	%p1, %f5, 0f3F800000;
	mov.f32 	%f280, 0f3F800000;
	@%p1 bra 	$L__BB18_5;
	setp.num.f32 	%p2, %f6, %f6;
	@%p2 bra 	$L__BB18_3;
	mov.f32 	%f122, 0f40000000;
	add.rn.f32 	%f280, %f5, %f122;
	bra.uni 	$L__BB18_5;
$L__BB18_3:
	setp.lt.f32 	%p3, %f6, 0f00800000;
	mul.f32 	%f67, %f6, 0f4B800000;
	selp.f32 	%f68, %f67, %f6, %p3;
	mov.b32 	%r44, %f68;
	add.s32 	%r45, %r44, -1060439283;
	and.b32  	%r46, %r45, -8388608;
	sub.s32 	%r47, %r44, %r46;
	mov.b32 	%f69, %r47;
	cvt.rn.f32.s32 	%f70, %r46;
	selp.f32 	%f71, 0fC1C00000, 0f00000000, %p3;
	fma.rn.f32 	%f72, %f70, 0f34000000, %f71;
	add.f32 	%f73, %f69, 0fBF800000;
	add.f32 	%f74, %f69, 0f3F800000;
	rcp.approx.ftz.f32 	%f75, %f74;
	add.f32 	%f76, %f73, %f73;
	mul.f32 	%f77, %f76, %f75;
	mul.f32 	%f78, %f77, %f77;
	neg.f32 	%f79, %f77;
	sub.f32 	%f80, %f73, %f77;
	add.f32 	%f81, %f80, %f80;
	fma.rn.f32 	%f82, %f79, %f73, %f81;
	mul.rn.f32 	%f83, %f75, %f82;
	fma.rn.f32 	%f84, %f78, 0f3A2C32E4, 0f3B52E7DB;
	fma.rn.f32 	%f85, %f84, %f78, 0f3C93BB73;
	fma.rn.f32 	%f86, %f85, %f78, 0f3DF6384F;
	mul.rn.f32 	%f87, %f86, %f78;
	fma.rn.f32 	%f88, %f77, 0f3FB8AA3B, %f72;
	mul.f32 	%f89, %f87, 0f40400000;
	sub.f32 	%f90, %f72, %f88;
	fma.rn.f32 	%f91, %f77, 0f3FB8AA3B, %f90;
	fma.rn.f32 	%f92, %f83, 0f3FB8AA3B, %f91;
	fma.rn.f32 	%f93, %f77, 0f32A55E34, %f92;
	fma.rn.f32 	%f94, %f89, %f83, %f93;
	fma.rn.f32 	%f95, %f87, %f77, %f94;
	add.rn.f32 	%f96, %f88, %f95;
	mov.f32 	%f97, 0f40000000;
	mul.rn.f32 	%f98, %f96, %f97;
	cvt.rni.f32.f32 	%f99, %f98;
	sub.f32 	%f100, %f98, %f99;
	neg.f32 	%f101, %f98;
	fma.rn.f32 	%f102, %f96, 0f40000000, %f101;
	neg.f32 	%f103, %f88;
	add.rn.f32 	%f104, %f96, %f103;
	neg.f32 	%f105, %f104;
	add.rn.f32 	%f106, %f95, %f105;
	fma.rn.f32 	%f107, %f106, 0f40000000, %f102;
	add.f32 	%f108, %f100, %f107;
	setp.gt.f32 	%p4, %f99, 0f00000000;
	selp.b32 	%r48, 0, -2097152000, %p4;
	setp.neu.f32 	%p5, %f5, 0f00000000;
	setp.neu.f32 	%p6, %f6, 0f7F800000;
	setp.lt.f32 	%p7, %f98, 0f00000000;
	selp.f32 	%f109, 0f00000000, 0f7F800000, %p7;
	abs.f32 	%f110, %f98;
	setp.gt.f32 	%p8, %f110, 0f43180000;
	cvt.rzi.s32.f32 	%r49, %f99;
	shl.b32 	%r50, %r49, 23;
	sub.s32 	%r51, %r50, %r48;
	mov.b32 	%f111, %r51;
	add.s32 	%r52, %r48, 2130706432;
	mov.b32 	%f112, %r52;
	fma.rn.f32 	%f113, %f108, 0f391FCB8E, 0f3AAF85ED;
	fma.rn.f32 	%f114, %f113, %f108, 0f3C1D9856;
	fma.rn.f32 	%f115, %f114, %f108, 0f3D6357BB;
	fma.rn.f32 	%f116, %f115, %f108, 0f3E75FDEC;
	fma.rn.f32 	%f117, %f116, %f108, 0f3F317218;
	fma.rn.f32 	%f118, %f117, %f108, 0f3F800000;
	mul.f32 	%f119, %f118, %f112;
	mul.f32 	%f120, %f119, %f111;
	selp.f32 	%f280, %f109, %f120, %p8;
	and.pred  	%p9, %p5, %p6;
	@%p9 bra 	$L__BB18_5;
	add.f32 	%f121, %f5, %f5;
	mov.b32 	%r53, %f121;
	and.b32  	%r54, %r53, 2147483647;
	mov.b32 	%f280, %r54;
$L__BB18_5:
	mul.f32 	%f11, %f2, %f2;
	cvt.f64.f32 	%fd137, %f11;
	fma.rn.f64 	%fd138, %fd1, %fd137, %fd1;
	add.f32 	%f12, %f11, 0f3F800000;
	cvt.f64.f32 	%fd139, %f12;
	div.rn.f64 	%fd140, %fd138, %fd139;
	cvt.rn.f32.f64 	%f13, %fd140;
	abs.f32 	%f14, %f13;
	setp.eq.f32 	%p10, %f13, 0f3F800000;
	mov.f32 	%f281, 0f3F800000;
	@%p10 bra 	$L__BB18_10;
	setp.num.f32 	%p11, %f14, %f14;
	@%p11 bra 	$L__BB18_8;
	mov.f32 	%f179, 0f40000000;
	add.rn.f32 	%f281, %f13, %f179;
	bra.uni 	$L__BB18_10;
$L__BB18_8:
	setp.lt.f32 	%p12, %f14, 0f00800000;
	mul.f32 	%f124, %f14, 0f4B800000;
	selp.f32 	%f125, %f124, %f14, %p12;
	mov.b32 	%r55, %f125;
	add.s32 	%r56, %r55, -1060439283;
	and.b32  	%r57, %r56, -8388608;
	sub.s32 	%r58, %r55, %r57;
	mov.b32 	%f126, %r58;
	cvt.rn.f32.s32 	%f127, %r57;
	selp.f32 	%f128, 0fC1C00000, 0f00000000, %p12;
	fma.rn.f32 	%f129, %f127, 0f34000000, %f128;
	add.f32 	%f130, %f126, 0fBF800000;
	add.f32 	%f131, %f126, 0f3F800000;
	rcp.approx.ftz.f32 	%f132, %f131;
	add.f32 	%f133, %f130, %f130;
	mul.f32 	%f134, %f133, %f132;
	mul.f32 	%f135, %f134, %f134;
	neg.f32 	%f136, %f134;
	sub.f32 	%f137, %f130, %f134;
	add.f32 	%f138, %f137, %f137;
	fma.rn.f32 	%f139, %f136, %f130, %f138;
	mul.rn.f32 	%f140, %f132, %f139;
	fma.rn.f32 	%f141, %f135, 0f3A2C32E4, 0f3B52E7DB;
	fma.rn.f32 	%f142, %f141, %f135, 0f3C93BB73;
	fma.rn.f32 	%f143, %f142, %f135, 0f3DF6384F;
	mul.rn.f32 	%f144, %f143, %f135;
	fma.rn.f32 	%f145, %f134, 0f3FB8AA3B, %f129;
	mul.f32 	%f146, %f144, 0f40400000;
	sub.f32 	%f147, %f129, %f145;
	fma.rn.f32 	%f148, %f134, 0f3FB8AA3B, %f147;
	fma.rn.f32 	%f149, %f140, 0f3FB8AA3B, %f148;
	fma.rn.f32 	%f150, %f134, 0f32A55E34, %f149;
	fma.rn.f32 	%f151, %f146, %f140, %f150;
	fma.rn.f32 	%f152, %f144, %f134, %f151;
	add.rn.f32 	%f153, %f145, %f152;
	mov.f32 	%f154, 0f40000000;
	mul.rn.f32 	%f155, %f153, %f154;
	cvt.rni.f32.f32 	%f156, %f155;
	sub.f32 	%f157, %f155, %f156;
	neg.f32 	%f158, %f155;
	fma.rn.f32 	%f159, %f153, 0f40000000, %f158;
	neg.f32 	%f160, %f145;
	add.rn.f32 	%f161, %f153, %f160;
	neg.f32 	%f162, %f161;
	add.rn.f32 	%f163, %f152, %f162;
	fma.rn.f32 	%f164, %f163, 0f40000000, %f159;
	add.f32 	%f165, %f157, %f164;
	setp.gt.f32 	%p13, %f156, 0f00000000;
	selp.b32 	%r59, 0, -2097152000, %p13;
	setp.neu.f32 	%p14, %f13, 0f00000000;
	setp.neu.f32 	%p15, %f14, 0f7F800000;
	setp.lt.f32 	%p16, %f155, 0f00000000;
	selp.f32 	%f166, 0f00000000, 0f7F800000, %p16;
	abs.f32 	%f167, %f155;
	setp.gt.f32 	%p17, %f167, 0f43180000;
	cvt.rzi.s32.f32 	%r60, %f156;
	shl.b32 	%r61, %r60, 23;
	sub.s32 	%r62, %r61, %r59;
	mov.b32 	%f168, %r62;
	add.s32 	%r63, %r59, 2130706432;
	mov.b32 	%f169, %r63;
	fma.rn.f32 	%f170, %f165, 0f391FCB8E, 0f3AAF85ED;
	fma.rn.f32 	%f171, %f170, %f165, 0f3C1D9856;
	fma.rn.f32 	%f172, %f171, %f165, 0f3D6357BB;
	fma.rn.f32 	%f173, %f172, %f165, 0f3E75FDEC;
	fma.rn.f32 	%f174, %f173, %f165, 0f3F317218;
	fma.rn.f32 	%f175, %f174, %f165, 0f3F800000;
	mul.f32 	%f176, %f175, %f169;
	mul.f32 	%f177, %f176, %f168;
	selp.f32 	%f281, %f166, %f177, %p17;
	and.pred  	%p18, %p14, %p15;
	@%p18 bra 	$L__BB18_10;
	add.f32 	%f178, %f13, %f13;
	mov.b32 	%r64, %f178;
	and.b32  	%r65, %r64, 2147483647;
	mov.b32 	%f281, %r65;
$L__BB18_10:
	mov.f32 	%f180, 0f3F800000;
	sub.f32 	%f181, %f180, %f280;
	sqrt.rn.f32 	%f182, %f181;
	add.f32 	%f183, %f182, %f182;
	mov.f32 	%f184, 0f40000000;
	sub.f32 	%f185, %f184, %f183;
	div.rn.f32 	%f186, %f185, %f280;
	sub.f32 	%f187, %f180, %f281;
	sqrt.rn.f32 	%f188, %f187;
	add.f32 	%f189, %f188, %f188;
	sub.f32 	%f190, %f184, %f189;
	div.rn.f32 	%f191, %f190, %f281;
	add.f32 	%f19, %f186, %f191;
	mul.f32 	%f192, %f19, 0f3F000000;
	fma.rn.f32 	%f193, %f1, %f2, 0f3F800000;
	add.f32 	%f194, %f193, %f193;
	div.rn.f32 	%f20, %f192, %f194;
	mul.f32 	%f195, %f3, %f186;
	add.f32 	%f196, %f4, %f4;
	div.rn.f32 	%f21, %f195, %f196;
	mul.f32 	%f197, %f11, %f191;
	add.f32 	%f198, %f12, %f12;
	div.rn.f32 	%f22, %f197, %f198;
	add.s32 	%r66, %r37, -12;
	setp.ge.s32 	%p19, %r2, %r66;
	add.s32 	%r67, %r38, -12;
	setp.ge.s32 	%p20, %r4, %r67;
	or.pred  	%p21, %p19, %p20;
	@%p21 bra 	$L__BB18_144;
	mul.lo.s32 	%r5, %r38, %r37;
	cvt.f64.f32 	%fd2, %f55;
	{
	.reg .b32 %temp; 
	mov.b64 	{%temp, %r6}, %fd2;
	}
	mov.f64 	%fd141, 0d4000000000000000;
	{
	.reg .b32 %temp; 
	mov.b64 	{%temp, %r68}, %fd141;
	}
	and.b32  	%r8, %r68, 2146435072;
	setp.eq.s32 	%p22, %r8, 1062207488;
	abs.f64 	%fd3, %fd2;
	{ // callseq 240, 0
	.param .b64 param0;
	st.param.f64 	[param0], %fd3;
	.param .b64 param1;
	st.param.f64 	[param1], 0d4000000000000000;
	.param .b64 retval0;
	call.uni (retval0), 
	__internal_accurate_pow, 
	(
	param0, 
	param1
	);
	ld.param.f64 	%fd142, [retval0];
	} // callseq 240
	setp.lt.s32 	%p23, %r6, 0;
	neg.f64 	%fd144, %fd142;
	selp.f64 	%fd145, %fd144, %fd142, %p22;
	selp.f64 	%fd315, %fd145, %fd142, %p23;
	setp.neu.f32 	%p24, %f55, 0f00000000;
	@%p24 bra 	$L__BB18_13;
	setp.eq.s32 	%p25, %r8, 1062207488;
	selp.b32 	%r69, %r6, 0, %p25;
	setp.lt.s32 	%p26, %r68, 0;
	or.b32  	%r70, %r69, 2146435072;
	selp.b32 	%r71, %r70, %r69, %p26;
	mov.b32 	%r72, 0;
	mov.b64 	%fd315, {%r72, %r71};
$L__BB18_13:
	add.f64 	%fd146, %fd2, 0d4000000000000000;
	{
	.reg .b32 %temp; 
	mov.b64 	{%temp, %r73}, %fd146;
	}
	and.b32  	%r74, %r73, 2146435072;
	setp.ne.s32 	%p27, %r74, 2146435072;
	@%p27 bra 	$L__BB18_18;
	setp.num.f32 	%p28, %f55, %f55;
	@%p28 bra 	$L__BB18_16;
	mov.f64 	%fd147, 0d4000000000000000;
	add.rn.f64 	%fd315, %fd2, %fd147;
	bra.uni 	$L__BB18_18;
$L__BB18_16:
	setp.neu.f64 	%p29, %fd3, 0d7FF0000000000000;
	@%p29 bra 	$L__BB18_18;
	setp.lt.s32 	%p30, %r6, 0;
	setp.eq.s32 	%p31, %r8, 1062207488;
	setp.lt.s32 	%p32, %r68, 0;
	selp.b32 	%r76, 0, 2146435072, %p32;
	and.b32  	%r77, %r68, 2147483647;
	setp.ne.s32 	%p33, %r77, 1071644672;
	or.b32  	%r78, %r76, -2147483648;
	selp.b32 	%r79, %r78, %r76, %p33;
	selp.b32 	%r80, %r79, %r76, %p31;
	selp.b32 	%r81, %r80, %r76, %p30;
	mov.b32 	%r82, 0;
	mov.b64 	%fd315, {%r82, %r81};
$L__BB18_18:
	setp.eq.s32 	%p34, %r8, 1062207488;
	cvt.f64.f32 	%fd10, %f56;
	{
	.reg .b32 %temp; 
	mov.b64 	{%temp, %r9}, %fd10;
	}
	abs.f64 	%fd11, %fd10;
	{ // callseq 241, 0
	.param .b64 param0;
	st.param.f64 	[param0], %fd11;
	.param .b64 param1;
	st.param.f64 	[param1], 0d4000000000000000;
	.param .b64 retval0;
	call.uni (retval0), 
	__internal_accurate_pow, 
	(
	param0, 
	param1
	);
	ld.param.f64 	%fd148, [retval0];
	} // callseq 241
	setp.lt.s32 	%p35, %r9, 0;
	neg.f64 	%fd150, %fd148;
	selp.f64 	%fd151, %fd150, %fd148, %p34;
	selp.f64 	%fd317, %fd151, %fd148, %p35;
	setp.neu.f32 	%p36, %f56, 0f00000000;
	@%p36 bra 	$L__BB18_20;
	setp.eq.s32 	%p37, %r8, 1062207488;
	selp.b32 	%r84, %r9, 0, %p37;
	setp.lt.s32 	%p38, %r68, 0;
	or.b32  	%r85, %r84, 2146435072;
	selp.b32 	%r86, %r85, %r84, %p38;
	mov.b32 	%r87, 0;
	mov.b64 	%fd317, {%r87, %r86};
$L__BB18_20:
	add.f64 	%fd152, %fd10, 0d4000000000000000;
	{
	.reg .b32 %temp; 
	mov.b64 	{%temp, %r88}, %fd152;
	}
	and.b32  	%r89, %r88, 2146435072;
	setp.ne.s32 	%p39, %r89, 2146435072;
	@%p39 bra 	$L__BB18_25;
	setp.num.f32 	%p40, %f56, %f56;
	@%p40 bra 	$L__BB18_23;
	mov.f64 	%fd153, 0d4000000000000000;
	add.rn.f64 	%fd317, %fd10, %fd153;
	bra.uni 	$L__BB18_25;
$L__BB18_23:
	setp.neu.f64 	%p41, %fd11, 0d7FF0000000000000;
	@%p41 bra 	$L__BB18_25;
	setp.lt.s32 	%p42, %r9, 0;
	setp.eq.s32 	%p43, %r8, 1062207488;
	setp.lt.s32 	%p44, %r68, 0;
	selp.b32 	%r91, 0, 2146435072, %p44;
	and.b32  	%r92, %r68, 2147483647;
	setp.ne.s32 	%p45, %r92, 1071644672;
	or.b32  	%r93, %r91, -2147483648;
	selp.b32 	%r94, %r93, %r91, %p45;
	selp.b32 	%r95, %r94, %r91, %p43;
	selp.b32 	%r96, %r95, %r91, %p42;
	mov.b32 	%r97, 0;
	mov.b64 	%fd317, {%r97, %r96};
$L__BB18_25:
	setp.eq.s32 	%p46, %r8, 1062207488;
	setp.eq.f32 	%p47, %f56, 0f3F800000;
	add.f64 	%fd154, %fd317, %fd317;
	mul.f64 	%fd155, %fd154, 0d3FE0000000000000;
	selp.f64 	%fd156, 0d3FF0000000000000, %fd155, %p47;
	add.f64 	%fd157, %fd315, %fd315;
	mul.f64 	%fd158, %fd157, 0d3FE0000000000000;
	setp.eq.f32 	%p48, %f55, 0f3F800000;
	selp.f64 	%fd159, 0d3FF0000000000000, %fd158, %p48;
	add.f64 	%fd18, %fd159, %fd156;
	cvt.f64.f32 	%fd19, %f57;
	{
	.reg .b32 %temp; 
	mov.b64 	{%temp, %r10}, %fd19;
	}
	abs.f64 	%fd20, %fd19;
	{ // callseq 242, 0
	.param .b64 param0;
	st.param.f64 	[param0], %fd20;
	.param .b64 param1;
	st.param.f64 	[param1], 0d4000000000000000;
	.param .b64 retval0;
	call.uni (retval0), 
	__internal_accurate_pow, 
	(
	param0, 
	param1
	);
	ld.param.f64 	%fd160, [retval0];
	} // callseq 242
	setp.lt.s32 	%p49, %r10, 0;
	neg.f64 	%fd162, %fd160;
	selp.f64 	%fd163, %fd162, %fd160, %p46;
	selp.f64 	%fd319, %fd163, %fd160, %p49;
	setp.neu.f32 	%p50, %f57, 0f00000000;
	@%p50 bra 	$L__BB18_27;
	selp.b32 	%r99, %r10, 0, %p46;
	setp.lt.s32 	%p52, %r68, 0;
	or.b32  	%r100, %r99, 2146435072;
	selp.b32 	%r101, %r100, %r99, %p52;
	mov.b32 	%r102, 0;
	mov.b64 	%fd319, {%r102, %r101};
$L__BB18_27:
	add.f64 	%fd164, %fd19, 0d4000000000000000;
	{
	.reg .b32 %temp; 
	mov.b64 	{%temp, %r103}, %fd164;
	}
	and.b32  	%r104, %r103, 2146435072;
	setp.ne.s32 	%p53, %r104, 2146435072;
	@%p53 bra 	$L__BB18_32;
	setp.num.f32 	%p54, %f57, %f57;
	@%p54 bra 	$L__BB18_30;
	mov.f64 	%fd165, 0d4000000000000000;
	add.rn.f64 	%fd319, %fd19, %fd165;
	bra.uni 	$L__BB18_32;
$L__BB18_30:
	setp.neu.f64 	%p55, %fd20, 0d7FF0000000000000;
	@%p55 bra 	$L__BB18_32;
	setp.lt.s32 	%p56, %r10, 0;
	setp.eq.s32 	%p57, %r8, 1062207488;
	setp.lt.s32 	%p58, %r68, 0;
	selp.b32 	%r106, 0, 2146435072, %p58;
	and.b32  	%r107, %r68, 2147483647;
	setp.ne.s32 	%p59, %r107, 1071644672;
	or.b32  	%r108, %r106, -2147483648;
	selp.b32 	%r109, %r108, %r106, %p59;
	selp.b32 	%r110, %r109, %r106, %p57;
	selp.b32 	%r111, %r110, %r106, %p56;
	mov.b32 	%r112, 0;
	mov.b64 	%fd319, {%r112, %r111};
$L__BB18_32:
	setp.neu.f32 	%p60, %f55, 0f00000000;
	setp.lt.s32 	%p61, %r6, 0;
	setp.eq.f32 	%p62, %f57, 0f3F800000;
	add.f64 	%fd166, %fd319, %fd319;
	mul.f64 	%fd167, %fd166, 0d3FE0000000000000;
	selp.f64 	%fd168, 0d3FF0000000000000, %fd167, %p62;
	add.f64 	%fd169, %fd18, %fd168;
	cvt.rn.f32.f64 	%f23, %fd169;
	mov.f64 	%fd170, 0d4010000000000000;
	{
	.reg .b32 %temp; 
	mov.b64 	{%temp, %r113}, %fd170;
	}
	and.b32  	%r12, %r113, 2146435072;
	setp.eq.s32 	%p63, %r12, 1072693248;
	{ // callseq 243, 0
	.param .b64 param0;
	st.param.f64 	[param0], %fd3;
	.param .b64 param1;
	st.param.f64 	[param1], 0d4010000000000000;
	.param .b64 retval0;
	call.uni (retval0), 
	__internal_accurate_pow, 
	(
	param0, 
	param1
	);
	ld.param.f64 	%fd171, [retval0];
	} // callseq 243
	neg.f64 	%fd173, %fd171;
	selp.f64 	%fd174, %fd173, %fd171, %p63;
	selp.f64 	%fd321, %fd174, %fd171, %p61;
	@%p60 bra 	$L__BB18_34;
	setp.eq.s32 	%p64, %r12, 1072693248;
	selp.b32 	%r114, %r6, 0, %p64;
	setp.lt.s32 	%p65, %r113, 0;
	or.b32  	%r115, %r114, 2146435072;
	selp.b32 	%r116, %r115, %r114, %p65;
	mov.b32 	%r117, 0;
	mov.b64 	%fd321, {%r117, %r116};
$L__BB18_34:
	add.f64 	%fd175, %fd2, 0d4010000000000000;
	{
	.reg .b32 %temp; 
	mov.b64 	{%temp, %r118}, %fd175;
	}
	and.b32  	%r119, %r118, 2146435072;
	setp.ne.s32 	%p66, %r119, 2146435072;
	@%p66 bra 	$L__BB18_39;
	setp.num.f32 	%p67, %f55, %f55;
	@%p67 bra 	$L__BB18_37;
	mov.f64 	%fd176, 0d4010000000000000;
	add.rn.f64 	%fd321, %fd2, %fd176;
	bra.uni 	$L__BB18_39;
$L__BB18_37:
	setp.neu.f64 	%p68, %fd3, 0d7FF0000000000000;
	@%p68 bra 	$L__BB18_39;
	setp.eq.s32 	%p69, %r12, 1072693248;
	setp.lt.s32 	%p70, %r6, 0;
	setp.lt.s32 	%p71, %r113, 0;
	selp.b32 	%r121, 0, 2146435072, %p71;
	and.b32  	%r122, %r113, 2147483647;
	setp.ne.s32 	%p72, %r122, 1071644672;
	or.b32  	%r123, %r121, -2147483648;
	selp.b32 	%r124, %r123, %r121, %p72;
	selp.b32 	%r125, %r124, %r121, %p69;
	selp.b32 	%r126, %r125, %r121, %p70;
	mov.b32 	%r127, 0;
	mov.b64 	%fd321, {%r127, %r126};
$L__BB18_39:
	setp.eq.s32 	%p73, %r12, 1072693248;
	setp.neu.f32 	%p74, %f56, 0f00000000;
	setp.lt.s32 	%p75, %r9, 0;
	{ // callseq 244, 0
	.param .b64 param0;
	st.param.f64 	[param0], %fd11;
	.param .b64 param1;
	st.param.f64 	[param1], 0d4010000000000000;
	.param .b64 retval0;
	call.uni (retval0), 
	__internal_accurate_pow, 
	(
	param0, 
	param1
	);
	ld.param.f64 	%fd177, [retval0];
	} // callseq 244
	neg.f64 	%fd179, %fd177;
	selp.f64 	%fd180, %fd179, %fd177, %p73;
	selp.f64 	%fd323, %fd180, %fd177, %p75;
	@%p74 bra 	$L__BB18_41;
	selp.b32 	%r129, %r9, 0, %p73;
	setp.lt.s32 	%p77, %r113, 0;
	or.b32  	%r130, %r129, 2146435072;
	selp.b32 	%r131, %r130, %r129, %p77;
	mov.b32 	%r132, 0;
	mov.b64 	%fd323, {%r132, %r131};
$L__BB18_41:
	add.f64 	%fd181, %fd10, 0d4010000000000000;
	{
	.reg .b32 %temp; 
	mov.b64 	{%temp, %r133}, %fd181;
	}
	and.b32  	%r134, %r133, 2146435072;
	setp.ne.s32 	%p78, %r134, 2146435072;
	@%p78 bra 	$L__BB18_46;
	setp.num.f32 	%p79, %f56, %f56;
	@%p79 bra 	$L__BB18_44;
	mov.f64 	%fd182, 0d4010000000000000;
	add.rn.f64 	%fd323, %fd10, %fd182;
	bra.uni 	$L__BB18_46;
$L__BB18_44:
	setp.neu.f64 	%p80, %fd11, 0d7FF0000000000000;
	@%p80 bra 	$L__BB18_46;
	setp.eq.s32 	%p81, %r12, 1072693248;
	setp.lt.s32 	%p82, %r9, 0;
	setp.lt.s32 	%p83, %r113, 0;
	selp.b32 	%r136, 0, 2146435072, %p83;
	and.b32  	%r137, %r113, 2147483647;
	setp.ne.s32 	%p84, %r137, 1071644672;
	or.b32  	%r138, %r136, -2147483648;
	selp.b32 	%r139, %r138, %r136, %p84;
	selp.b32 	%r140, %r139, %r136, %p81;
	selp.b32 	%r141, %r140, %r136, %p82;
	mov.b32 	%r142, 0;
	mov.b64 	%fd323, {%r142, %r141};
$L__BB18_46:
	setp.eq.s32 	%p85, %r12, 1072693248;
	setp.neu.f32 	%p86, %f57, 0f00000000;
	setp.lt.s32 	%p87, %r10, 0;
	setp.eq.f32 	%p88, %f56, 0f3F800000;
	add.f64 	%fd183, %fd323, %fd323;
	div.rn.f64 	%fd184, %fd183, 0d4038000000000000;
	selp.f64 	%fd185, 0d3FB5555555555555, %fd184, %p88;
	add.f64 	%fd186, %fd321, %fd321;
	div.rn.f64 	%fd187, %fd186, 0d4038000000000000;
	setp.eq.f32 	%p89, %f55, 0f3F800000;
	selp.f64 	%fd188, 0d3FB5555555555555, %fd187, %p89;
	add.f64 	%fd39, %fd188, %fd185;
	{ // callseq 245, 0
	.param .b64 param0;
	st.param.f64 	[param0], %fd20;
	.param .b64 param1;
	st.param.f64 	[param1], 0d4010000000000000;
	.param .b64 retval0;
	call.uni (retval0), 
	__internal_accurate_pow, 
	(
	param0, 
	param1
	);
	ld.param.f64 	%fd189, [retval0];
	} // callseq 245
	neg.f64 	%fd191, %fd189;
	selp.f64 	%fd192, %fd191, %fd189, %p85;
	selp.f64 	%fd325, %fd192, %fd189, %p87;
	@%p86 bra 	$L__BB18_48;
	selp.b32 	%r144, %r10, 0, %p85;
	setp.lt.s32 	%p91, %r113, 0;
	or.b32  	%r145, %r144, 2146435072;
	selp.b32 	%r146, %r145, %r144, %p91;
	mov.b32 	%r147, 0;
	mov.b64 	%fd325, {%r147, %r146};
$L__BB18_48:
	add.f64 	%fd193, %fd19, 0d4010000000000000;
	{
	.reg .b32 %temp; 
	mov.b64 	{%temp, %r148}, %fd193;
	}
	and.b32  	%r149, %r148, 2146435072;
	setp.ne.s32 	%p92, %r149, 2146435072;
	@%p92 bra 	$L__BB18_53;
	setp.num.f32 	%p93, %f57, %f57;
	@%p93 bra 	$L__BB18_51;
	mov.f64 	%fd194, 0d4010000000000000;
	add.rn.f64 	%fd325, %fd19, %fd194;
	bra.uni 	$L__BB18_53;
$L__BB18_51:
	setp.neu.f64 	%p94, %fd20, 0d7FF0000000000000;
	@%p94 bra 	$L__BB18_53;
	setp.eq.s32 	%p95, %r12, 1072693248;
	setp.lt.s32 	%p96, %r10, 0;
	setp.lt.s32 	%p97, %r113, 0;
	selp.b32 	%r151, 0, 2146435072, %p97;
	and.b32  	%r152, %r113, 2147483647;
	setp.ne.s32 	%p98, %r152, 1071644672;
	or.b32  	%r153, %r151, -2147483648;
	selp.b32 	%r154, %r153, %r151, %p98;
	selp.b32 	%r155, %r154, %r151, %p95;
	selp.b32 	%r156, %r155, %r151, %p96;
	mov.b32 	%r157, 0;
	mov.b64 	%fd325, {%r157, %r156};
$L__BB18_53:
	setp.eq.f32 	%p99, %f57, 0f3F800000;
	setp.neu.f32 	%p100, %f55, 0f00000000;
	setp.lt.s32 	%p101, %r6, 0;
	add.f64 	%fd195, %fd325, %fd325;
	div.rn.f64 	%fd196, %fd195, 0d4038000000000000;
	selp.f64 	%fd197, 0d3FB5555555555555, %fd196, %p99;
	add.f64 	%fd198, %fd39, %fd197;
	cvt.rn.f32.f64 	%f24, %fd198;
	mov.f64 	%fd199, 0d4018000000000000;
	{
	.reg .b32 %temp; 
	mov.b64 	{%temp, %r158}, %fd199;
	}
	and.b32  	%r14, %r158, 2146435072;
	setp.eq.s32 	%p102, %r14, 1073741824;
	{ // callseq 246, 0
	.param .b64 param0;
	st.param.f64 	[param0], %fd3;
	.param .b64 param1;
	st.param.f64 	[param1], 0d4018000000000000;
	.param .b64 retval0;
	call.uni (retval0), 
	__internal_accurate_pow, 
	(
	param0, 
	param1
	);
	ld.param.f64 	%fd200, [retval0];
	} // callseq 246
	neg.f64 	%fd202, %fd200;
	selp.f64 	%fd203, %fd202, %fd200, %p102;
	selp.f64 	%fd327, %fd203, %fd200, %p101;
	@%p100 bra 	$L__BB18_55;
	selp.b32 	%r159, %r6, 0, %p102;
	setp.lt.s32 	%p104, %r158, 0;
	or.b32  	%r160, %r159, 2146435072;
	selp.b32 	%r161, %r160, %r159, %p104;
	mov.b32 	%r162, 0;
	mov.b64 	%fd327, {%r162, %r161};
$L__BB18_55:
	add.f64 	%fd204, %fd2, 0d4018000000000000;
	{
	.reg .b32 %temp; 
	mov.b64 	{%temp, %r163}, %fd204;
	}
	and.b32  	%r164, %r163, 2146435072;
	setp.ne.s32 	%p105, %r164, 2146435072;
	@%p105 bra 	$L__BB18_60;
	setp.num.f32 	%p106, %f55, %f55;
	@%p106 bra 	$L__BB18_58;
	mov.f64 	%fd205, 0d4018000000000000;
	add.rn.f64 	%fd327, %fd2, %fd205;
	bra.uni 	$L__BB18_60;
$L__BB18_58:
	setp.neu.f64 	%p107, %fd3, 0d7FF0000000000000;
	@%p107 bra 	$L__BB18_60;
	setp.eq.s32 	%p108, %r14, 1073741824;
	setp.lt.s32 	%p109, %r6, 0;
	setp.lt.s32 	%p110, %r158, 0;
	selp.b32 	%r166, 0, 2146435072, %p110;
	and.b32  	%r167, %r158, 2147483647;
	setp.ne.s32 	%p111, %r167, 1071644672;
	or.b32  	%r168, %r166, -2147483648;
	selp.b32 	%r169, %r168, %r166, %p111;
	selp.b32 	%r170, %r169, %r166, %p108;
	selp.b32 	%r171, %r170, %r166, %p109;
	mov.b32 	%r172, 0;
	mov.b64 	%fd327, {%r172, %r171};
$L__BB18_60:
	setp.eq.s32 	%p112, %r14, 1073741824;
	setp.neu.f32 	%p113, %f56, 0f00000000;
	setp.lt.s32 	%p114, %r9, 0;
	{ // callseq 247, 0
	.param .b64 param0;
	st.param.f64 	[param0], %fd11;
	.param .b64 param1;
	st.param.f64 	[param1], 0d4018000000000000;
	.param .b64 retval0;
	call.uni (retval0), 
	__internal_accurate_pow, 
	(
	param0, 
	param1
	);
	ld.param.f64 	%fd206, [retval0];
	} // callseq 247
	neg.f64 	%fd208, %fd206;
	selp.f64 	%fd209, %fd208, %fd206, %p112;
	selp.f64 	%fd329, %fd209, %fd206, %p114;
	@%p113 bra 	$L__BB18_62;
	selp.b32 	%r174, %r9, 0, %p112;
	setp.lt.s32 	%p116, %r158, 0;
	or.b32  	%r175, %r174, 2146435072;
	selp.b32 	%r176, %r175, %r174, %p116;
	mov.b32 	%r177, 0;
	mov.b64 	%fd329, {%r177, %r176};
$L__BB18_62:
	add.f64 	%fd210, %fd10, 0d4018000000000000;
	{
	.reg .b32 %temp; 
	mov.b64 	{%temp, %r178}, %fd210;
	}
	and.b32  	%r179, %r178, 2146435072;
	setp.ne.s32 	%p117, %r179, 2146435072;
	@%p117 bra 	$L__BB18_67;
	setp.num.f32 	%p118, %f56, %f56;
	@%p118 bra 	$L__BB18_65;
	mov.f64 	%fd211, 0d4018000000000000;
	add.rn.f64 	%fd329, %fd10, %fd211;
	bra.uni 	$L__BB18_67;
$L__BB18_65:
	setp.neu.f64 	%p119, %fd11, 0d7FF0000000000000;
	@%p119 bra 	$L__BB18_67;
	setp.lt.s32 	%p122, %r158, 0;
	selp.b32 	%r181, 0, 2146435072, %p122;
	and.b32  	%r182, %r158, 2147483647;
	setp.ne.s32 	%p123, %r182, 1071644672;
	or.b32  	%r183, %r181, -2147483648;
	selp.b32 	%r184, %r183, %r181, %p123;
	selp.b32 	%r185, %r184, %r181, %p112;
	selp.b32 	%r186, %r185, %r181, %p114;
	mov.b32 	%r187, 0;
	mov.b64 	%fd329, {%r187, %r186};
$L__BB18_67:
	setp.neu.f32 	%p125, %f57, 0f00000000;
	setp.lt.s32 	%p126, %r10, 0;
	setp.eq.f32 	%p127, %f56, 0f3F800000;
	add.f64 	%fd212, %fd329, %fd329;
	div.rn.f64 	%fd213, %fd212, 0d4086800000000000;
	selp.f64 	%fd214, 0d3F66C16C16C16C17, %fd213, %p127;
	add.f64 	%fd215, %fd327, %fd327;
	div.rn.f64 	%fd216, %fd215, 0d4086800000000000;
	setp.eq.f32 	%p128, %f55, 0f3F800000;
	selp.f64 	%fd217, 0d3F66C16C16C16C17, %fd216, %p128;
	add.f64 	%fd58, %fd217, %fd214;
	{ // callseq 248, 0
	.param .b64 param0;
	st.param.f64 	[param0], %fd20;
	.param .b64 param1;
	st.param.f64 	[param1], 0d4018000000000000;
	.param .b64 retval0;
	call.uni (retval0), 
	__internal_accurate_pow, 
	(
	param0, 
	param1
	);
	ld.param.f64 	%fd218, [retval0];
	} // callseq 248
	neg.f64 	%fd220, %fd218;
	selp.f64 	%fd221, %fd220, %fd218, %p112;
	selp.f64 	%fd331, %fd221, %fd218, %p126;
	@%p125 bra 	$L__BB18_69;
	selp.b32 	%r189, %r10, 0, %p112;
	setp.lt.s32 	%p130, %r158, 0;
	or.b32  	%r190, %r189, 2146435072;
	selp.b32 	%r191, %r190, %r189, %p130;
	mov.b32 	%r192, 0;
	mov.b64 	%fd331, {%r192, %r191};
$L__BB18_69:
	add.f64 	%fd222, %fd19, 0d4018000000000000;
	{
	.reg .b32 %temp; 
	mov.b64 	{%temp, %r193}, %fd222;
	}
	and.b32  	%r194, %r193, 2146435072;
	setp.ne.s32 	%p131, %r194, 2146435072;
	@%p131 bra 	$L__BB18_74;
	setp.num.f32 	%p132, %f57, %f57;
	@%p132 bra 	$L__BB18_72;
	mov.f64 	%fd223, 0d4018000000000000;
	add.rn.f64 	%fd331, %fd19, %fd223;
	bra.uni 	$L__BB18_74;
$L__BB18_72:
	setp.neu.f64 	%p133, %fd20, 0d7FF0000000000000;
	@%p133 bra 	$L__BB18_74;
	setp.lt.s32 	%p136, %r158, 0;
	selp.b32 	%r196, 0, 2146435072, %p136;
	and.b32  	%r197, %r158, 2147483647;
	setp.ne.s32 	%p137, %r197, 1071644672;
	or.b32  	%r198, %r196, -2147483648;
	selp.b32 	%r199, %r198, %r196, %p137;
	selp.b32 	%r200, %r199, %r196, %p112;
	selp.b32 	%r201, %r200, %r196, %p126;
	mov.b32 	%r202, 0;
	mov.b64 	%fd331, {%r202, %r201};
$L__BB18_74:
	setp.eq.f32 	%p138, %f57, 0f3F800000;
	setp.neu.f32 	%p139, %f55, 0f00000000;
	setp.lt.s32 	%p140, %r6, 0;
	add.f64 	%fd224, %fd331, %fd331;
	div.rn.f64 	%fd225, %fd224, 0d4086800000000000;
	selp.f64 	%fd226, 0d3F66C16C16C16C17, %fd225, %p138;
	add.f64 	%fd227, %fd58, %fd226;
	cvt.rn.f32.f64 	%f25, %fd227;
	mov.f64 	%fd228, 0d4020000000000000;
	{
	.reg .b32 %temp; 
	mov.b64 	{%temp, %r203}, %fd228;
	}
	and.b32  	%r16, %r203, 2146435072;
	setp.eq.s32 	%p141, %r16, 1071644672;
	{ // callseq 249, 0
	.param .b64 param0;
	st.param.f64 	[param0], %fd3;
	.param .b64 param1;
	st.param.f64 	[param1], 0d4020000000000000;
	.param .b64 retval0;
	call.uni (retval0), 
	__internal_accurate_pow, 
	(
	param0, 
	param1
	);
	ld.param.f64 	%fd229, [retval0];
	} // callseq 249
	neg.f64 	%fd231, %fd229;
	selp.f64 	%fd232, %fd231, %fd229, %p141;
	selp.f64 	%fd333, %fd232, %fd229, %p140;
	@%p139 bra 	$L__BB18_76;
	selp.b32 	%r204, %r6, 0, %p141;
	setp.lt.s32 	%p143, %r203, 0;
	or.b32  	%r205, %r204, 2146435072;
	selp.b32 	%r206, %r205, %r204, %p143;
	mov.b32 	%r207, 0;
	mov.b64 	%fd333, {%r207, %r206};
$L__BB18_76:
	add.f64 	%fd233, %fd2, 0d4020000000000000;
	{
	.reg .b32 %temp; 
	mov.b64 	{%temp, %r208}, %fd233;
	}
	and.b32  	%r209, %r208, 2146435072;
	setp.ne.s32 	%p144, %r209, 2146435072;
	@%p144 bra 	$L__BB18_81;
	setp.num.f32 	%p145, %f55, %f55;
	@%p145 bra 	$L__BB18_79;
	mov.f64 	%fd234, 0d4020000000000000;
	add.rn.f64 	%fd333, %fd2, %fd234;
	bra.uni 	$L__BB18_81;
$L__BB18_79:
	setp.neu.f64 	%p146, %fd3, 0d7FF0000000000000;
	@%p146 bra 	$L__BB18_81;
	setp.eq.s32 	%p147, %r16, 1071644672;
	setp.lt.s32 	%p148, %r6, 0;
	setp.lt.s32 	%p149, %r203, 0;
	selp.b32 	%r211, 0, 2146435072, %p149;
	and.b32  	%r212, %r203, 2147483647;
	setp.ne.s32 	%p150, %r212, 1071644672;
	or.b32  	%r213, %r211, -2147483648;
	selp.b32 	%r214, %r213, %r211, %p150;
	selp.b32 	%r215, %r214, %r211, %p147;
	selp.b32 	%r216, %r215, %r211, %p148;
	mov.b32 	%r217, 0;
	mov.b64 	%fd333, {%r217, %r216};
$L__BB18_81:
	setp.eq.s32 	%p151, %r16, 1071644672;
	setp.neu.f32 	%p152, %f56, 0f00000000;
	setp.lt.s32 	%p153, %r9, 0;
	{ // callseq 250, 0
	.param .b64 param0;
	st.param.f64 	[param0], %fd11;
	.param .b64 param1;
	st.param.f64 	[param1], 0d4020000000000000;
	.param .b64 retval0;
	call.uni (retval0), 
	__internal_accurate_pow, 
	(
	param0, 
	param1
	);
	ld.param.f64 	%fd235, [retval0];
	} // callseq 250
	neg.f64 	%fd237, %fd235;
	selp.f64 	%fd238, %fd237, %fd235, %p151;
	selp.f64 	%fd335, %fd238, %fd235, %p153;
	@%p152 bra 	$L__BB18_83;
	selp.b32 	%r219, %r9, 0, %p151;
	setp.lt.s32 	%p155, %r203, 0;
	or.b32  	%r220, %r219, 2146435072;
	selp.b32 	%r221, %r220, %r219, %p155;
	mov.b32 	%r222, 0;
	mov.b64 	%fd335, {%r222, %r221};
$L__BB18_83:
	add.f64 	%fd239, %fd10, 0d4020000000000000;
	{
	.reg .b32 %temp; 
	mov.b64 	{%temp, %r223}, %fd239;
	}
	and.b32  	%r224, %r223, 2146435072;
	setp.ne.s32 	%p156, %r224, 2146435072;
	@%p156 bra 	$L__BB18_88;
	setp.num.f32 	%p157, %f56, %f56;
	@%p157 bra 	$L__BB18_86;
	mov.f64 	%fd240, 0d4020000000000000;
	add.rn.f64 	%fd335, %fd10, %fd240;
	bra.uni 	$L__BB18_88;
$L__BB18_86:
	setp.neu.f64 	%p158, %fd11, 0d7FF0000000000000;
	@%p158 bra 	$L__BB18_88;
	setp.lt.s32 	%p161, %r203, 0;
	selp.b32 	%r226, 0, 2146435072, %p161;
	and.b32  	%r227, %r203, 2147483647;
	setp.ne.s32 	%p162, %r227, 1071644672;
	or.b32  	%r228, %r226, -2147483648;
	selp.b32 	%r229, %r228, %r226, %p162;
	selp.b32 	%r230, %r229, %r226, %p151;
	selp.b32 	%r231, %r230, %r226, %p153;
	mov.b32 	%r232, 0;
	mov.b64 	%fd335, {%r232, %r231};
$L__BB18_88:
	setp.neu.f32 	%p164, %f57, 0f00000000;
	setp.lt.s32 	%p165, %r10, 0;
	setp.eq.f32 	%p166, %f56, 0f3F800000;
	add.f64 	%fd241, %fd335, %fd335;
	div.rn.f64 	%fd242, %fd241, 0d40E3B00000000000;
	selp.f64 	%fd243, 0d3F0A01A01A01A01A, %fd242, %p166;
	add.f64 	%fd244, %fd333, %fd333;
	div.rn.f64 	%fd245, %fd244, 0d40E3B00000000000;
	setp.eq.f32 	%p167, %f55, 0f3F800000;
	selp.f64 	%fd246, 0d3F0A01A01A01A01A, %fd245, %p167;
	add.f64 	%fd77, %fd246, %fd243;
	{ // callseq 251, 0
	.param .b64 param0;
	st.param.f64 	[param0], %fd20;
	.param .b64 param1;
	st.param.f64 	[param1], 0d4020000000000000;
	.param .b64 retval0;
	call.uni (retval0), 
	__internal_accurate_pow, 
	(
	param0, 
	param1
	);
	ld.param.f64 	%fd247, [retval0];
	} // callseq 251
	neg.f64 	%fd249, %fd247;
	selp.f64 	%fd250, %fd249, %fd247, %p151;
	selp.f64 	%fd337, %fd250, %fd247, %p165;
	@%p164 bra 	$L__BB18_90;
	setp.eq.s32 	%p168, %r16, 1071644672;
	selp.b32 	%r234, %r10, 0, %p168;
	setp.lt.s32 	%p169, %r203, 0;
	or.b32  	%r235, %r234, 2146435072;
	selp.b32 	%r236, %r235, %r234, %p169;
	mov.b32 	%r237, 0;
	mov.b64 	%fd337, {%r237, %r236};
$L__BB18_90:
	add.f64 	%fd251, %fd19, 0d4020000000000000;
	{
	.reg .b32 %temp; 
	mov.b64 	{%temp, %r238}, %fd251;
	}
	and.b32  	%r239, %r238, 2146435072;
	setp.ne.s32 	%p170, %r239, 2146435072;
	@%p170 bra 	$L__BB18_95;
	setp.num.f32 	%p171, %f57, %f57;
	@%p171 bra 	$L__BB18_93;
	mov.f64 	%fd252, 0d4020000000000000;
	add.rn.f64 	%fd337, %fd19, %fd252;
	bra.uni 	$L__BB18_95;
$L__BB18_93:
	setp.neu.f64 	%p172, %fd20, 0d7FF0000000000000;
	@%p172 bra 	$L__BB18_95;
	setp.eq.s32 	%p173, %r16, 1071644672;
	setp.lt.s32 	%p174, %r10, 0;
	setp.lt.s32 	%p175, %r203, 0;
	selp.b32 	%r241, 0, 2146435072, %p175;
	and.b32  	%r242, %r203, 2147483647;
	setp.ne.s32 	%p176, %r242, 1071644672;
	or.b32  	%r243, %r241, -2147483648;
	selp.b32 	%r244, %r243, %r241, %p176;
	selp.b32 	%r245, %r244, %r241, %p173;
	selp.b32 	%r246, %r245, %r241, %p174;
	mov.b32 	%r247, 0;
	mov.b64 	%fd337, {%r247, %r246};
$L__BB18_95:
	setp.eq.f32 	%p177, %f57, 0f3F800000;
	setp.neu.f32 	%p178, %f55, 0f00000000;
	setp.lt.s32 	%p179, %r6, 0;
	add.f64 	%fd253, %fd337, %fd337;
	div.rn.f64 	%fd254, %fd253, 0d40E3B00000000000;
	selp.f64 	%fd255, 0d3F0A01A01A01A01A, %fd254, %p177;
	add.f64 	%fd256, %fd77, %fd255;
	cvt.rn.f32.f64 	%f26, %fd256;
	mov.f64 	%fd257, 0d4024000000000000;
	{
	.reg .b32 %temp; 
	mov.b64 	{%temp, %r248}, %fd257;
	}
	and.b32  	%r18, %r248, 2146435072;
	setp.eq.s32 	%p180, %r18, 1074790400;
	{ // callseq 252, 0
	.param .b64 param0;
	st.param.f64 	[param0], %fd3;
	.param .b64 param1;
	st.param.f64 	[param1], 0d4024000000000000;
	.param .b64 retval0;
	call.uni (retval0), 
	__internal_accurate_pow, 
	(
	param0, 
	param1
	);
	ld.param.f64 	%fd258, [retval0];
	} // callseq 252
	neg.f64 	%fd260, %fd258;
	selp.f64 	%fd261, %fd260, %fd258, %p180;
	selp.f64 	%fd339, %fd261, %fd258, %p179;
	@%p178 bra 	$L__BB18_97;
	setp.eq.s32 	%p181, %r18, 1074790400;
	selp.b32 	%r249, %r6, 0, %p181;
	setp.lt.s32 	%p182, %r248, 0;
	or.b32  	%r250, %r249, 2146435072;
	selp.b32 	%r251, %r250, %r249, %p182;
	mov.b32 	%r252, 0;
	mov.b64 	%fd339, {%r252, %r251};
$L__BB18_97:
	add.f64 	%fd262, %fd2, 0d4024000000000000;
	{
	.reg .b32 %temp; 
	mov.b64 	{%temp, %r253}, %fd262;
	}
	and.b32  	%r254, %r253, 2146435072;
	setp.ne.s32 	%p183, %r254, 2146435072;
	@%p183 bra 	$L__BB18_102;
	setp.num.f32 	%p184, %f55, %f55;
	@%p184 bra 	$L__BB18_100;
	mov.f64 	%fd263, 0d4024000000000000;
	add.rn.f64 	%fd339, %fd2, %fd263;
	bra.uni 	$L__BB18_102;
$L__BB18_100:
	setp.neu.f64 	%p185, %fd3, 0d7FF0000000000000;
	@%p185 bra 	$L__BB18_102;
	setp.eq.s32 	%p186, %r18, 1074790400;
	setp.lt.s32 	%p187, %r6, 0;
	setp.lt.s32 	%p188, %r248, 0;
	selp.b32 	%r256, 0, 2146435072, %p188;
	and.b32  	%r257, %r248, 2147483647;
	setp.ne.s32 	%p189, %r257, 1071644672;
	or.b32  	%r258, %r256, -2147483648;
	selp.b32 	%r259, %r258, %r256, %p189;
	selp.b32 	%r260, %r259, %r256, %p186;
	selp.b32 	%r261, %r260, %r256, %p187;
	mov.b32 	%r262, 0;
	mov.b64 	%fd339, {%r262, %r261};
$L__BB18_102:
	{ // callseq 253, 0
	.param .b64 param0;
	st.param.f64 	[param0], %fd11;
	.param .b64 param1;
	st.param.f64 	[param1], 0d4024000000000000;
	.param .b64 retval0;
	call.uni (retval0), 
	__internal_accurate_pow, 
	(
	param0, 
	param1
	);
	ld.param.f64 	%fd264, [retval0];
	} // callseq 253
	neg.f64 	%fd266, %fd264;
	selp.f64 	%fd267, %fd266, %fd264, %p180;
	selp.f64 	%fd341, %fd267, %fd264, %p153;
	@%p152 bra 	$L__BB18_104;
	setp.eq.s32 	%p193, %r18, 1074790400;
	selp.b32 	%r264, %r9, 0, %p193;
	setp.lt.s32 	%p194, %r248, 0;
	or.b32  	%r265, %r264, 2146435072;
	selp.b32 	%r266, %r265, %r264, %p194;
	mov.b32 	%r267, 0;
	mov.b64 	%fd341, {%r267, %r266};
$L__BB18_104:
	add.f64 	%fd268, %fd10, 0d4024000000000000;
	{
	.reg .b32 %temp; 
	mov.b64 	{%temp, %r268}, %fd268;
	}
	and.b32  	%r269, %r268, 2146435072;
	setp.ne.s32 	%p195, %r269, 2146435072;
	@%p195 bra 	$L__BB18_109;
	setp.num.f32 	%p196, %f56, %f56;
	@%p196 bra 	$L__BB18_107;
	mov.f64 	%fd269, 0d4024000000000000;
	add.rn.f64 	%fd341, %fd10, %fd269;
	bra.uni 	$L__BB18_109;
$L__BB18_107:
	setp.neu.f64 	%p197, %fd11, 0d7FF0000000000000;
	@%p197 bra 	$L__BB18_109;
	setp.eq.s32 	%p198, %r18, 1074790400;
	setp.lt.s32 	%p199, %r9, 0;
	setp.lt.s32 	%p200, %r248, 0;
	selp.b32 	%r271, 0, 2146435072, %p200;
	and.b32  	%r272, %r248, 2147483647;
	setp.ne.s32 	%p201, %r272, 1071644672;
	or.b32  	%r273, %r271, -2147483648;
	selp.b32 	%r274, %r273, %r271, %p201;
	selp.b32 	%r275, %r274, %r271, %p198;
	selp.b32 	%r276, %r275, %r271, %p199;
	mov.b32 	%r277, 0;
	mov.b64 	%fd341, {%r277, %r276};
$L__BB18_109:
	add.f64 	%fd270, %fd341, %fd341;
	div.rn.f64 	%fd271, %fd270, 0d414BAF8000000000;
	selp.f64 	%fd272, 0d3EA27E4FB7789F5C, %fd271, %p166;
	add.f64 	%fd273, %fd339, %fd339;
	div.rn.f64 	%fd274, %fd273, 0d414BAF8000000000;
	selp.f64 	%fd275, 0d3EA27E4FB7789F5C, %fd274, %p167;
	add.f64 	%fd96, %fd275, %fd272;
	{ // callseq 254, 0
	.param .b64 param0;
	st.param.f64 	[param0], %fd20;
	.param .b64 param1;
	st.param.f64 	[param1], 0d4024000000000000;
	.param .b64 retval0;
	call.uni (retval0), 
	__internal_accurate_pow, 
	(
	param0, 
	param1
	);
	ld.param.f64 	%fd276, [retval0];
	} // callseq 254
	neg.f64 	%fd278, %fd276;
	selp.f64 	%fd279, %fd278, %fd276, %p180;
	selp.f64 	%fd343, %fd279, %fd276, %p165;
	@%p164 bra 	$L__BB18_111;
	setp.eq.s32 	%p207, %r18, 1074790400;
	selp.b32 	%r279, %r10, 0, %p207;
	setp.lt.s32 	%p208, %r248, 0;
	or.b32  	%r280, %r279, 2146435072;
	selp.b32 	%r281, %r280, %r279, %p208;
	mov.b32 	%r282, 0;
	mov.b64 	%fd343, {%r282, %r281};
$L__BB18_111:
	add.f64 	%fd280, %fd19, 0d4024000000000000;
	{
	.reg .b32 %temp; 
	mov.b64 	{%temp, %r283}, %fd280;
	}
	and.b32  	%r284, %r283, 2146435072;
	setp.ne.s32 	%p209, %r284, 2146435072;
	@%p209 bra 	$L__BB18_116;
	setp.num.f32 	%p210, %f57, %f57;
	@%p210 bra 	$L__BB18_114;
	mov.f64 	%fd281, 0d4024000000000000;
	add.rn.f64 	%fd343, %fd19, %fd281;
	bra.uni 	$L__BB18_116;
$L__BB18_114:
	setp.neu.f64 	%p211, %fd20, 0d7FF0000000000000;
	@%p211 bra 	$L__BB18_116;
	setp.eq.s32 	%p212, %r18, 1074790400;
	setp.lt.s32 	%p213, %r10, 0;
	setp.lt.s32 	%p214, %r248, 0;
	selp.b32 	%r286, 0, 2146435072, %p214;
	and.b32  	%r287, %r248, 2147483647;
	setp.ne.s32 	%p215, %r287, 1071644672;
	or.b32  	%r288, %r286, -2147483648;
	selp.b32 	%r289, %r288, %r286, %p215;
	selp.b32 	%r290, %r289, %r286, %p212;
	selp.b32 	%r291, %r290, %r286, %p213;
	mov.b32 	%r292, 0;
	mov.b64 	%fd343, {%r292, %r291};
$L__BB18_116:
	setp.eq.f32 	%p216, %f57, 0f3F800000;
	setp.neu.f32 	%p217, %f55, 0f00000000;
	setp.lt.s32 	%p218, %r6, 0;
	add.f64 	%fd282, %fd343, %fd343;
	div.rn.f64 	%fd283, %fd282, 0d414BAF8000000000;
	selp.f64 	%fd284, 0d3EA27E4FB7789F5C, %fd283, %p216;
	add.f64 	%fd285, %fd96, %fd284;
	cvt.rn.f32.f64 	%f27, %fd285;
	mov.f64 	%fd286, 0d4028000000000000;
	{
	.reg .b32 %temp; 
	mov.b64 	{%temp, %r293}, %fd286;
	}
	and.b32  	%r20, %r293, 2146435072;
	setp.eq.s32 	%p219, %r20, 1073741824;
	{ // callseq 255, 0
	.param .b64 param0;
	st.param.f64 	[param0], %fd3;
	.param .b64 param1;
	st.param.f64 	[param1], 0d4028000000000000;
	.param .b64 retval0;
	call.uni (retval0), 
	__internal_accurate_pow, 
	(
	param0, 
	param1
	);
	ld.param.f64 	%fd287, [retval0];
	} // callseq 255
	neg.f64 	%fd289, %fd287;
	selp.f64 	%fd290, %fd289, %fd287, %p219;
	selp.f64 	%fd345, %fd290, %fd287, %p218;
	@%p217 bra 	$L__BB18_118;
	selp.b32 	%r294, %r6, 0, %p219;
	setp.lt.s32 	%p221, %r293, 0;
	or.b32  	%r295, %r294, 2146435072;
	selp.b32 	%r296, %r295, %r294, %p221;
	mov.b32 	%r297, 0;
	mov.b64 	%fd345, {%r297, %r296};
$L__BB18_118:
	add.f64 	%fd291, %fd2, 0d4028000000000000;
	{
	.reg .b32 %temp; 
	mov.b64 	{%temp, %r298}, %fd291;
	}
	and.b32  	%r299, %r298, 2146435072;
	setp.ne.s32 	%p222, %r299, 2146435072;
	@%p222 bra 	$L__BB18_123;
	setp.num.f32 	%p223, %f55, %f55;
	@%p223 bra 	$L__BB18_121;
	mov.f64 	%fd292, 0d4028000000000000;
	add.rn.f64 	%fd345, %fd2, %fd292;
	bra.uni 	$L__BB18_123;
$L__BB18_121:
	setp.neu.f64 	%p224, %fd3, 0d7FF0000000000000;
	@%p224 bra 	$L__BB18_123;
	setp.eq.s32 	%p225, %r20, 1073741824;
	setp.lt.s32 	%p226, %r6, 0;
	setp.lt.s32 	%p227, %r293, 0;
	selp.b32 	%r301, 0, 2146435072, %p227;
	and.b32  	%r302, %r293, 2147483647;
	setp.ne.s32 	%p228, %r302, 1071644672;
	or.b32  	%r303, %r301, -2147483648;
	selp.b32 	%r304, %r303, %r301, %p228;
	selp.b32 	%r305, %r304, %r301, %p225;
	selp.b32 	%r306, %r305, %r301, %p226;
	mov.b32 	%r307, 0;
	mov.b64 	%fd345, {%r307, %r306};
$L__BB18_123:
	setp.eq.s32 	%p229, %r20, 1073741824;
	setp.neu.f32 	%p230, %f56, 0f00000000;
	setp.lt.s32 	%p231, %r9, 0;
	setp.eq.f32 	%p232, %f55, 0f3F800000;
	add.f64 	%fd293, %fd345, %fd345;
	div.rn.f64 	%fd294, %fd293, 0d41BC8CFC00000000;
	selp.f64 	%fd109, 0d3E31EED8EFF8D898, %fd294, %p232;
	{ // callseq 256, 0
	.param .b64 param0;
	st.param.f64 	[param0], %fd11;
	.param .b64 param1;
	st.param.f64 	[param1], 0d4028000000000000;
	.param .b64 retval0;
	call.uni (retval0), 
	__internal_accurate_pow, 
	(
	param0, 
	param1
	);
	ld.param.f64 	%fd295, [retval0];
	} // callseq 256
	neg.f64 	%fd297, %fd295;
	selp.f64 	%fd298, %fd297, %fd295, %p229;
	selp.f64 	%fd347, %fd298, %fd295, %p231;
	@%p230 bra 	$L__BB18_125;
	selp.b32 	%r309, %r9, 0, %p229;
	setp.lt.s32 	%p234, %r293, 0;
	or.b32  	%r310, %r309, 2146435072;
	selp.b32 	%r311, %r310, %r309, %p234;
	mov.b32 	%r312, 0;
	mov.b64 	%fd347, {%r312, %r311};
$L__BB18_125:
	add.f64 	%fd299, %fd10, 0d4028000000000000;
	{
	.reg .b32 %temp; 
	mov.b64 	{%temp, %r313}, %fd299;
	}
	and.b32  	%r314, %r313, 2146435072;
	setp.ne.s32 	%p235, %r314, 2146435072;
	@%p235 bra 	$L__BB18_130;
	setp.num.f32 	%p236, %f56, %f56;
	@%p236 bra 	$L__BB18_128;
	mov.f64 	%fd300, 0d4028000000000000;
	add.rn.f64 	%fd347, %fd10, %fd300;
	bra.uni 	$L__BB18_130;
$L__BB18_128:
	setp.neu.f64 	%p237, %fd11, 0d7FF0000000000000;
	@%p237 bra 	$L__BB18_130;
	setp.eq.s32 	%p238, %r20, 1073741824;
	setp.lt.s32 	%p239, %r9, 0;
	setp.lt.s32 	%p240, %r293, 0;
	selp.b32 	%r316, 0, 2146435072, %p240;
	and.b32  	%r317, %r293, 2147483647;
	setp.ne.s32 	%p241, %r317, 1071644672;
	or.b32  	%r318, %r316, -2147483648;
	selp.b32 	%r319, %r318, %r316, %p241;
	selp.b32 	%r320, %r319, %r316, %p238;
	selp.b32 	%r321, %r320, %r316, %p239;
	mov.b32 	%r322, 0;
	mov.b64 	%fd347, {%r322, %r321};
$L__BB18_130:
	setp.eq.s32 	%p242, %r20, 1073741824;
	setp.neu.f32 	%p243, %f57, 0f00000000;
	setp.lt.s32 	%p244, %r10, 0;
	setp.eq.f32 	%p245, %f56, 0f3F800000;
	add.f64 	%fd301, %fd347, %fd347;
	div.rn.f64 	%fd302, %fd301, 0d41BC8CFC00000000;
	selp.f64 	%fd303, 0d3E31EED8EFF8D898, %fd302, %p245;
	add.f64 	%fd116, %fd109, %fd303;
	{ // callseq 257, 0
	.param .b64 param0;
	st.param.f64 	[param0], %fd20;
	.param .b64 param1;
	st.param.f64 	[param1], 0d4028000000000000;
	.param .b64 retval0;
	call.uni (retval0), 
	__internal_accurate_pow, 
	(
	param0, 
	param1
	);
	ld.param.f64 	%fd304, [retval0];
	} // callseq 257
	neg.f64 	%fd306, %fd304;
	selp.f64 	%fd307, %fd306, %fd304, %p242;
	selp.f64 	%fd349, %fd307, %fd304, %p244;
	@%p243 bra 	$L__BB18_132;
	setp.eq.s32 	%p246, %r20, 1073741824;
	selp.b32 	%r324, %r10, 0, %p246;
	setp.lt.s32 	%p247, %r293, 0;
	or.b32  	%r325, %r324, 2146435072;
	selp.b32 	%r326, %r325, %r324, %p247;
	mov.b32 	%r327, 0;
	mov.b64 	%fd349, {%r327, %r326};
$L__BB18_132:
	add.f64 	%fd308, %fd19, 0d4028000000000000;
	{
	.reg .b32 %temp; 
	mov.b64 	{%temp, %r328}, %fd308;
	}
	and.b32  	%r329, %r328, 2146435072;
	setp.ne.s32 	%p248, %r329, 2146435072;
	@%p248 bra 	$L__BB18_137;
	setp.num.f32 	%p249, %f57, %f57;
	@%p249 bra 	$L__BB18_135;
	mov.f64 	%fd309, 0d4028000000000000;
	add.rn.f64 	%fd349, %fd19, %fd309;
	bra.uni 	$L__BB18_137;
$L__BB18_135:
	setp.neu.f64 	%p250, %fd20, 0d7FF0000000000000;
	@%p250 bra 	$L__BB18_137;
	setp.eq.s32 	%p251, %r20, 1073741824;
	setp.lt.s32 	%p252, %r10, 0;
	setp.lt.s32 	%p253, %r293, 0;
	selp.b32 	%r331, 0, 2146435072, %p253;
	and.b32  	%r332, %r293, 2147483647;
	setp.ne.s32 	%p254, %r332, 1071644672;
	or.b32  	%r333, %r331, -2147483648;
	selp.b32 	%r334, %r333, %r331, %p254;
	selp.b32 	%r335, %r334, %r331, %p251;
	selp.b32 	%r336, %r335, %r331, %p252;
	mov.b32 	%r337, 0;
	mov.b64 	%fd349, {%r337, %r336};
$L__BB18_137:
	ld.param.u32 	%r348, [_Z14PSOR_3D_SolverifififfPfS_S__param_4];
	setp.eq.f32 	%p255, %f57, 0f3F800000;
	add.f64 	%fd310, %fd349, %fd349;
	div.rn.f64 	%fd311, %fd310, 0d41BC8CFC00000000;
	selp.f64 	%fd312, 0d3E31EED8EFF8D898, %fd311, %p255;
	add.f64 	%fd313, %fd116, %fd312;
	cvt.rn.f32.f64 	%f28, %fd313;
	setp.lt.s32 	%p256, %r348, 13;
	@%p256 bra 	$L__BB18_144;
	ld.param.u64 	%rd33, [_Z14PSOR_3D_SolverifififfPfS_S__param_9];
	ld.param.u32 	%r349, [_Z14PSOR_3D_SolverifififfPfS_S__param_4];
	add.s32 	%r338, %r4, 6;
	add.s32 	%r339, %r2, 6;
	mad.lo.s32 	%r340, %r338, %r37, %r339;
	mul.wide.s32 	%rd6, %r340, 4;
	add.s64 	%rd7, %rd1, %rd6;
	mul.wide.s32 	%rd8, %r5, 4;
	add.s64 	%rd9, %rd7, %rd8;
	add.s64 	%rd10, %rd9, %rd8;
	add.s64 	%rd11, %rd10, %rd8;
	add.s64 	%rd12, %rd11, %rd8;
	add.s64 	%rd13, %rd12, %rd8;
	add.s64 	%rd14, %rd13, %rd8;
	add.s64 	%rd15, %rd14, %rd8;
	add.s64 	%rd16, %rd15, %rd8;
	add.s64 	%rd17, %rd16, %rd8;
	add.s64 	%rd18, %rd17, %rd8;
	add.s64 	%rd19, %rd18, %rd8;
	ld.global.nc.f32 	%f282, [%rd19];
	ld.global.nc.f32 	%f283, [%rd18];
	ld.global.nc.f32 	%f284, [%rd17];
	ld.global.nc.f32 	%f285, [%rd16];
	ld.global.nc.f32 	%f286, [%rd15];
	ld.global.nc.f32 	%f287, [%rd14];
	ld.global.nc.f32 	%f288, [%rd13];
	ld.global.nc.f32 	%f289, [%rd12];
	ld.global.nc.f32 	%f290, [%rd11];
	ld.global.nc.f32 	%f291, [%rd10];
	ld.global.nc.f32 	%f292, [%rd9];
	ld.global.nc.f32 	%f293, [%rd7];
	mov.u32 	%r341, _ZZ14PSOR_3D_SolverifififfPfS_S_E6s_data;
	mad.lo.s32 	%r342, %r3, 80, %r341;
	shl.b32 	%r343, %r1, 2;
	add.s32 	%r21, %r342, %r343;
	add.f32 	%f199, %f21, %f20;
	add.f32 	%f200, %f22, %f199;
	mul.f32 	%f201, %f19, %f200;
	add.f32 	%f202, %f55, %f56;
	add.f32 	%f203, %f202, %f57;
	mul.f32 	%f41, %f203, %f201;
	mad.lo.s32 	%r344, %r38, 12, %r338;
	mad.lo.s32 	%r354, %r37, %r344, %r339;
	neg.s32 	%r353, %r349;
	mad.lo.s32 	%r345, %r38, 6, %r4;
	add.s32 	%r346, %r345, 6;
	mad.lo.s32 	%r352, %r37, %r346, %r339;
	add.s32 	%r347, %r345, 14;
	mad.lo.s32 	%r351, %r37, %r347, %r339;
	mad.lo.s32 	%r350, %r37, %r345, %r339;
	cvta.to.global.u64 	%rd2, %rd33;
$L__BB18_139:
	mov.f32 	%f44, %f292;
	mov.f32 	%f292, %f291;
	mov.f32 	%f291, %f290;
	mov.f32 	%f290, %f289;
	mov.f32 	%f289, %f288;
	mov.f32 	%f288, %f287;
	mov.f32 	%f287, %f286;
	mov.f32 	%f286, %f285;
	mov.f32 	%f285, %f284;
	mov.f32 	%f284, %f283;
	mov.f32 	%f283, %f282;
	setp.gt.u32 	%p257, %r3, 5;
	mul.wide.s32 	%rd20, %r354, 4;
	add.s64 	%rd21, %rd1, %rd20;
	ld.global.nc.f32 	%f282, [%rd21];
	bar.sync 	0;
	@%p257 bra 	$L__BB18_141;
	mul.wide.s32 	%rd22, %r350, 4;
	add.s64 	%rd23, %rd1, %rd22;
	ld.global.nc.f32 	%f204, [%rd23];
	st.shared.f32 	[%r21+24], %f204;
	mul.wide.s32 	%rd24, %r351, 4;
	add.s64 	%rd25, %rd1, %rd24;
	ld.global.nc.f32 	%f205, [%rd25];
	st.shared.f32 	[%r21+1144], %f205;
$L__BB18_141:
	setp.gt.u32 	%p258, %r1, 5;
	@%p258 bra 	$L__BB18_143;
	mul.wide.s32 	%rd26, %r352, 4;
	add.s64 	%rd27, %rd1, %rd26;
	ld.global.nc.f32 	%f206, [%rd27+-24];
	st.shared.f32 	[%r21+480], %f206;
	ld.global.nc.f32 	%f207, [%rd27+32];
	st.shared.f32 	[%r21+536], %f207;
$L__BB18_143:
	ld.param.u64 	%rd32, [_Z14PSOR_3D_SolverifififfPfS_S__param_7];
	mul.wide.s32 	%rd28, %r352, 4;
	add.s64 	%rd29, %rd2, %rd28;
	st.shared.f32 	[%r21+504], %f288;
	bar.sync 	0;
	add.f32 	%f208, %f287, %f289;
	ld.shared.f32 	%f209, [%r21+424];
	ld.shared.f32 	%f210, [%r21+584];
	add.f32 	%f211, %f209, %f210;
	mul.f32 	%f212, %f21, %f211;
	fma.rn.f32 	%f213, %f20, %f208, %f212;
	ld.shared.f32 	%f214, [%r21+500];
	ld.shared.f32 	%f215, [%r21+508];
	add.f32 	%f216, %f214, %f215;
	fma.rn.f32 	%f217, %f22, %f216, %f213;
	mul.f32 	%f218, %f217, %f23;
	fma.rn.f32 	%f219, %f41, %f288, %f218;
	add.f32 	%f220, %f286, %f290;
	ld.shared.f32 	%f221, [%r21+344];
	ld.shared.f32 	%f222, [%r21+664];
	add.f32 	%f223, %f221, %f222;
	mul.f32 	%f224, %f21, %f223;
	fma.rn.f32 	%f225, %f20, %f220, %f224;
	ld.shared.f32 	%f226, [%r21+496];
	ld.shared.f32 	%f227, [%r21+512];
	add.f32 	%f228, %f226, %f227;
	fma.rn.f32 	%f229, %f22, %f228, %f225;
	fma.rn.f32 	%f230, %f229, %f24, %f219;
	add.f32 	%f231, %f285, %f291;
	ld.shared.f32 	%f232, [%r21+264];
	ld.shared.f32 	%f233, [%r21+744];
	add.f32 	%f234, %f232, %f233;
	mul.f32 	%f235, %f21, %f234;
	fma.rn.f32 	%f236, %f20, %f231, %f235;
	ld.shared.f32 	%f237, [%r21+492];
	ld.shared.f32 	%f238, [%r21+516];
	add.f32 	%f239, %f237, %f238;
	fma.rn.f32 	%f240, %f22, %f239, %f236;
	fma.rn.f32 	%f241, %f240, %f25, %f230;
	add.f32 	%f242, %f284, %f292;
	ld.shared.f32 	%f243, [%r21+184];
	ld.shared.f32 	%f244, [%r21+824];
	add.f32 	%f245, %f243, %f244;
	mul.f32 	%f246, %f21, %f245;
	fma.rn.f32 	%f247, %f20, %f242, %f246;
	ld.shared.f32 	%f248, [%r21+488];
	ld.shared.f32 	%f249, [%r21+520];
	add.f32 	%f250, %f248, %f249;
	fma.rn.f32 	%f251, %f22, %f250, %f247;
	fma.rn.f32 	%f252, %f251, %f26, %f241;
	add.f32 	%f253, %f283, %f44;
	ld.shared.f32 	%f254, [%r21+104];
	ld.shared.f32 	%f255, [%r21+904];
	add.f32 	%f256, %f254, %f255;
	mul.f32 	%f257, %f21, %f256;
	fma.rn.f32 	%f258, %f20, %f253, %f257;
	ld.shared.f32 	%f259, [%r21+484];
	ld.shared.f32 	%f260, [%r21+524];
	add.f32 	%f261, %f259, %f260;
	fma.rn.f32 	%f262, %f22, %f261, %f258;
	fma.rn.f32 	%f263, %f262, %f27, %f252;
	add.f32 	%f264, %f293, %f282;
	ld.shared.f32 	%f265, [%r21+24];
	ld.shared.f32 	%f266, [%r21+984];
	add.f32 	%f267, %f265, %f266;
	mul.f32 	%f268, %f21, %f267;
	fma.rn.f32 	%f269, %f20, %f264, %f268;
	ld.shared.f32 	%f270, [%r21+480];
	ld.shared.f32 	%f271, [%r21+528];
	add.f32 	%f272, %f270, %f271;
	fma.rn.f32 	%f273, %f22, %f272, %f269;
	fma.rn.f32 	%f274, %f273, %f28, %f263;
	add.f32 	%f275, %f288, %f288;
	ld.global.f32 	%f276, [%rd29];
	sub.f32 	%f277, %f275, %f276;
	cvta.to.global.u64 	%rd30, %rd32;
	add.s64 	%rd31, %rd30, %rd28;
	ld.global.nc.f32 	%f278, [%rd31];
	fma.rn.f32 	%f279, %f278, %f274, %f277;
	st.global.f32 	[%rd29], %f279;
	add.s32 	%r354, %r354, %r5;
	add.s32 	%r353, %r353, 1;
	add.s32 	%r352, %r352, %r5;
	add.s32 	%r351, %r351, %r5;
	add.s32 	%r350, %r350, %r5;
	setp.ne.s32 	%p259, %r353, -12;
	mov.f32 	%f293, %f44;
	@%p259 bra 	$L__BB18_139;
$L__BB18_144:
	ret;

}
	// .globl	_Z24PSOR_3D_Solver_OptimizedifififfPfS_S_
.visible .entry _Z24PSOR_3D_Solver_OptimizedifififfPfS_S_(
	.param .u32 _Z24PSOR_3D_Solver_OptimizedifififfPfS_S__param_0,
	.param .f32 _Z24PSOR_3D_Solver_OptimizedifififfPfS_S__param_1,
	.param .u32 _Z24PSOR_3D_Solver_OptimizedifififfPfS_S__param_2,
	.param .f32 _Z24PSOR_3D_Solver_OptimizedifififfPfS_S__param_3,
	.param .u32 _Z24PSOR_3D_Solver_OptimizedifififfPfS_S__param_4,
	.param .f32 _Z24PSOR_3D_Solver_OptimizedifififfPfS_S__param_5,
	.param .f32 _Z24PSOR_3D_Solver_OptimizedifififfPfS_S__param_6,
	.param .u64 .ptr .align 1 _Z24PSOR_3D_Solver_OptimizedifififfPfS_S__param_7,
	.param .u64 .ptr .align 1 _Z24PSOR_3D_Solver_OptimizedifififfPfS_S__param_8,
	.param .u64 .ptr .align 1 _Z24PSOR_3D_Solver_OptimizedifififfPfS_S__param_9
)
{
	.reg .pred 	%p<25>;
	.reg .b32 	%r<173>;
	.reg .b32 	%f<272>;
	.reg .b64 	%rd<67>;
	.reg .b64 	%fd<20>;

	ld.param.u32 	%r74, [_Z24PSOR_3D_Solver_OptimizedifififfPfS_S__param_0];
	ld.param.f32 	%f27, [_Z24PSOR_3D_Solver_OptimizedifififfPfS_S__param_1];
	ld.param.f32 	%f28, [_Z24PSOR_3D_Solver_OptimizedifififfPfS_S__param_3];
	ld.param.f32 	%f29, [_Z24PSOR_3D_Solver_OptimizedifififfPfS_S__param_5];
	ld.param.f32 	%f30, [_Z24PSOR_3D_Solver_OptimizedifififfPfS_S__param_6];
	ld.param.u64 	%rd4, [_Z24PSOR_3D_Solver_OptimizedifififfPfS_S__param_7];
	ld.param.u64 	%rd5, [_Z24PSOR_3D_Solver_OptimizedifififfPfS_S__param_8];
	ld.param.u64 	%rd6, [_Z24PSOR_3D_Solver_OptimizedifififfPfS_S__param_9];
	mul.f32 	%f31, %f30, %f30;
	mul.f32 	%f32, %f27, %f27;
	div.rn.f32 	%f33, %f31, %f32;
	mul.f32 	%f34, %f28, %f28;
	div.rn.f32 	%f35, %f31, %f34;
	mul.f32 	%f36, %f29, %f29;
	div.rn.f32 	%f37, %f31, %f36;
	div.rn.f32 	%f1, %f33, %f37;
	div.rn.f32 	%f2, %f35, %f37;
	mov.f64 	%fd2, 0dBFE0C152382D7367;
	mul.rn.f64 	%fd3, %fd2, %fd2;
	fma.rn.f64 	%fd4, %fd3, 0d3DE5DB65F9785EBA, 0dBE5AE5F12CB0D246;
	fma.rn.f64 	%fd5, %fd4, %fd3, 0d3EC71DE369ACE392;
	fma.rn.f64 	%fd6, %fd5, %fd3, 0dBF2A01A019DB62A1;
	fma.rn.f64 	%fd7, %fd6, %fd3, 0d3F81111111110818;
	fma.rn.f64 	%fd8, %fd7, %fd3, 0dBFC5555555555554;
	fma.rn.f64 	%fd9, %fd8, %fd3, 0d0000000000000000;
	fma.rn.f64 	%fd10, %fd9, 0dBFE0C152382D7367, 0dBFE0C152382D7367;
	mov.f64 	%fd11, 0d0000000000000000;
	sub.f64 	%fd1, %fd11, %fd10;
	mul.f32 	%f3, %f1, %f1;
	cvt.f64.f32 	%fd12, %f3;
	fma.rn.f64 	%fd13, %fd1, %fd12, %fd1;
	add.f32 	%f4, %f3, 0f3F800000;
	cvt.f64.f32 	%fd14, %f4;
	div.rn.f64 	%fd15, %fd13, %fd14;
	cvt.rn.f32.f64 	%f5, %fd15;
	abs.f32 	%f6, %f5;
	setp.eq.f32 	%p1, %f5, 0f3F800000;
	mov.f32 	%f270, 0f3F800000;
	@%p1 bra 	$L__BB19_5;
	setp.num.f32 	%p2, %f6, %f6;
	@%p2 bra 	$L__BB19_3;
	mov.f32 	%f93, 0f40000000;
	add.rn.f32 	%f270, %f5, %f93;
	bra.uni 	$L__BB19_5;
$L__BB19_3:
	setp.lt.f32 	%p3, %f6, 0f00800000;
	mul.f32 	%f38, %f6, 0f4B800000;
	selp.f32 	%f39, %f38, %f6, %p3;
	mov.b32 	%r76, %f39;
	add.s32 	%r77, %r76, -1060439283;
	and.b32  	%r78, %r77, -8388608;
	sub.s32 	%r79, %r76, %r78;
	mov.b32 	%f40, %r79;
	cvt.rn.f32.s32 	%f41, %r78;
	selp.f32 	%f42, 0fC1C00000, 0f00000000, %p3;
	fma.rn.f32 	%f43, %f41, 0f34000000, %f42;
	add.f32 	%f44, %f40, 0fBF800000;
	add.f32 	%f45, %f40, 0f3F800000;
	rcp.approx.ftz.f32 	%f46, %f45;
	add.f32 	%f47, %f44, %f44;
	mul.f32 	%f48, %f47, %f46;
	mul.f32 	%f49, %f48, %f48;
	neg.f32 	%f50, %f48;
	sub.f32 	%f51, %f44, %f48;
	add.f32 	%f52, %f51, %f51;
	fma.rn.f32 	%f53, %f50, %f44, %f52;
	mul.rn.f32 	%f54, %f46, %f53;
	fma.rn.f32 	%f55, %f49, 0f3A2C32E4, 0f3B52E7DB;
	fma.rn.f32 	%f56, %f55, %f49, 0f3C93BB73;
	fma.rn.f32 	%f57, %f56, %f49, 0f3DF6384F;
	mul.rn.f32 	%f58, %f57, %f49;
	fma.rn.f32 	%f59, %f48, 0f3FB8AA3B, %f43;
	mul.f32 	%f60, %f58, 0f40400000;
	sub.f32 	%f61, %f43, %f59;
	fma.rn.f32 	%f62, %f48, 0f3FB8AA3B, %f61;
	fma.rn.f32 	%f63, %f54, 0f3FB8AA3B, %f62;
	fma.rn.f32 	%f64, %f48, 0f32A55E34, %f63;
	fma.rn.f32 	%f65, %f60, %f54, %f64;
	fma.rn.f32 	%f66, %f58, %f48, %f65;
	add.rn.f32 	%f67, %f59, %f66;
	mov.f32 	%f68, 0f40000000;
	mul.rn.f32 	%f69, %f67, %f68;
	cvt.rni.f32.f32 	%f70, %f69;
	sub.f32 	%f71, %f69, %f70;
	neg.f32 	%f72, %f69;
	fma.rn.f32 	%f73, %f67, 0f40000000, %f72;
	neg.f32 	%f74, %f59;
	add.rn.f32 	%f75, %f67, %f74;
	neg.f32 	%f76, %f75;
	add.rn.f32 	%f77, %f66, %f76;
	fma.rn.f32 	%f78, %f77, 0f40000000, %f73;
	add.f32 	%f79, %f71, %f78;
	setp.gt.f32 	%p4, %f70, 0f00000000;
	selp.b32 	%r80, 0, -2097152000, %p4;
	setp.neu.f32 	%p5, %f5, 0f00000000;
	setp.neu.f32 	%p6, %f6, 0f7F800000;
	setp.lt.f32 	%p7, %f69, 0f00000000;
	selp.f32 	%f80, 0f00000000, 0f7F800000, %p7;
	abs.f32 	%f81, %f69;
	setp.gt.f32 	%p8, %f81, 0f43180000;
	cvt.rzi.s32.f32 	%r81, %f70;
	shl.b32 	%r82, %r81, 23;
	sub.s32 	%r83, %r82, %r80;
	mov.b32 	%f82, %r83;
	add.s32 	%r84, %r80, 2130706432;
	mov.b32 	%f83, %r84;
	fma.rn.f32 	%f84, %f79, 0f391FCB8E, 0f3AAF85ED;
	fma.rn.f32 	%f85, %f84, %f79, 0f3C1D9856;
	fma.rn.f32 	%f86, %f85, %f79, 0f3D6357BB;
	fma.rn.f32 	%f87, %f86, %f79, 0f3E75FDEC;
	fma.rn.f32 	%f88, %f87, %f79, 0f3F317218;
	fma.rn.f32 	%f89, %f88, %f79, 0f3F800000;
	mul.f32 	%f90, %f89, %f83;
	mul.f32 	%f91, %f90, %f82;
	selp.f32 	%f270, %f80, %f91, %p8;
	and.pred  	%p9, %p5, %p6;
	@%p9 bra 	$L__BB19_5;
	add.f32 	%f92, %f5, %f5;
	mov.b32 	%r85, %f92;
	and.b32  	%r86, %r85, 2147483647;
	mov.b32 	%f270, %r86;
$L__BB19_5:
	mul.f32 	%f11, %f2, %f2;
	cvt.f64.f32 	%fd16, %f11;
	fma.rn.f64 	%fd17, %fd1, %fd16, %fd1;
	add.f32 	%f12, %f11, 0f3F800000;
	cvt.f64.f32 	%fd18, %f12;
	div.rn.f64 	%fd19, %fd17, %fd18;
	cvt.rn.f32.f64 	%f13, %fd19;
	abs.f32 	%f14, %f13;
	setp.eq.f32 	%p10, %f13, 0f3F800000;
	mov.f32 	%f271, 0f3F800000;
	@%p10 bra 	$L__BB19_10;
	setp.num.f32 	%p11, %f14, %f14;
	@%p11 bra 	$L__BB19_8;
	mov.f32 	%f150, 0f40000000;
	add.rn.f32 	%f271, %f13, %f150;
	bra.uni 	$L__BB19_10;
$L__BB19_8:
	setp.lt.f32 	%p12, %f14, 0f00800000;
	mul.f32 	%f95, %f14, 0f4B800000;
	selp.f32 	%f96, %f95, %f14, %p12;
	mov.b32 	%r87, %f96;
	add.s32 	%r88, %r87, -1060439283;
	and.b32  	%r89, %r88, -8388608;
	sub.s32 	%r90, %r87, %r89;
	mov.b32 	%f97, %r90;
	cvt.rn.f32.s32 	%f98, %r89;
	selp.f32 	%f99, 0fC1C00000, 0f00000000, %p12;
	fma.rn.f32 	%f100, %f98, 0f34000000, %f99;
	add.f32 	%f101, %f97, 0fBF800000;
	add.f32 	%f102, %f97, 0f3F800000;
	rcp.approx.ftz.f32 	%f103, %f102;
	add.f32 	%f104, %f101, %f101;
	mul.f32 	%f105, %f104, %f103;
	mul.f32 	%f106, %f105, %f105;
	neg.f32 	%f107, %f105;
	sub.f32 	%f108, %f101, %f105;
	add.f32 	%f109, %f108, %f108;
	fma.rn.f32 	%f110, %f107, %f101, %f109;
	mul.rn.f32 	%f111, %f103, %f110;
	fma.rn.f32 	%f112, %f106, 0f3A2C32E4, 0f3B52E7DB;
	fma.rn.f32 	%f113, %f112, %f106, 0f3C93BB73;
	fma.rn.f32 	%f114, %f113, %f106, 0f3DF6384F;
	mul.rn.f32 	%f115, %f114, %f106;
	fma.rn.f32 	%f116, %f105, 0f3FB8AA3B, %f100;
	mul.f32 	%f117, %f115, 0f40400000;
	sub.f32 	%f118, %f100, %f116;
	fma.rn.f32 	%f119, %f105, 0f3FB8AA3B, %f118;
	fma.rn.f32 	%f120, %f111, 0f3FB8AA3B, %f119;
	fma.rn.f32 	%f121, %f105, 0f32A55E34, %f120;
	fma.rn.f32 	%f122, %f117, %f111, %f121;
	fma.rn.f32 	%f123, %f115, %f105, %f122;
	add.rn.f32 	%f124, %f116, %f123;
	mov.f32 	%f125, 0f40000000;
	mul.rn.f32 	%f126, %f124, %f125;
	cvt.rni.f32.f32 	%f127, %f126;
	sub.f32 	%f128, %f126, %f127;
	neg.f32 	%f129, %f126;
	fma.rn.f32 	%f130, %f124, 0f40000000, %f129;
	neg.f32 	%f131, %f116;
	add.rn.f32 	%f132, %f124, %f131;
	neg.f32 	%f133, %f132;
	add.rn.f32 	%f134, %f123, %f133;
	fma.rn.f32 	%f135, %f134, 0f40000000, %f130;
	add.f32 	%f136, %f128, %f135;
	setp.gt.f32 	%p13, %f127, 0f00000000;
	selp.b32 	%r91, 0, -2097152000, %p13;
	setp.neu.f32 	%p14, %f13, 0f00000000;
	setp.neu.f32 	%p15, %f14, 0f7F800000;
	setp.lt.f32 	%p16, %f126, 0f00000000;
	selp.f32 	%f137, 0f00000000, 0f7F800000, %p16;
	abs.f32 	%f138, %f126;
	setp.gt.f32 	%p17, %f138, 0f43180000;
	cvt.rzi.s32.f32 	%r92, %f127;
	shl.b32 	%r93, %r92, 23;
	sub.s32 	%r94, %r93, %r91;
	mov.b32 	%f139, %r94;
	add.s32 	%r95, %r91, 2130706432;
	mov.b32 	%f140, %r95;
	fma.rn.f32 	%f141, %f136, 0f391FCB8E, 0f3AAF85ED;
	fma.rn.f32 	%f142, %f141, %f136, 0f3C1D9856;
	fma.rn.f32 	%f143, %f142, %f136, 0f3D6357BB;
	fma.rn.f32 	%f144, %f143, %f136, 0f3E75FDEC;
	fma.rn.f32 	%f145, %f144, %f136, 0f3F317218;
	fma.rn.f32 	%f146, %f145, %f136, 0f3F800000;
	mul.f32 	%f147, %f146, %f140;
	mul.f32 	%f148, %f147, %f139;
	selp.f32 	%f271, %f137, %f148, %p17;
	and.pred  	%p18, %p14, %p15;
	@%p18 bra 	$L__BB19_10;
	add.f32 	%f149, %f13, %f13;
	mov.b32 	%r96, %f149;
	and.b32  	%r97, %r96, 2147483647;
	mov.b32 	%f271, %r97;
$L__BB19_10:
	mov.f32 	%f151, 0f3F800000;
	sub.f32 	%f152, %f151, %f270;
	sqrt.rn.f32 	%f153, %f152;
	add.f32 	%f154, %f153, %f153;
	mov.f32 	%f155, 0f40000000;
	sub.f32 	%f156, %f155, %f154;
	div.rn.f32 	%f157, %f156, %f270;
	sub.f32 	%f158, %f151, %f271;
	sqrt.rn.f32 	%f159, %f158;
	add.f32 	%f160, %f159, %f159;
	sub.f32 	%f161, %f155, %f160;
	div.rn.f32 	%f162, %f161, %f271;
	add.f32 	%f19, %f157, %f162;
	mul.f32 	%f163, %f19, 0f3F000000;
	fma.rn.f32 	%f164, %f1, %f2, 0f3F800000;
	add.f32 	%f165, %f164, %f164;
	div.rn.f32 	%f20, %f163, %f165;
	mul.f32 	%f166, %f3, %f157;
	add.f32 	%f167, %f4, %f4;
	div.rn.f32 	%f21, %f166, %f167;
	mul.f32 	%f168, %f11, %f162;
	add.f32 	%f169, %f12, %f12;
	div.rn.f32 	%f22, %f168, %f169;
	mov.u32 	%r98, %ctaid.x;
	mov.u32 	%r1, %ntid.x;
	mov.u32 	%r99, %tid.x;
	mad.lo.s32 	%r155, %r98, %r1, %r99;
	setp.gt.s32 	%p19, %r155, 243;
	@%p19 bra 	$L__BB19_19;
	ld.param.u32 	%r153, [_Z24PSOR_3D_Solver_OptimizedifififfPfS_S__param_2];
	cvta.to.global.u64 	%rd1, %rd5;
	mov.u32 	%r100, %ctaid.y;
	mov.u32 	%r101, %ntid.y;
	mov.u32 	%r102, %tid.y;
	mad.lo.s32 	%r3, %r100, %r101, %r102;
	mov.u32 	%r103, %ctaid.z;
	mov.u32 	%r104, %ntid.z;
	mov.u32 	%r105, %tid.z;
	mad.lo.s32 	%r4, %r103, %r104, %r105;
	mul.lo.s32 	%r5, %r153, %r74;
	mul.f32 	%f23, %f19, %f20;
	mul.f32 	%f24, %f21, %f19;
	mul.f32 	%f25, %f19, %f22;
	mov.u32 	%r106, %nctaid.z;
	mul.lo.s32 	%r6, %r106, %r104;
	mov.u32 	%r107, %nctaid.y;
	mul.lo.s32 	%r7, %r107, %r101;
	mov.u32 	%r108, %nctaid.x;
	mul.lo.s32 	%r8, %r108, %r1;
	shl.b32 	%r9, %r74, 1;
	mul.lo.s32 	%r10, %r9, %r153;
	shl.b32 	%r11, %r74, 2;
	mul.lo.s32 	%r12, %r11, %r153;
	mul.lo.s32 	%r13, %r74, 6;
	mul.lo.s32 	%r14, %r13, %r153;
	shl.b32 	%r15, %r74, 3;
	mul.lo.s32 	%r16, %r15, %r153;
	mul.lo.s32 	%r17, %r74, 10;
	mul.lo.s32 	%r18, %r17, %r153;
	mul.lo.s32 	%r19, %r74, 12;
	mul.lo.s32 	%r20, %r19, %r153;
	add.s32 	%r109, %r4, 6;
	mul.lo.s32 	%r21, %r153, %r109;
	mul.lo.s32 	%r22, %r5, %r6;
	cvta.to.global.u64 	%rd2, %rd6;
	cvta.to.global.u64 	%rd3, %rd4;
	mul.wide.s32 	%rd9, %r5, 4;
	mul.wide.s32 	%rd15, %r9, 4;
	mul.wide.s32 	%rd17, %r10, 4;
$L__BB19_12:
	setp.gt.u32 	%p20, %r3, 243;
	@%p20 bra 	$L__BB19_18;
	mov.u32 	%r156, %r3;
$L__BB19_14:
	setp.gt.u32 	%p21, %r4, 243;
	@%p21 bra 	$L__BB19_17;
	ld.param.u32 	%r154, [_Z24PSOR_3D_Solver_OptimizedifififfPfS_S__param_2];
	add.s32 	%r110, %r21, %r156;
	add.s32 	%r111, %r110, -6;
	mad.lo.s32 	%r171, %r74, %r111, %r155;
	add.s32 	%r112, %r4, -6;
	mad.lo.s32 	%r113, %r154, %r112, %r156;
	add.s32 	%r114, %r113, 6;
	mad.lo.s32 	%r170, %r74, %r114, %r155;
	add.s32 	%r115, %r110, -4;
	mad.lo.s32 	%r169, %r74, %r115, %r155;
	add.s32 	%r116, %r4, -4;
	mad.lo.s32 	%r117, %r154, %r116, %r156;
	add.s32 	%r118, %r117, 6;
	mad.lo.s32 	%r168, %r74, %r118, %r155;
	add.s32 	%r119, %r110, -2;
	mad.lo.s32 	%r167, %r74, %r119, %r155;
	add.s32 	%r120, %r4, -2;
	mad.lo.s32 	%r121, %r154, %r120, %r156;
	add.s32 	%r122, %r121, 6;
	mad.lo.s32 	%r166, %r74, %r122, %r155;
	mad.lo.s32 	%r165, %r74, %r110, %r155;
	mad.lo.s32 	%r123, %r154, %r4, %r156;
	add.s32 	%r124, %r123, 6;
	mad.lo.s32 	%r164, %r74, %r124, %r155;
	add.s32 	%r125, %r110, 2;
	mad.lo.s32 	%r163, %r74, %r125, %r155;
	add.s32 	%r126, %r4, 2;
	mad.lo.s32 	%r127, %r154, %r126, %r156;
	add.s32 	%r128, %r127, 6;
	mad.lo.s32 	%r162, %r74, %r128, %r155;
	add.s32 	%r129, %r110, 6;
	mad.lo.s32 	%r161, %r74, %r129, %r155;
	add.s32 	%r130, %r4, 5;
	mad.lo.s32 	%r131, %r154, %r130, %r156;
	add.s32 	%r132, %r131, 6;
	mad.lo.s32 	%r160, %r74, %r132, %r155;
	add.s32 	%r133, %r110, 5;
	mad.lo.s32 	%r159, %r74, %r133, %r155;
	add.s32 	%r134, %r4, 4;
	mad.lo.s32 	%r135, %r154, %r134, %r156;
	add.s32 	%r136, %r135, 6;
	mad.lo.s32 	%r158, %r74, %r136, %r155;
	add.s32 	%r137, %r110, 4;
	mad.lo.s32 	%r157, %r74, %r137, %r155;
	mov.u32 	%r172, %r4;
$L__BB19_16:
	add.s32 	%r138, %r161, 6;
	mul.wide.s32 	%rd7, %r138, 4;
	add.s64 	%rd8, %rd1, %rd7;
	ld.global.nc.f32 	%f170, [%rd8];
	add.s64 	%rd10, %rd8, %rd9;
	ld.global.nc.f32 	%f171, [%rd10];
	add.s32 	%r139, %r160, 6;
	mul.wide.s32 	%rd11, %r139, 4;
	add.s64 	%rd12, %rd1, %rd11;
	ld.global.nc.f32 	%f172, [%rd12];
	add.f32 	%f173, %f171, %f172;
	add.f32 	%f174, %f170, %f170;
	sub.f32 	%f175, %f173, %f174;
	ld.global.nc.f32 	%f176, [%rd8+-4];
	ld.global.nc.f32 	%f177, [%rd8+4];
	add.f32 	%f178, %f176, %f177;
	sub.f32 	%f179, %f178, %f174;
	mul.f32 	%f180, %f24, %f179;
	fma.rn.f32 	%f181, %f23, %f175, %f180;
	add.s32 	%r140, %r159, 6;
	mul.wide.s32 	%rd13, %r140, 4;
	add.s64 	%rd14, %rd1, %rd13;
	ld.global.nc.f32 	%f182, [%rd14];
	add.s64 	%rd16, %rd14, %rd15;
	ld.global.nc.f32 	%f183, [%rd16];
	add.f32 	%f184, %f182, %f183;
	sub.f32 	%f185, %f184, %f174;
	fma.rn.f32 	%f186, %f25, %f185, %f181;
	add.s64 	%rd18, %rd8, %rd17;
	ld.global.nc.f32 	%f187, [%rd18];
	add.s32 	%r141, %r158, 6;
	mul.wide.s32 	%rd19, %r141, 4;
	add.s64 	%rd20, %rd1, %rd19;
	ld.global.nc.f32 	%f188, [%rd20];
	add.f32 	%f189, %f187, %f188;
	mul.wide.s32 	%rd21, %r74, 4;
	add.s64 	%rd22, %rd16, %rd21;
	ld.global.nc.f32 	%f190, [%rd22];
	add.s32 	%r142, %r157, 6;
	mul.wide.s32 	%rd23, %r142, 4;
	add.s64 	%rd24, %rd1, %rd23;
	ld.global.nc.f32 	%f191, [%rd24];
	add.f32 	%f192, %f190, %f191;
	mul.f32 	%f193, %f21, %f192;
	fma.rn.f32 	%f194, %f20, %f189, %f193;
	ld.global.nc.f32 	%f195, [%rd8+8];
	ld.global.nc.f32 	%f196, [%rd8+-8];
	add.f32 	%f197, %f195, %f196;
	fma.rn.f32 	%f198, %f22, %f197, %f194;
	fma.rn.f32 	%f199, %f198, 0f3F000000, 0f00000000;
	mul.wide.s32 	%rd25, %r12, 4;
	add.s64 	%rd26, %rd8, %rd25;
	ld.global.nc.f32 	%f200, [%rd26];
	add.s32 	%r143, %r162, 6;
	mul.wide.s32 	%rd27, %r143, 4;
	add.s64 	%rd28, %rd1, %rd27;
	ld.global.nc.f32 	%f201, [%rd28];
	add.f32 	%f202, %f200, %f201;
	mul.wide.s32 	%rd29, %r11, 4;
	add.s64 	%rd30, %rd8, %rd29;
	ld.global.nc.f32 	%f203, [%rd30];
	add.s32 	%r144, %r163, 6;
	mul.wide.s32 	%rd31, %r144, 4;
	add.s64 	%rd32, %rd1, %rd31;
	ld.global.nc.f32 	%f204, [%rd32];
	add.f32 	%f205, %f203, %f204;
	mul.f32 	%f206, %f21, %f205;
	fma.rn.f32 	%f207, %f20, %f202, %f206;
	ld.global.nc.f32 	%f208, [%rd8+16];
	ld.global.nc.f32 	%f209, [%rd8+-16];
	add.f32 	%f210, %f208, %f209;
	fma.rn.f32 	%f211, %f22, %f210, %f207;
	fma.rn.f32 	%f212, %f211, 0f3D2AAAAB, %f199;
	mul.wide.s32 	%rd33, %r14, 4;
	add.s64 	%rd34, %rd8, %rd33;
	ld.global.nc.f32 	%f213, [%rd34];
	add.s32 	%r145, %r164, 6;
	mul.wide.s32 	%rd35, %r145, 4;
	add.s64 	%rd36, %rd1, %rd35;
	ld.global.nc.f32 	%f214, [%rd36];
	add.f32 	%f215, %f213, %f214;
	mul.wide.s32 	%rd37, %r13, 4;
	add.s64 	%rd38, %rd8, %rd37;
	ld.global.nc.f32 	%f216, [%rd38];
	add.s32 	%r146, %r165, 6;
	mul.wide.s32 	%rd39, %r146, 4;
	add.s64 	%rd40, %rd1, %rd39;
	ld.global.nc.f32 	%f217, [%rd40];
	add.f32 	%f218, %f216, %f217;
	mul.f32 	%f219, %f21, %f218;
	fma.rn.f32 	%f220, %f20, %f215, %f219;
	ld.global.nc.f32 	%f221, [%rd8+24];
	ld.global.nc.f32 	%f222, [%rd8+-24];
	add.f32 	%f223, %f221, %f222;
	fma.rn.f32 	%f224, %f22, %f223, %f220;
	fma.rn.f32 	%f225, %f224, 0f3AB60B61, %f212;
	mul.wide.s32 	%rd41, %r16, 4;
	add.s64 	%rd42, %rd8, %rd41;
	ld.global.nc.f32 	%f226, [%rd42];
	add.s32 	%r147, %r166, 6;
	mul.wide.s32 	%rd43, %r147, 4;
	add.s64 	%rd44, %rd1, %rd43;
	ld.global.nc.f32 	%f227, [%rd44];
	add.f32 	%f228, %f226, %f227;
	mul.wide.s32 	%rd45, %r15, 4;
	add.s64 	%rd46, %rd8, %rd45;
	ld.global.nc.f32 	%f229, [%rd46];
	add.s32 	%r148, %r167, 6;
	mul.wide.s32 	%rd47, %r148, 4;
	add.s64 	%rd48, %rd1, %rd47;
	ld.global.nc.f32 	%f230, [%rd48];
	add.f32 	%f231, %f229, %f230;
	mul.f32 	%f232, %f21, %f231;
	fma.rn.f32 	%f233, %f20, %f228, %f232;
	ld.global.nc.f32 	%f234, [%rd8+32];
	ld.global.nc.f32 	%f235, [%rd8+-32];
	add.f32 	%f236, %f234, %f235;
	fma.rn.f32 	%f237, %f22, %f236, %f233;
	fma.rn.f32 	%f238, %f237, 0f37D00D01, %f225;
	mul.wide.s32 	%rd49, %r18, 4;
	add.s64 	%rd50, %rd8, %rd49;
	ld.global.nc.f32 	%f239, [%rd50];
	add.s32 	%r149, %r168, 6;
	mul.wide.s32 	%rd51, %r149, 4;
	add.s64 	%rd52, %rd1, %rd51;
	ld.global.nc.f32 	%f240, [%rd52];
	add.f32 	%f241, %f239, %f240;
	mul.wide.s32 	%rd53, %r17, 4;
	add.s64 	%rd54, %rd8, %rd53;
	ld.global.nc.f32 	%f242, [%rd54];
	add.s32 	%r150, %r169, 6;
	mul.wide.s32 	%rd55, %r150, 4;
	add.s64 	%rd56, %rd1, %rd55;
	ld.global.nc.f32 	%f243, [%rd56];
	add.f32 	%f244, %f242, %f243;
	mul.f32 	%f245, %f21, %f244;
	fma.rn.f32 	%f246, %f20, %f241, %f245;
	ld.global.nc.f32 	%f247, [%rd8+40];
	ld.global.nc.f32 	%f248, [%rd8+-40];
	add.f32 	%f249, %f247, %f248;
	fma.rn.f32 	%f250, %f22, %f249, %f246;
	fma.rn.f32 	%f251, %f250, 0f3493F27E, %f238;
	mul.wide.s32 	%rd57, %r20, 4;
	add.s64 	%rd58, %rd8, %rd57;
	ld.global.nc.f32 	%f252, [%rd58];
	add.s32 	%r151, %r170, 6;
	mul.wide.s32 	%rd59, %r151, 4;
	add.s64 	%rd60, %rd1, %rd59;
	ld.global.nc.f32 	%f253, [%rd60];
	add.f32 	%f254, %f252, %f253;
	mul.wide.s32 	%rd61, %r19, 4;
	add.s64 	%rd62, %rd8, %rd61;
	ld.global.nc.f32 	%f255, [%rd62];
	add.s32 	%r152, %r171, 6;
	mul.wide.s32 	%rd63, %r152, 4;
	add.s64 	%rd64, %rd1, %rd63;
	ld.global.nc.f32 	%f256, [%rd64];
	add.f32 	%f257, %f255, %f256;
	mul.f32 	%f258, %f21, %f257;
	fma.rn.f32 	%f259, %f20, %f254, %f258;
	ld.global.nc.f32 	%f260, [%rd8+48];
	ld.global.nc.f32 	%f261, [%rd8+-48];
	add.f32 	%f262, %f260, %f261;
	fma.rn.f32 	%f263, %f22, %f262, %f259;
	fma.rn.f32 	%f264, %f263, 0f310F76C7, %f251;
	add.s64 	%rd65, %rd2, %rd7;
	ld.global.f32 	%f265, [%rd65];
	sub.f32 	%f266, %f174, %f265;
	add.s64 	%rd66, %rd3, %rd7;
	ld.global.nc.f32 	%f267, [%rd66];
	add.f32 	%f268, %f186, %f264;
	fma.rn.f32 	%f269, %f268, %f267, %f266;
	st.global.f32 	[%rd65], %f269;
	add.s32 	%r172, %r172, %r6;
	add.s32 	%r171, %r171, %r22;
	add.s32 	%r170, %r170, %r22;
	add.s32 	%r169, %r169, %r22;
	add.s32 	%r168, %r168, %r22;
	add.s32 	%r167, %r167, %r22;
	add.s32 	%r166, %r166, %r22;
	add.s32 	%r165, %r165, %r22;
	add.s32 	%r164, %r164, %r22;
	add.s32 	%r163, %r163, %r22;
	add.s32 	%r162, %r162, %r22;
	add.s32 	%r161, %r161, %r22;
	add.s32 	%r160, %r160, %r22;
	add.s32 	%r159, %r159, %r22;
	add.s32 	%r158, %r158, %r22;
	add.s32 	%r157, %r157, %r22;
	setp.lt.u32 	%p22, %r172, 244;
	@%p22 bra 	$L__BB19_16;
$L__BB19_17:
	add.s32 	%r156, %r156, %r7;
	setp.lt.u32 	%p23, %r156, 244;
	@%p23 bra 	$L__BB19_14;
$L__BB19_18:
	add.s32 	%r155, %r155, %r8;
	setp.lt.s32 	%p24, %r155, 244;
	@%p24 bra 	$L__BB19_12;
$L__BB19_19:
	bar.sync 	0;
	ret;

}
	// .globl	_Z13FVS_3D_SolverifififfPfS_S_
.visible .entry _Z13FVS_3D_SolverifififfPfS_S_(
	.param .u32 _Z13FVS_3D_SolverifififfPfS_S__param_0,
	.param .f32 _Z13FVS_3D_SolverifififfPfS_S__param_1,
	.param .u32 _Z13FVS_3D_SolverifififfPfS_S__param_2,
	.param .f32 _Z13FVS_3D_SolverifififfPfS_S__param_3,
	.param .u32 _Z13FVS_3D_SolverifififfPfS_S__param_4,
	.param .f32 _Z13FVS_3D_SolverifififfPfS_S__param_5,
	.param .f32 _Z13FVS_3D_SolverifififfPfS_S__param_6,
	.param .u64 .ptr .align 1 _Z13FVS_3D_SolverifififfPfS_S__param_7,
	.param .u64 .ptr .align 1 _Z13FVS_3D_SolverifififfPfS_S__param_8,
	.param .u64 .ptr .align 1 _Z13FVS_3D_SolverifififfPfS_S__param_9
)
{
	.reg .pred 	%p<165>;
	.reg .b32 	%r<351>;
	.reg .b32 	%f<142>;
	.reg .b64 	%rd<37>;
	.reg .b64 	%fd<707>;
	// demoted variable
	.shared .align 4 .b8 _ZZ13FVS_3D_SolverifififfPfS_S_E6s_data[1600];
	ld.param.u32 	%r55, [_Z13FVS_3D_SolverifififfPfS_S__param_0];
	ld.param.u32 	%r58, [_Z13FVS_3D_SolverifififfPfS_S__param_2];
	mov.u32 	%r59, %ctaid.x;
	mov.u32 	%r60, %ntid.x;
	mov.u32 	%r61, %tid.x;
	mad.lo.s32 	%r62, %r59, %r60, %r61;
	mov.u32 	%r63, %ctaid.y;
	mov.u32 	%r64, %ntid.y;
	mov.u32 	%r65, %tid.y;
	mad.lo.s32 	%r66, %r63, %r64, %r65;
	add.s32 	%r68, %r55, -12;
	setp.ge.s32 	%p36, %r62, %r68;
	add.s32 	%r69, %r58, -12;
	setp.ge.s32 	%p37, %r66, %r69;
	or.pred  	%p38, %p36, %p37;
	@%p38 bra 	$L__BB20_8;
	ld.param.u32 	%r344, [_Z13FVS_3D_SolverifififfPfS_S__param_4];
	setp.lt.s32 	%p39, %r344, 13;
	@%p39 bra 	$L__BB20_8;
	ld.param.u64 	%rd34, [_Z13FVS_3D_SolverifififfPfS_S__param_8];
	ld.param.f32 	%f129, [_Z13FVS_3D_SolverifififfPfS_S__param_6];
	ld.param.f32 	%f127, [_Z13FVS_3D_SolverifififfPfS_S__param_5];
	ld.param.u32 	%r345, [_Z13FVS_3D_SolverifififfPfS_S__param_4];
	ld.param.f32 	%f125, [_Z13FVS_3D_SolverifififfPfS_S__param_3];
	ld.param.f32 	%f123, [_Z13FVS_3D_SolverifififfPfS_S__param_1];
	ld.param.u32 	%r343, [_Z13FVS_3D_SolverifififfPfS_S__param_0];
	mov.u32 	%r70, %ctaid.x;
	mov.u32 	%r71, %ntid.x;
	mov.u32 	%r72, %tid.x;
	mad.lo.s32 	%r73, %r70, %r71, %r72;
	add.s32 	%r74, %r73, 6;
	mov.u32 	%r75, %ctaid.y;
	mov.u32 	%r76, %ntid.y;
	mov.u32 	%r77, %tid.y;
	mad.lo.s32 	%r78, %r75, %r76, %r77;
	add.s32 	%r79, %r78, 6;
	mad.lo.s32 	%r80, %r79, %r343, %r74;
	cvta.to.global.u64 	%rd5, %rd34;
	mul.wide.s32 	%rd6, %r80, 4;
	add.s64 	%rd7, %rd5, %rd6;
	mul.lo.s32 	%r1, %r58, %r343;
	mul.wide.s32 	%rd8, %r1, 4;
	add.s64 	%rd9, %rd7, %rd8;
	add.s64 	%rd10, %rd9, %rd8;
	add.s64 	%rd11, %rd10, %rd8;
	add.s64 	%rd12, %rd11, %rd8;
	add.s64 	%rd13, %rd12, %rd8;
	add.s64 	%rd14, %rd13, %rd8;
	add.s64 	%rd15, %rd14, %rd8;
	add.s64 	%rd16, %rd15, %rd8;
	add.s64 	%rd17, %rd16, %rd8;
	add.s64 	%rd18, %rd17, %rd8;
	cvt.f64.f32 	%fd80, %f123;
	cvt.f64.f32 	%fd81, %f129;
	mul.f64 	%fd82, %fd81, 0d3FE0000000000000;
	div.rn.f64 	%fd83, %fd82, %fd80;
	cvt.rn.f32.f64 	%f31, %fd83;
	mul.f32 	%f32, %f129, %f129;
	cvt.f64.f32 	%fd84, %f32;
	mul.f64 	%fd85, %fd84, 0d3FE0000000000000;
	mul.f32 	%f33, %f123, %f123;
	cvt.f64.f32 	%fd86, %f33;
	div.rn.f64 	%fd87, %fd85, %fd86;
	cvt.rn.f32.f64 	%f34, %fd87;
	cvt.f64.f32 	%fd88, %f125;
	div.rn.f64 	%fd89, %fd82, %fd88;
	cvt.rn.f32.f64 	%f35, %fd89;
	mul.f32 	%f36, %f125, %f125;
	cvt.f64.f32 	%fd90, %f36;
	div.rn.f64 	%fd91, %fd85, %fd90;
	cvt.rn.f32.f64 	%f37, %fd91;
	cvt.f64.f32 	%fd92, %f127;
	div.rn.f64 	%fd93, %fd82, %fd92;
	cvt.rn.f32.f64 	%f38, %fd93;
	mul.f32 	%f39, %f127, %f127;
	cvt.f64.f32 	%fd94, %f39;
	div.rn.f64 	%fd95, %fd85, %fd94;
	cvt.rn.f32.f64 	%f40, %fd95;
	add.s64 	%rd19, %rd18, %rd8;
	ld.global.nc.f32 	%f130, [%rd19];
	ld.global.nc.f32 	%f131, [%rd18];
	ld.global.nc.f32 	%f132, [%rd17];
	ld.global.nc.f32 	%f133, [%rd16];
	ld.global.nc.f32 	%f134, [%rd15];
	ld.global.nc.f32 	%f135, [%rd14];
	ld.global.nc.f32 	%f136, [%rd13];
	ld.global.nc.f32 	%f137, [%rd12];
	ld.global.nc.f32 	%f138, [%rd11];
	ld.global.nc.f32 	%f139, [%rd10];
	ld.global.nc.f32 	%f140, [%rd9];
	ld.global.nc.f32 	%f141, [%rd7];
	mul.f32 	%f41, %f125, %f35;
	fma.rn.f32 	%f42, %f123, %f31, %f41;
	fma.rn.f32 	%f43, %f127, %f38, %f42;
	mul.f32 	%f44, %f125, %f37;
	fma.rn.f32 	%f45, %f123, %f34, %f44;
	fma.rn.f32 	%f46, %f127, %f40, %f45;
	add.f32 	%f13, %f43, %f46;
	{
	.reg .b32 %temp; 
	mov.b64 	{%temp, %r81}, %fd92;
	}
	mov.f64 	%fd96, 0d3FF0000000000000;
	{
	.reg .b32 %temp; 
	mov.b64 	{%temp, %r82}, %fd96;
	}
	and.b32  	%r83, %r82, 2146435072;
	setp.eq.s32 	%p40, %r83, 1072693248;
	abs.f64 	%fd1, %fd92;
	setp.lt.s32 	%p42, %r81, 0;
	and.pred  	%p1, %p42, %p40;
	selp.b32 	%r84, %r81, 0, %p40;
	setp.lt.s32 	%p43, %r82, 0;
	or.b32  	%r85, %r84, 2146435072;
	selp.b32 	%r86, %r85, %r84, %p43;
	mov.b32 	%r87, 0;
	mov.b64 	%fd2, {%r87, %r86};
	add.f64 	%fd97, %fd92, 0d3FF0000000000000;
	{
	.reg .b32 %temp; 
	mov.b64 	{%temp, %r88}, %fd97;
	}
	and.b32  	%r2, %r88, 2146435072;
	selp.b32 	%r89, 0, 2146435072, %p43;
	and.b32  	%r90, %r82, 2147483647;
	setp.ne.s32 	%p44, %r90, 1071644672;
	and.pred  	%p45, %p40, %p44;
	or.b32  	%r91, %r89, -2147483648;
	selp.b32 	%r92, %r91, %r89, %p45;
	selp.b32 	%r93, %r92, %r89, %p42;
	mov.b64 	%fd3, {%r87, %r93};
	cvt.f64.f32 	%fd4, %f38;
	mov.f64 	%fd98, 0d4000000000000000;
	{
	.reg .b32 %temp; 
	mov.b64 	{%temp, %r94}, %fd98;
	}
	and.b32  	%r95, %r94, 2146435072;
	setp.eq.s32 	%p47, %r95, 1062207488;
	and.pred  	%p2, %p42, %p47;
	selp.b32 	%r96, %r81, 0, %p47;
	setp.lt.s32 	%p49, %r94, 0;
	or.b32  	%r97, %r96, 2146435072;
	selp.b32 	%r98, %r97, %r96, %p49;
	mov.b64 	%fd5, {%r87, %r98};
	add.f64 	%fd99, %fd92, 0d4000000000000000;
	{
	.reg .b32 %temp; 
	mov.b64 	{%temp, %r99}, %fd99;
	}
	and.b32  	%r3, %r99, 2146435072;
	selp.b32 	%r100, 0, 2146435072, %p49;
	and.b32  	%r101, %r94, 2147483647;
	setp.ne.s32 	%p50, %r101, 1071644672;
	and.pred  	%p51, %p47, %p50;
	or.b32  	%r102, %r100, -2147483648;
	selp.b32 	%r103, %r102, %r100, %p51;
	selp.b32 	%r104, %r103, %r100, %p42;
	mov.b64 	%fd6, {%r87, %r104};
	cvt.f64.f32 	%fd7, %f40;
	{
	.reg .b32 %temp; 
	mov.b64 	{%temp, %r105}, %fd88;
	}
	abs.f64 	%fd8, %fd88;
	setp.lt.s32 	%p53, %r105, 0;
	and.pred  	%p3, %p53, %p40;
	selp.b32 	%r106, %r105, 0, %p40;
	or.b32  	%r107, %r106, 2146435072;
	selp.b32 	%r108, %r107, %r106, %p43;
	mov.b64 	%fd9, {%r87, %r108};
	add.f64 	%fd100, %fd88, 0d3FF0000000000000;
	{
	.reg .b32 %temp; 
	mov.b64 	{%temp, %r109}, %fd100;
	}
	and.b32  	%r4, %r109, 2146435072;
	selp.b32 	%r110, %r92, %r89, %p53;
	mov.b64 	%fd10, {%r87, %r110};
	cvt.f64.f32 	%fd11, %f35;
	and.pred  	%p4, %p53, %p47;
	selp.b32 	%r111, %r105, 0, %p47;
	or.b32  	%r112, %r111, 2146435072;
	selp.b32 	%r113, %r112, %r111, %p49;
	mov.b64 	%fd12, {%r87, %r113};
	add.f64 	%fd101, %fd88, 0d4000000000000000;
	{
	.reg .b32 %temp; 
	mov.b64 	{%temp, %r114}, %fd101;
	}
	and.b32  	%r5, %r114, 2146435072;
	selp.b32 	%r115, %r103, %r100, %p53;
	mov.b64 	%fd13, {%r87, %r115};
	cvt.f64.f32 	%fd14, %f37;
	{
	.reg .b32 %temp; 
	mov.b64 	{%temp, %r116}, %fd80;
	}
	abs.f64 	%fd15, %fd80;
	setp.lt.s32 	%p54, %r116, 0;
	and.pred  	%p5, %p54, %p40;
	selp.b32 	%r117, %r116, 0, %p40;
	or.b32  	%r118, %r117, 2146435072;
	selp.b32 	%r119, %r118, %r117, %p43;
	mov.b64 	%fd16, {%r87, %r119};
	add.f64 	%fd102, %fd80, 0d3FF0000000000000;
	{
	.reg .b32 %temp; 
	mov.b64 	{%temp, %r120}, %fd102;
	}
	and.b32  	%r6, %r120, 2146435072;
	selp.b32 	%r121, %r92, %r89, %p54;
	mov.b64 	%fd17, {%r87, %r121};
	cvt.f64.f32 	%fd18, %f31;
	and.pred  	%p6, %p54, %p47;
	selp.b32 	%r122, %r116, 0, %p47;
	or.b32  	%r123, %r122, 2146435072;
	selp.b32 	%r124, %r123, %r122, %p49;
	mov.b64 	%fd19, {%r87, %r124};
	add.f64 	%fd103, %fd80, 0d4000000000000000;
	{
	.reg .b32 %temp; 
	mov.b64 	{%temp, %r125}, %fd103;
	}
	and.b32  	%r7, %r125, 2146435072;
	selp.b32 	%r126, %r103, %r100, %p54;
	mov.b64 	%fd20, {%r87, %r126};
	cvt.f64.f32 	%fd21, %f34;
	mov.f64 	%fd104, 0d4008000000000000;
	{
	.reg .b32 %temp; 
	mov.b64 	{%temp, %r127}, %fd104;
	}
	and.b32  	%r128, %r127, 2146435072;
	setp.eq.s32 	%p55, %r128, 1073741824;
	and.pred  	%p7, %p42, %p55;
	selp.b32 	%r129, %r81, 0, %p55;
	setp.lt.s32 	%p57, %r127, 0;
	or.b32  	%r130, %r129, 2146435072;
	selp.b32 	%r131, %r130, %r129, %p57;
	mov.b64 	%fd22, {%r87, %r131};
	add.f64 	%fd105, %fd92, 0d4008000000000000;
	{
	.reg .b32 %temp; 
	mov.b64 	{%temp, %r132}, %fd105;
	}
	and.b32  	%r8, %r132, 2146435072;
	selp.b32 	%r133, 0, 2146435072, %p57;
	and.b32  	%r134, %r127, 2147483647;
	setp.ne.s32 	%p58, %r134, 1071644672;
	and.pred  	%p59, %p55, %p58;
	or.b32  	%r135, %r133, -2147483648;
	selp.b32 	%r136, %r135, %r133, %p59;
	selp.b32 	%r137, %r136, %r133, %p42;
	mov.b64 	%fd23, {%r87, %r137};
	mov.f64 	%fd106, 0d4010000000000000;
	{
	.reg .b32 %temp; 
	mov.b64 	{%temp, %r138}, %fd106;
	}
	and.b32  	%r139, %r138, 2146435072;
	setp.eq.s32 	%p61, %r139, 1072693248;
	and.pred  	%p8, %p42, %p61;
	selp.b32 	%r140, %r81, 0, %p61;
	setp.lt.s32 	%p63, %r138, 0;
	or.b32  	%r141, %r140, 2146435072;
	selp.b32 	%r142, %r141, %r140, %p63;
	mov.b64 	%fd24, {%r87, %r142};
	add.f64 	%fd107, %fd92, 0d4010000000000000;
	{
	.reg .b32 %temp; 
	mov.b64 	{%temp, %r143}, %fd107;
	}
	and.b32  	%r9, %r143, 2146435072;
	selp.b32 	%r144, 0, 2146435072, %p63;
	and.b32  	%r145, %r138, 2147483647;
	setp.ne.s32 	%p64, %r145, 1071644672;
	and.pred  	%p65, %p61, %p64;
	or.b32  	%r146, %r144, -2147483648;
	selp.b32 	%r147, %r146, %r144, %p65;
	selp.b32 	%r148, %r147, %r144, %p42;
	mov.b64 	%fd25, {%r87, %r148};
	and.pred  	%p9, %p53, %p55;
	selp.b32 	%r149, %r105, 0, %p55;
	or.b32  	%r150, %r149, 2146435072;
	selp.b32 	%r151, %r150, %r149, %p57;
	mov.b64 	%fd26, {%r87, %r151};
	add.f64 	%fd108, %fd88, 0d4008000000000000;
	{
	.reg .b32 %temp; 
	mov.b64 	{%temp, %r152}, %fd108;
	}
	and.b32  	%r10, %r152, 2146435072;
	selp.b32 	%r153, %r136, %r133, %p53;
	mov.b64 	%fd27, {%r87, %r153};
	and.pred  	%p10, %p53, %p61;
	selp.b32 	%r154, %r105, 0, %p61;
	or.b32  	%r155, %r154, 2146435072;
	selp.b32 	%r156, %r155, %r154, %p63;
	mov.b64 	%fd28, {%r87, %r156};
	add.f64 	%fd109, %fd88, 0d4010000000000000;
	{
	.reg .b32 %temp; 
	mov.b64 	{%temp, %r157}, %fd109;
	}
	and.b32  	%r11, %r157, 2146435072;
	selp.b32 	%r158, %r147, %r144, %p53;
	mov.b64 	%fd29, {%r87, %r158};
	and.pred  	%p11, %p54, %p55;
	selp.b32 	%r159, %r116, 0, %p55;
	or.b32  	%r160, %r159, 2146435072;
	selp.b32 	%r161, %r160, %r159, %p57;
	mov.b64 	%fd30, {%r87, %r161};
	add.f64 	%fd110, %fd80, 0d4008000000000000;
	{
	.reg .b32 %temp; 
	mov.b64 	{%temp, %r162}, %fd110;
	}
	and.b32  	%r12, %r162, 2146435072;
	selp.b32 	%r163, %r136, %r133, %p54;
	mov.b64 	%fd31, {%r87, %r163};
	and.pred  	%p12, %p54, %p61;
	selp.b32 	%r164, %r116, 0, %p61;
	or.b32  	%r165, %r164, 2146435072;
	selp.b32 	%r166, %r165, %r164, %p63;
	mov.b64 	%fd32, {%r87, %r166};
	add.f64 	%fd111, %fd80, 0d4010000000000000;
	{
	.reg .b32 %temp; 
	mov.b64 	{%temp, %r167}, %fd111;
	}
	and.b32  	%r13, %r167, 2146435072;
	selp.b32 	%r168, %r147, %r144, %p54;
	mov.b64 	%fd33, {%r87, %r168};
	mov.f64 	%fd112, 0d4014000000000000;
	{
	.reg .b32 %temp; 
	mov.b64 	{%temp, %r169}, %fd112;
	}
	and.b32  	%r170, %r169, 2146435072;
	setp.eq.s32 	%p67, %r170, 1074790400;
	and.pred  	%p13, %p42, %p67;
	selp.b32 	%r171, %r81, 0, %p67;
	setp.lt.s32 	%p69, %r169, 0;
	or.b32  	%r172, %r171, 2146435072;
	selp.b32 	%r173, %r172, %r171, %p69;
	mov.b64 	%fd34, {%r87, %r173};
	add.f64 	%fd113, %fd92, 0d4014000000000000;
	{
	.reg .b32 %temp; 
	mov.b64 	{%temp, %r174}, %fd113;
	}
	and.b32  	%r14, %r174, 2146435072;
	selp.b32 	%r175, 0, 2146435072, %p69;
	and.b32  	%r176, %r169, 2147483647;
	setp.ne.s32 	%p70, %r176, 1071644672;
	and.pred  	%p71, %p67, %p70;
	or.b32  	%r177, %r175, -2147483648;
	selp.b32 	%r178, %r177, %r175, %p71;
	selp.b32 	%r179, %r178, %r175, %p42;
	mov.b64 	%fd35, {%r87, %r179};
	mov.f64 	%fd114, 0d4018000000000000;
	{
	.reg .b32 %temp; 
	mov.b64 	{%temp, %r180}, %fd114;
	}
	and.b32  	%r181, %r180, 2146435072;
	setp.eq.s32 	%p73, %r181, 1073741824;
	and.pred  	%p14, %p42, %p73;
	selp.b32 	%r182, %r81, 0, %p73;
	setp.lt.s32 	%p75, %r180, 0;
	or.b32  	%r183, %r182, 2146435072;
	selp.b32 	%r184, %r183, %r182, %p75;
	mov.b64 	%fd36, {%r87, %r184};
	add.f64 	%fd115, %fd92, 0d4018000000000000;
	{
	.reg .b32 %temp; 
	mov.b64 	{%temp, %r185}, %fd115;
	}
	and.b32  	%r15, %r185, 2146435072;
	selp.b32 	%r186, 0, 2146435072, %p75;
	and.b32  	%r187, %r180, 2147483647;
	setp.ne.s32 	%p76, %r187, 1071644672;
	and.pred  	%p77, %p73, %p76;
	or.b32  	%r188, %r186, -2147483648;
	selp.b32 	%r189, %r188, %r186, %p77;
	selp.b32 	%r190, %r189, %r186, %p42;
	mov.b64 	%fd37, {%r87, %r190};
	and.pred  	%p15, %p53, %p67;
	selp.b32 	%r191, %r105, 0, %p67;
	or.b32  	%r192, %r191, 2146435072;
	selp.b32 	%r193, %r192, %r191, %p69;
	mov.b64 	%fd38, {%r87, %r193};
	add.f64 	%fd116, %fd88, 0d4014000000000000;
	{
	.reg .b32 %temp; 
	mov.b64 	{%temp, %r194}, %fd116;
	}
	and.b32  	%r16, %r194, 2146435072;
	selp.b32 	%r195, %r178, %r175, %p53;
	mov.b64 	%fd39, {%r87, %r195};
	and.pred  	%p16, %p53, %p73;
	selp.b32 	%r196, %r105, 0, %p73;
	or.b32  	%r197, %r196, 2146435072;
	selp.b32 	%r198, %r197, %r196, %p75;
	mov.b64 	%fd40, {%r87, %r198};
	add.f64 	%fd117, %fd88, 0d4018000000000000;
	{
	.reg .b32 %temp; 
	mov.b64 	{%temp, %r199}, %fd117;
	}
	and.b32  	%r17, %r199, 2146435072;
	selp.b32 	%r200, %r189, %r186, %p53;
	mov.b64 	%fd41, {%r87, %r200};
	and.pred  	%p17, %p54, %p67;
	selp.b32 	%r201, %r116, 0, %p67;
	or.b32  	%r202, %r201, 2146435072;
	selp.b32 	%r203, %r202, %r201, %p69;
	mov.b64 	%fd42, {%r87, %r203};
	add.f64 	%fd118, %fd80, 0d4014000000000000;
	{
	.reg .b32 %temp; 
	mov.b64 	{%temp, %r204}, %fd118;
	}
	and.b32  	%r18, %r204, 2146435072;
	selp.b32 	%r205, %r178, %r175, %p54;
	mov.b64 	%fd43, {%r87, %r205};
	and.pred  	%p18, %p54, %p73;
	selp.b32 	%r206, %r116, 0, %p73;
	or.b32  	%r207, %r206, 2146435072;
	selp.b32 	%r208, %r207, %r206, %p75;
	mov.b64 	%fd44, {%r87, %r208};
	add.f64 	%fd119, %fd80, 0d4018000000000000;
	{
	.reg .b32 %temp; 
	mov.b64 	{%temp, %r209}, %fd119;
	}
	and.b32  	%r19, %r209, 2146435072;
	selp.b32 	%r210, %r189, %r186, %p54;
	mov.b64 	%fd45, {%r87, %r210};
	mov.f64 	%fd120, 0d401C000000000000;
	{
	.reg .b32 %temp; 
	mov.b64 	{%temp, %r211}, %fd120;
	}
	and.b32  	%r212, %r211, 2146435072;
	setp.eq.s32 	%p79, %r212, 1074790400;
	and.pred  	%p19, %p42, %p79;
	selp.b32 	%r213, %r81, 0, %p79;
	setp.lt.s32 	%p81, %r211, 0;
	or.b32  	%r214, %r213, 2146435072;
	selp.b32 	%r215, %r214, %r213, %p81;
	mov.b64 	%fd46, {%r87, %r215};
	add.f64 	%fd121, %fd92, 0d401C000000000000;
	{
	.reg .b32 %temp; 
	mov.b64 	{%temp, %r216}, %fd121;
	}
	and.b32  	%r20, %r216, 2146435072;
	selp.b32 	%r217, 0, 2146435072, %p81;
	and.b32  	%r218, %r211, 2147483647;
	setp.ne.s32 	%p82, %r218, 1071644672;
	and.pred  	%p83, %p79, %p82;
	or.b32  	%r219, %r217, -2147483648;
	selp.b32 	%r220, %r219, %r217, %p83;
	selp.b32 	%r221, %r220, %r217, %p42;
	mov.b64 	%fd47, {%r87, %r221};
	mov.f64 	%fd122, 0d4020000000000000;
	{
	.reg .b32 %temp; 
	mov.b64 	{%temp, %r222}, %fd122;
	}
	and.b32  	%r223, %r222, 2146435072;
	setp.eq.s32 	%p85, %r223, 1071644672;
	and.pred  	%p20, %p42, %p85;
	selp.b32 	%r224, %r81, 0, %p85;
	setp.lt.s32 	%p87, %r222, 0;
	or.b32  	%r225, %r224, 2146435072;
	selp.b32 	%r226, %r225, %r224, %p87;
	mov.b64 	%fd48, {%r87, %r226};
	add.f64 	%fd123, %fd92, 0d4020000000000000;
	{
	.reg .b32 %temp; 
	mov.b64 	{%temp, %r227}, %fd123;
	}
	and.b32  	%r21, %r227, 2146435072;
	selp.b32 	%r228, 0, 2146435072, %p87;
	and.b32  	%r229, %r222, 2147483647;
	setp.ne.s32 	%p88, %r229, 1071644672;
	and.pred  	%p89, %p85, %p88;
	or.b32  	%r230, %r228, -2147483648;
	selp.b32 	%r231, %r230, %r228, %p89;
	selp.b32 	%r232, %r231, %r228, %p42;
	mov.b64 	%fd49, {%r87, %r232};
	and.pred  	%p21, %p53, %p79;
	selp.b32 	%r233, %r105, 0, %p79;
	or.b32  	%r234, %r233, 2146435072;
	selp.b32 	%r235, %r234, %r233, %p81;
	mov.b64 	%fd50, {%r87, %r235};
	add.f64 	%fd124, %fd88, 0d401C000000000000;
	{
	.reg .b32 %temp; 
	mov.b64 	{%temp, %r236}, %fd124;
	}
	and.b32  	%r22, %r236, 2146435072;
	selp.b32 	%r237, %r220, %r217, %p53;
	mov.b64 	%fd51, {%r87, %r237};
	and.pred  	%p22, %p54, %p85;
	selp.b32 	%r238, %r116, 0, %p85;
	or.b32  	%r239, %r238, 2146435072;
	selp.b32 	%r240, %r239, %r238, %p87;
	mov.b64 	%fd52, {%r87, %r240};
	add.f64 	%fd125, %fd80, 0d4020000000000000;
	{
	.reg .b32 %temp; 
	mov.b64 	{%temp, %r241}, %fd125;
	}
	and.b32  	%r23, %r241, 2146435072;
	selp.b32 	%r242, %r231, %r228, %p54;
	mov.b64 	%fd53, {%r87, %r242};
	and.pred  	%p23, %p54, %p79;
	selp.b32 	%r243, %r116, 0, %p79;
	or.b32  	%r244, %r243, 2146435072;
	selp.b32 	%r245, %r244, %r243, %p81;
	mov.b64 	%fd54, {%r87, %r245};
	add.f64 	%fd126, %fd80, 0d401C000000000000;
	{
	.reg .b32 %temp; 
	mov.b64 	{%temp, %r246}, %fd126;
	}
	and.b32  	%r24, %r246, 2146435072;
	selp.b32 	%r247, %r220, %r217, %p54;
	mov.b64 	%fd55, {%r87, %r247};
	mov.f64 	%fd127, 0d4022000000000000;
	{
	.reg .b32 %temp; 
	mov.b64 	{%temp, %r248}, %fd127;
	}
	and.b32  	%r249, %r248, 2146435072;
	setp.eq.s32 	%p91, %r249, 1075838976;
	and.pred  	%p24, %p42, %p91;
	selp.b32 	%r250, %r81, 0, %p91;
	setp.lt.s32 	%p93, %r248, 0;
	or.b32  	%r251, %r250, 2146435072;
	selp.b32 	%r252, %r251, %r250, %p93;
	mov.b64 	%fd56, {%r87, %r252};
	add.f64 	%fd128, %fd92, 0d4022000000000000;
	{
	.reg .b32 %temp; 
	mov.b64 	{%temp, %r253}, %fd128;
	}
	and.b32  	%r25, %r253, 2146435072;
	selp.b32 	%r254, 0, 2146435072, %p93;
	and.b32  	%r255, %r248, 2147483647;
	setp.ne.s32 	%p94, %r255, 1071644672;
	and.pred  	%p95, %p91, %p94;
	or.b32  	%r256, %r254, -2147483648;
	selp.b32 	%r257, %r256, %r254, %p95;
	selp.b32 	%r258, %r257, %r254, %p42;
	mov.b64 	%fd57, {%r87, %r258};
	mov.f64 	%fd129, 0d4024000000000000;
	{
	.reg .b32 %temp; 
	mov.b64 	{%temp, %r259}, %fd129;
	}
	and.b32  	%r260, %r259, 2146435072;
	setp.eq.s32 	%p97, %r260, 1074790400;
	and.pred  	%p25, %p42, %p97;
	selp.b32 	%r261, %r81, 0, %p97;
	setp.lt.s32 	%p99, %r259, 0;
	or.b32  	%r262, %r261, 2146435072;
	selp.b32 	%r263, %r262, %r261, %p99;
	mov.b64 	%fd58, {%r87, %r263};
	add.f64 	%fd130, %fd92, 0d4024000000000000;
	{
	.reg .b32 %temp; 
	mov.b64 	{%temp, %r264}, %fd130;
	}
	and.b32  	%r26, %r264, 2146435072;
	selp.b32 	%r265, 0, 2146435072, %p99;
	and.b32  	%r266, %r259, 2147483647;
	setp.ne.s32 	%p100, %r266, 1071644672;
	and.pred  	%p101, %p97, %p100;
	or.b32  	%r267, %r265, -2147483648;
	selp.b32 	%r268, %r267, %r265, %p101;
	selp.b32 	%r269, %r268, %r265, %p42;
	mov.b64 	%fd59, {%r87, %r269};
	and.pred  	%p26, %p53, %p91;
	selp.b32 	%r270, %r105, 0, %p91;
	or.b32  	%r271, %r270, 2146435072;
	selp.b32 	%r272, %r271, %r270, %p93;
	mov.b64 	%fd60, {%r87, %r272};
	add.f64 	%fd131, %fd88, 0d4022000000000000;
	{
	.reg .b32 %temp; 
	mov.b64 	{%temp, %r273}, %fd131;
	}
	and.b32  	%r27, %r273, 2146435072;
	selp.b32 	%r274, %r257, %r254, %p53;
	mov.b64 	%fd61, {%r87, %r274};
	and.pred  	%p27, %p53, %p97;
	selp.b32 	%r275, %r105, 0, %p97;
	or.b32  	%r276, %r275, 2146435072;
	selp.b32 	%r277, %r276, %r275, %p99;
	mov.b64 	%fd62, {%r87, %r277};
	add.f64 	%fd132, %fd88, 0d4024000000000000;
	{
	.reg .b32 %temp; 
	mov.b64 	{%temp, %r278}, %fd132;
	}
	and.b32  	%r28, %r278, 2146435072;
	selp.b32 	%r279, %r268, %r265, %p53;
	mov.b64 	%fd63, {%r87, %r279};
	and.pred  	%p28, %p54, %p91;
	selp.b32 	%r280, %r116, 0, %p91;
	or.b32  	%r281, %r280, 2146435072;
	selp.b32 	%r282, %r281, %r280, %p93;
	mov.b64 	%fd64, {%r87, %r282};
	add.f64 	%fd133, %fd80, 0d4022000000000000;
	{
	.reg .b32 %temp; 
	mov.b64 	{%temp, %r283}, %fd133;
	}
	and.b32  	%r29, %r283, 2146435072;
	selp.b32 	%r284, %r257, %r254, %p54;
	mov.b64 	%fd65, {%r87, %r284};
	and.pred  	%p29, %p54, %p97;
	selp.b32 	%r285, %r116, 0, %p97;
	or.b32  	%r286, %r285, 2146435072;
	selp.b32 	%r287, %r286, %r285, %p99;
	mov.b64 	%fd66, {%r87, %r287};
	add.f64 	%fd134, %fd80, 0d4024000000000000;
	{
	.reg .b32 %temp; 
	mov.b64 	{%temp, %r288}, %fd134;
	}
	and.b32  	%r30, %r288, 2146435072;
	selp.b32 	%r289, %r268, %r265, %p54;
	mov.b64 	%fd67, {%r87, %r289};
	mov.f64 	%fd135, 0d4026000000000000;
	{
	.reg .b32 %temp; 
	mov.b64 	{%temp, %r290}, %fd135;
	}
	and.b32  	%r291, %r290, 2146435072;
	setp.eq.s32 	%p103, %r291, 1075838976;
	and.pred  	%p30, %p42, %p103;
	selp.b32 	%r292, %r81, 0, %p103;
	setp.lt.s32 	%p105, %r290, 0;
	or.b32  	%r293, %r292, 2146435072;
	selp.b32 	%r294, %r293, %r292, %p105;
	mov.b64 	%fd68, {%r87, %r294};
	add.f64 	%fd136, %fd92, 0d4026000000000000;
	{
	.reg .b32 %temp; 
	mov.b64 	{%temp, %r295}, %fd136;
	}
	and.b32  	%r31, %r295, 2146435072;
	selp.b32 	%r296, 0, 2146435072, %p105;
	and.b32  	%r297, %r290, 2147483647;
	setp.ne.s32 	%p106, %r297, 1071644672;
	and.pred  	%p107, %p103, %p106;
	or.b32  	%r298, %r296, -2147483648;
	selp.b32 	%r299, %r298, %r296, %p107;
	selp.b32 	%r300, %r299, %r296, %p42;
	mov.b64 	%fd69, {%r87, %r300};
	mov.f64 	%fd137, 0d4028000000000000;
	{
	.reg .b32 %temp; 
	mov.b64 	{%temp, %r301}, %fd137;
	}
	and.b32  	%r302, %r301, 2146435072;
	setp.eq.s32 	%p109, %r302, 1073741824;
	and.pred  	%p31, %p42, %p109;
	selp.b32 	%r303, %r81, 0, %p109;
	setp.lt.s32 	%p111, %r301, 0;
	or.b32  	%r304, %r303, 2146435072;
	selp.b32 	%r305, %r304, %r303, %p111;
	mov.b64 	%fd70, {%r87, %r305};
	add.f64 	%fd138, %fd92, 0d4028000000000000;
	{
	.reg .b32 %temp; 
	mov.b64 	{%temp, %r306}, %fd138;
	}
	and.b32  	%r32, %r306, 2146435072;
	selp.b32 	%r307, 0, 2146435072, %p111;
	and.b32  	%r308, %r301, 2147483647;
	setp.ne.s32 	%p112, %r308, 1071644672;
	and.pred  	%p113, %p109, %p112;
	or.b32  	%r309, %r307, -2147483648;
	selp.b32 	%r310, %r309, %r307, %p113;
	selp.b32 	%r311, %r310, %r307, %p42;
	mov.b64 	%fd71, {%r87, %r311};
	and.pred  	%p32, %p53, %p103;
	selp.b32 	%r312, %r105, 0, %p103;
	or.b32  	%r313, %r312, 2146435072;
	selp.b32 	%r314, %r313, %r312, %p105;
	mov.b64 	%fd72, {%r87, %r314};
	add.f64 	%fd139, %fd88, 0d4026000000000000;
	{
	.reg .b32 %temp; 
	mov.b64 	{%temp, %r315}, %fd139;
	}
	and.b32  	%r33, %r315, 2146435072;
	selp.b32 	%r316, %r299, %r296, %p53;
	mov.b64 	%fd73, {%r87, %r316};
	and.pred  	%p33, %p53, %p109;
	selp.b32 	%r317, %r105, 0, %p109;
	or.b32  	%r318, %r317, 2146435072;
	selp.b32 	%r319, %r318, %r317, %p111;
	mov.b64 	%fd74, {%r87, %r319};
	add.f64 	%fd140, %fd88, 0d4028000000000000;
	{
	.reg .b32 %temp; 
	mov.b64 	{%temp, %r320}, %fd140;
	}
	and.b32  	%r34, %r320, 2146435072;
	selp.b32 	%r321, %r310, %r307, %p53;
	mov.b64 	%fd75, {%r87, %r321};
	and.pred  	%p34, %p54, %p103;
	selp.b32 	%r322, %r116, 0, %p103;
	or.b32  	%r323, %r322, 2146435072;
	selp.b32 	%r324, %r323, %r322, %p105;
	mov.b64 	%fd76, {%r87, %r324};
	add.f64 	%fd141, %fd80, 0d4026000000000000;
	{
	.reg .b32 %temp; 
	mov.b64 	{%temp, %r325}, %fd141;
	}
	and.b32  	%r35, %r325, 2146435072;
	selp.b32 	%r326, %r299, %r296, %p54;
	mov.b64 	%fd77, {%r87, %r326};
	and.pred  	%p35, %p54, %p109;
	selp.b32 	%r327, %r116, 0, %p109;
	or.b32  	%r328, %r327, 2146435072;
	selp.b32 	%r329, %r328, %r327, %p111;
	mov.b64 	%fd78, {%r87, %r329};
	add.f64 	%fd142, %fd80, 0d4028000000000000;
	{
	.reg .b32 %temp; 
	mov.b64 	{%temp, %r330}, %fd142;
	}
	and.b32  	%r36, %r330, 2146435072;
	selp.b32 	%r331, %r310, %r307, %p54;
	mov.b64 	%fd79, {%r87, %r331};
	mad.lo.s32 	%r332, %r58, 12, %r79;
	mad.lo.s32 	%r350, %r343, %r332, %r74;
	neg.s32 	%r349, %r345;
	mad.lo.s32 	%r333, %r58, 6, %r78;
	add.s32 	%r334, %r333, 6;
	mad.lo.s32 	%r348, %r343, %r334, %r74;
	add.s32 	%r335, %r333, 14;
	mad.lo.s32 	%r347, %r343, %r335, %r74;
	mad.lo.s32 	%r346, %r343, %r333, %r74;
$L__BB20_3:
	mov.f32 	%f16, %f140;
	mov.f32 	%f140, %f139;
	mov.f32 	%f139, %f138;
	mov.f32 	%f138, %f137;
	mov.f32 	%f137, %f136;
	mov.f32 	%f136, %f135;
	mov.f32 	%f135, %f134;
	mov.f32 	%f134, %f133;
	mov.f32 	%f133, %f132;
	mov.f32 	%f132, %f131;
	mov.f32 	%f131, %f130;
	ld.param.u64 	%rd35, [_Z13FVS_3D_SolverifififfPfS_S__param_8];
	mov.u32 	%r47, %tid.y;
	mov.u32 	%r336, _ZZ13FVS_3D_SolverifififfPfS_S_E6s_data;
	mad.lo.s32 	%r337, %r47, 80, %r336;
	mov.u32 	%r48, %tid.x;
	shl.b32 	%r338, %r48, 2;
	add.s32 	%r49, %r337, %r338;
	setp.gt.u32 	%p115, %r47, 5;
	mul.wide.s32 	%rd20, %r350, 4;
	cvta.to.global.u64 	%rd1, %rd35;
	add.s64 	%rd21, %rd1, %rd20;
	ld.global.nc.f32 	%f130, [%rd21];
	bar.sync 	0;
	@%p115 bra 	$L__BB20_5;
	mul.wide.s32 	%rd22, %r346, 4;
	add.s64 	%rd23, %rd1, %rd22;
	ld.global.nc.f32 	%f47, [%rd23];
	st.shared.f32 	[%r49+24], %f47;
	mul.wide.s32 	%rd24, %r347, 4;
	add.s64 	%rd25, %rd1, %rd24;
	ld.global.nc.f32 	%f48, [%rd25];
	st.shared.f32 	[%r49+1144], %f48;
$L__BB20_5:
	setp.gt.u32 	%p116, %r48, 5;
	@%p116 bra 	$L__BB20_7;
	mul.wide.s32 	%rd26, %r348, 4;
	add.s64 	%rd27, %rd1, %rd26;
	ld.global.nc.f32 	%f49, [%rd27+-24];
	st.shared.f32 	[%r49+480], %f49;
	ld.global.nc.f32 	%f50, [%rd27+32];
	st.shared.f32 	[%r49+536], %f50;
$L__BB20_7:
	ld.param.u64 	%rd36, [_Z13FVS_3D_SolverifififfPfS_S__param_9];
	ld.param.u64 	%rd33, [_Z13FVS_3D_SolverifififfPfS_S__param_7];
	ld.param.f32 	%f128, [_Z13FVS_3D_SolverifififfPfS_S__param_5];
	ld.param.f32 	%f126, [_Z13FVS_3D_SolverifififfPfS_S__param_3];
	ld.param.f32 	%f124, [_Z13FVS_3D_SolverifififfPfS_S__param_1];
	mul.wide.s32 	%rd28, %r348, 4;
	cvta.to.global.u64 	%rd29, %rd36;
	add.s64 	%rd30, %rd29, %rd28;
	setp.eq.s32 	%p117, %r36, 2146435072;
	setp.eq.s32 	%p118, %r35, 2146435072;
	setp.eq.s32 	%p119, %r34, 2146435072;
	setp.eq.s32 	%p120, %r33, 2146435072;
	setp.eq.s32 	%p121, %r32, 2146435072;
	setp.eq.s32 	%p122, %r31, 2146435072;
	setp.eq.s32 	%p123, %r30, 2146435072;
	setp.eq.s32 	%p124, %r29, 2146435072;
	setp.eq.s32 	%p125, %r28, 2146435072;
	setp.eq.s32 	%p126, %r27, 2146435072;
	setp.eq.s32 	%p127, %r26, 2146435072;
	setp.eq.s32 	%p128, %r25, 2146435072;
	setp.eq.s32 	%p129, %r24, 2146435072;
	setp.eq.s32 	%p130, %r23, 2146435072;
	setp.eq.s32 	%p131, %r22, 2146435072;
	setp.eq.s32 	%p132, %r21, 2146435072;
	setp.eq.s32 	%p133, %r20, 2146435072;
	setp.eq.s32 	%p134, %r19, 2146435072;
	setp.eq.s32 	%p135, %r18, 2146435072;
	setp.eq.s32 	%p136, %r17, 2146435072;
	setp.eq.s32 	%p137, %r16, 2146435072;
	setp.eq.s32 	%p138, %r15, 2146435072;
	setp.eq.s32 	%p139, %r14, 2146435072;
	setp.eq.s32 	%p140, %r13, 2146435072;
	setp.eq.s32 	%p141, %r12, 2146435072;
	setp.eq.s32 	%p142, %r11, 2146435072;
	setp.eq.s32 	%p143, %r10, 2146435072;
	setp.eq.s32 	%p144, %r9, 2146435072;
	setp.eq.s32 	%p145, %r8, 2146435072;
	setp.eq.s32 	%p146, %r7, 2146435072;
	setp.eq.f32 	%p147, %f124, 0f3F800000;
	setp.neu.f64 	%p148, %fd15, 0d7FF0000000000000;
	setp.nan.f32 	%p149, %f124, %f124;
	setp.eq.s32 	%p150, %r6, 2146435072;
	setp.eq.f32 	%p151, %f124, 0f00000000;
	setp.eq.s32 	%p152, %r5, 2146435072;
	setp.eq.f32 	%p153, %f126, 0f3F800000;
	setp.neu.f64 	%p154, %fd8, 0d7FF0000000000000;
	setp.nan.f32 	%p155, %f126, %f126;
	setp.eq.s32 	%p156, %r4, 2146435072;
	setp.eq.f32 	%p157, %f126, 0f00000000;
	setp.eq.s32 	%p158, %r3, 2146435072;
	setp.eq.f32 	%p159, %f128, 0f3F800000;
	setp.neu.f64 	%p160, %fd1, 0d7FF0000000000000;
	setp.nan.f32 	%p161, %f128, %f128;
	setp.eq.s32 	%p162, %r2, 2146435072;
	setp.eq.f32 	%p163, %f128, 0f00000000;
	mov.u32 	%r339, _ZZ13FVS_3D_SolverifififfPfS_S_E6s_data;
	mad.lo.s32 	%r340, %r47, 80, %r339;
	shl.b32 	%r341, %r48, 2;
	add.s32 	%r342, %r340, %r341;
	st.shared.f32 	[%r342+504], %f136;
	bar.sync 	0;
	mul.f32 	%f51, %f13, %f136;
	{ // callseq 258, 0
	.param .b64 param0;
	st.param.f64 	[param0], %fd1;
	.param .b64 param1;
	st.param.f64 	[param1], 0d3FF0000000000000;
	.param .b64 retval0;
	call.uni (retval0), 
	__internal_accurate_pow, 
	(
	param0, 
	param1
	);
	ld.param.f64 	%fd143, [retval0];
	} // callseq 258
	neg.f64 	%fd145, %fd143;
	selp.f64 	%fd146, %fd145, %fd143, %p1;
	selp.f64 	%fd147, %fd2, %fd146, %p163;
	selp.f64 	%fd148, %fd147, %fd3, %p160;
	cvt.f64.f32 	%fd149, %f128;
	mov.f64 	%fd150, 0d3FF0000000000000;
	add.rn.f64 	%fd151, %fd149, %fd150;
	selp.f64 	%fd152, %fd151, %fd148, %p161;
	selp.f64 	%fd153, %fd152, %fd147, %p162;
	add.f64 	%fd154, %fd153, %fd153;
	selp.f64 	%fd155, 0d4000000000000000, %fd154, %p159;
	mul.f64 	%fd156, %fd155, %fd4;
	sub.f32 	%f52, %f135, %f137;
	cvt.f64.f32 	%fd157, %f52;
	{ // callseq 259, 0
	.param .b64 param0;
	st.param.f64 	[param0], %fd1;
	.param .b64 param1;
	st.param.f64 	[param1], 0d4000000000000000;
	.param .b64 retval0;
	call.uni (retval0), 
	__internal_accurate_pow, 
	(
	param0, 
	param1
	);
	ld.param.f64 	%fd158, [retval0];
	} // callseq 259
	neg.f64 	%fd160, %fd158;
	selp.f64 	%fd161, %fd160, %fd158, %p2;
	selp.f64 	%fd162, %fd5, %fd161, %p163;
	selp.f64 	%fd163, %fd162, %fd6, %p160;
	mov.f64 	%fd164, 0d4000000000000000;
	add.rn.f64 	%fd165, %fd149, %fd164;
	selp.f64 	%fd166, %fd165, %fd163, %p161;
	selp.f64 	%fd167, %fd166, %fd162, %p158;
	add.f64 	%fd168, %fd167, %fd167;
	mul.f64 	%fd169, %fd168, 0d3FE0000000000000;
	selp.f64 	%fd170, 0d3FF0000000000000, %fd169, %p159;
	mul.f64 	%fd171, %fd170, %fd7;
	add.f32 	%f53, %f135, %f137;
	cvt.f64.f32 	%fd172, %f53;
	mul.f64 	%fd173, %fd171, %fd172;
	fma.rn.f64 	%fd174, %fd156, %fd157, %fd173;
	{ // callseq 260, 0
	.param .b64 param0;
	st.param.f64 	[param0], %fd8;
	.param .b64 param1;
	st.param.f64 	[param1], 0d3FF0000000000000;
	.param .b64 retval0;
	call.uni (retval0), 
	__internal_accurate_pow, 
	(
	param0, 
	param1
	);
	ld.param.f64 	%fd175, [retval0];
	} // callseq 260
	neg.f64 	%fd177, %fd175;
	selp.f64 	%fd178, %fd177, %fd175, %p3;
	selp.f64 	%fd179, %fd9, %fd178, %p157;
	selp.f64 	%fd180, %fd179, %fd10, %p154;
	cvt.f64.f32 	%fd181, %f126;
	add.rn.f64 	%fd182, %fd181, %fd150;
	selp.f64 	%fd183, %fd182, %fd180, %p155;
	selp.f64 	%fd184, %fd183, %fd179, %p156;
	add.f64 	%fd185, %fd184, %fd184;
	selp.f64 	%fd186, 0d4000000000000000, %fd185, %p153;
	mul.f64 	%fd187, %fd186, %fd11;
	ld.shared.f32 	%f54, [%r342+424];
	ld.shared.f32 	%f55, [%r342+584];
	sub.f32 	%f56, %f54, %f55;
	cvt.f64.f32 	%fd188, %f56;
	{ // callseq 261, 0
	.param .b64 param0;
	st.param.f64 	[param0], %fd8;
	.param .b64 param1;
	st.param.f64 	[param1], 0d4000000000000000;
	.param .b64 retval0;
	call.uni (retval0), 
	__internal_accurate_pow, 
	(
	param0, 
	param1
	);
	ld.param.f64 	%fd189, [retval0];
	} // callseq 261
	neg.f64 	%fd191, %fd189;
	selp.f64 	%fd192, %fd191, %fd189, %p4;
	selp.f64 	%fd193, %fd12, %fd192, %p157;
	selp.f64 	%fd194, %fd193, %fd13, %p154;
	add.rn.f64 	%fd195, %fd181, %fd164;
	selp.f64 	%fd196, %fd195, %fd194, %p155;
	selp.f64 	%fd197, %fd196, %fd193, %p152;
	add.f64 	%fd198, %fd197, %fd197;
	mul.f64 	%fd199, %fd198, 0d3FE0000000000000;
	selp.f64 	%fd200, 0d3FF0000000000000, %fd199, %p153;
	mul.f64 	%fd201, %fd200, %fd14;
	add.f32 	%f57, %f54, %f55;
	cvt.f64.f32 	%fd202, %f57;
	mul.f64 	%fd203, %fd201, %fd202;
	fma.rn.f64 	%fd204, %fd187, %fd188, %fd203;
	add.f64 	%fd205, %fd174, %fd204;
	{ // callseq 262, 0
	.param .b64 param0;
	st.param.f64 	[param0], %fd15;
	.param .b64 param1;
	st.param.f64 	[param1], 0d3FF0000000000000;
	.param .b64 retval0;
	call.uni (retval0), 
	__internal_accurate_pow, 
	(
	param0, 
	param1
	);
	ld.param.f64 	%fd206, [retval0];
	} // callseq 262
	neg.f64 	%fd208, %fd206;
	selp.f64 	%fd209, %fd208, %fd206, %p5;
	selp.f64 	%fd210, %fd16, %fd209, %p151;
	selp.f64 	%fd211, %fd210, %fd17, %p148;
	cvt.f64.f32 	%fd212, %f124;
	add.rn.f64 	%fd213, %fd212, %fd150;
	selp.f64 	%fd214, %fd213, %fd211, %p149;
	selp.f64 	%fd215, %fd214, %fd210, %p150;
	add.f64 	%fd216, %fd215, %fd215;
	selp.f64 	%fd217, 0d4000000000000000, %fd216, %p147;
	mul.f64 	%fd218, %fd217, %fd18;
	ld.shared.f32 	%f58, [%r342+500];
	ld.shared.f32 	%f59, [%r342+508];
	sub.f32 	%f60, %f58, %f59;
	cvt.f64.f32 	%fd219, %f60;
	{ // callseq 263, 0
	.param .b64 param0;
	st.param.f64 	[param0], %fd15;
	.param .b64 param1;
	st.param.f64 	[param1], 0d4000000000000000;
	.param .b64 retval0;
	call.uni (retval0), 
	__internal_accurate_pow, 
	(
	param0, 
	param1
	);
	ld.param.f64 	%fd220, [retval0];
	} // callseq 263
	neg.f64 	%fd222, %fd220;
	selp.f64 	%fd223, %fd222, %fd220, %p6;
	selp.f64 	%fd224, %fd19, %fd223, %p151;
	selp.f64 	%fd225, %fd224, %fd20, %p148;
	add.rn.f64 	%fd226, %fd212, %fd164;
	selp.f64 	%fd227, %fd226, %fd225, %p149;
	selp.f64 	%fd228, %fd227, %fd224, %p146;
	add.f64 	%fd229, %fd228, %fd228;
	mul.f64 	%fd230, %fd229, 0d3FE0000000000000;
	selp.f64 	%fd231, 0d3FF0000000000000, %fd230, %p147;
	mul.f64 	%fd232, %fd231, %fd21;
	add.f32 	%f61, %f58, %f59;
	cvt.f64.f32 	%fd233, %f61;
	mul.f64 	%fd234, %fd232, %fd233;
	fma.rn.f64 	%fd235, %fd218, %fd219, %fd234;
	add.f64 	%fd236, %fd205, %fd235;
	cvt.f64.f32 	%fd237, %f51;
	add.f64 	%fd238, %fd236, %fd237;
	cvt.rn.f32.f64 	%f62, %fd238;
	{ // callseq 264, 0
	.param .b64 param0;
	st.param.f64 	[param0], %fd1;
	.param .b64 param1;
	st.param.f64 	[param1], 0d4008000000000000;
	.param .b64 retval0;
	call.uni (retval0), 
	__internal_accurate_pow, 
	(
	param0, 
	param1
	);
	ld.param.f64 	%fd239, [retval0];
	} // callseq 264
	neg.f64 	%fd241, %fd239;
	selp.f64 	%fd242, %fd241, %fd239, %p7;
	selp.f64 	%fd243, %fd22, %fd242, %p163;
	selp.f64 	%fd244, %fd243, %fd23, %p160;
	mov.f64 	%fd245, 0d4008000000000000;
	add.rn.f64 	%fd246, %fd149, %fd245;
	selp.f64 	%fd247, %fd246, %fd244, %p161;
	selp.f64 	%fd248, %fd247, %fd243, %p145;
	add.f64 	%fd249, %fd248, %fd248;
	div.rn.f64 	%fd250, %fd249, 0d4018000000000000;
	selp.f64 	%fd251, 0d3FD5555555555555, %fd250, %p159;
	mul.f64 	%fd252, %fd251, %fd4;
	sub.f32 	%f63, %f134, %f138;
	cvt.f64.f32 	%fd253, %f63;
	{ // callseq 265, 0
	.param .b64 param0;
	st.param.f64 	[param0], %fd1;
	.param .b64 param1;
	st.param.f64 	[param1], 0d4010000000000000;
	.param .b64 retval0;
	call.uni (retval0), 
	__internal_accurate_pow, 
	(
	param0, 
	param1
	);
	ld.param.f64 	%fd254, [retval0];
	} // callseq 265
	neg.f64 	%fd256, %fd254;
	selp.f64 	%fd257, %fd256, %fd254, %p8;
	selp.f64 	%fd258, %fd24, %fd257, %p163;
	selp.f64 	%fd259, %fd258, %fd25, %p160;
	mov.f64 	%fd260, 0d4010000000000000;
	add.rn.f64 	%fd261, %fd149, %fd260;
	selp.f64 	%fd262, %fd261, %fd259, %p161;
	selp.f64 	%fd263, %fd262, %fd258, %p144;
	add.f64 	%fd264, %fd263, %fd263;
	div.rn.f64 	%fd265, %fd264, 0d4038000000000000;
	selp.f64 	%fd266, 0d3FB5555555555555, %fd265, %p159;
	mul.f64 	%fd267, %fd266, %fd7;
	add.f32 	%f64, %f134, %f138;
	cvt.f64.f32 	%fd268, %f64;
	mul.f64 	%fd269, %fd267, %fd268;
	fma.rn.f64 	%fd270, %fd252, %fd253, %fd269;
	{ // callseq 266, 0
	.param .b64 param0;
	st.param.f64 	[param0], %fd8;
	.param .b64 param1;
	st.param.f64 	[param1], 0d4008000000000000;
	.param .b64 retval0;
	call.uni (retval0), 
	__internal_accurate_pow, 
	(
	param0, 
	param1
	);
	ld.param.f64 	%fd271, [retval0];
	} // callseq 266
	neg.f64 	%fd273, %fd271;
	selp.f64 	%fd274, %fd273, %fd271, %p9;
	selp.f64 	%fd275, %fd26, %fd274, %p157;
	selp.f64 	%fd276, %fd275, %fd27, %p154;
	add.rn.f64 	%fd277, %fd181, %fd245;
	selp.f64 	%fd278, %fd277, %fd276, %p155;
	selp.f64 	%fd279, %fd278, %fd275, %p143;
	add.f64 	%fd280, %fd279, %fd279;
	div.rn.f64 	%fd281, %fd280, 0d4018000000000000;
	selp.f64 	%fd282, 0d3FD5555555555555, %fd281, %p153;
	mul.f64 	%fd283, %fd282, %fd11;
	ld.shared.f32 	%f65, [%r342+344];
	ld.shared.f32 	%f66, [%r342+664];
	sub.f32 	%f67, %f65, %f66;
	cvt.f64.f32 	%fd284, %f67;
	{ // callseq 267, 0
	.param .b64 param0;
	st.param.f64 	[param0], %fd8;
	.param .b64 param1;
	st.param.f64 	[param1], 0d4010000000000000;
	.param .b64 retval0;
	call.uni (retval0), 
	__internal_accurate_pow, 
	(
	param0, 
	param1
	);
	ld.param.f64 	%fd285, [retval0];
	} // callseq 267
	neg.f64 	%fd287, %fd285;
	selp.f64 	%fd288, %fd287, %fd285, %p10;
	selp.f64 	%fd289, %fd28, %fd288, %p157;
	selp.f64 	%fd290, %fd289, %fd29, %p154;
	add.rn.f64 	%fd291, %fd181, %fd260;
	selp.f64 	%fd292, %fd291, %fd290, %p155;
	selp.f64 	%fd293, %fd292, %fd289, %p142;
	add.f64 	%fd294, %fd293, %fd293;
	div.rn.f64 	%fd295, %fd294, 0d4038000000000000;
	selp.f64 	%fd296, 0d3FB5555555555555, %fd295, %p153;
	mul.f64 	%fd297, %fd296, %fd14;
	add.f32 	%f68, %f65, %f66;
	cvt.f64.f32 	%fd298, %f68;
	mul.f64 	%fd299, %fd297, %fd298;
	fma.rn.f64 	%fd300, %fd283, %fd284, %fd299;
	add.f64 	%fd301, %fd270, %fd300;
	{ // callseq 268, 0
	.param .b64 param0;
	st.param.f64 	[param0], %fd15;
	.param .b64 param1;
	st.param.f64 	[param1], 0d4008000000000000;
	.param .b64 retval0;
	call.uni (retval0), 
	__internal_accurate_pow, 
	(
	param0, 
	param1
	);
	ld.param.f64 	%fd302, [retval0];
	} // callseq 268
	neg.f64 	%fd304, %fd302;
	selp.f64 	%fd305, %fd304, %fd302, %p11;
	selp.f64 	%fd306, %fd30, %fd305, %p151;
	selp.f64 	%fd307, %fd306, %fd31, %p148;
	add.rn.f64 	%fd308, %fd212, %fd245;
	selp.f64 	%fd309, %fd308, %fd307, %p149;
	selp.f64 	%fd310, %fd309, %fd306, %p141;
	add.f64 	%fd311, %fd310, %fd310;
	div.rn.f64 	%fd312, %fd311, 0d4018000000000000;
	selp.f64 	%fd313, 0d3FD5555555555555, %fd312, %p147;
	mul.f64 	%fd314, %fd313, %fd18;
	ld.shared.f32 	%f69, [%r342+496];
	ld.shared.f32 	%f70, [%r342+512];
	sub.f32 	%f71, %f69, %f70;
	cvt.f64.f32 	%fd315, %f71;
	{ // callseq 269, 0
	.param .b64 param0;
	st.param.f64 	[param0], %fd15;
	.param .b64 param1;
	st.param.f64 	[param1], 0d4010000000000000;
	.param .b64 retval0;
	call.uni (retval0), 
	__internal_accurate_pow, 
	(
	param0, 
	param1
	);
	ld.param.f64 	%fd316, [retval0];
	} // callseq 269
	neg.f64 	%fd318, %fd316;
	selp.f64 	%fd319, %fd318, %fd316, %p12;
	selp.f64 	%fd320, %fd32, %fd319, %p151;
	selp.f64 	%fd321, %fd320, %fd33, %p148;
	add.rn.f64 	%fd322, %fd212, %fd260;
	selp.f64 	%fd323, %fd322, %fd321, %p149;
	selp.f64 	%fd324, %fd323, %fd320, %p140;
	add.f64 	%fd325, %fd324, %fd324;
	div.rn.f64 	%fd326, %fd325, 0d4038000000000000;
	selp.f64 	%fd327, 0d3FB5555555555555, %fd326, %p147;
	mul.f64 	%fd328, %fd327, %fd21;
	add.f32 	%f72, %f69, %f70;
	cvt.f64.f32 	%fd329, %f72;
	mul.f64 	%fd330, %fd328, %fd329;
	fma.rn.f64 	%fd331, %fd314, %fd315, %fd330;
	add.f64 	%fd332, %fd301, %fd331;
	cvt.f64.f32 	%fd333, %f62;
	add.f64 	%fd334, %fd332, %fd333;
	cvt.rn.f32.f64 	%f73, %fd334;
	{ // callseq 270, 0
	.param .b64 param0;
	st.param.f64 	[param0], %fd1;
	.param .b64 param1;
	st.param.f64 	[param1], 0d4014000000000000;
	.param .b64 retval0;
	call.uni (retval0), 
	__internal_accurate_pow, 
	(
	param0, 
	param1
	);
	ld.param.f64 	%fd335, [retval0];
	} // callseq 270
	neg.f64 	%fd337, %fd335;
	selp.f64 	%fd338, %fd337, %fd335, %p13;
	selp.f64 	%fd339, %fd34, %fd338, %p163;
	selp.f64 	%fd340, %fd339, %fd35, %p160;
	mov.f64 	%fd341, 0d4014000000000000;
	add.rn.f64 	%fd342, %fd149, %fd341;
	selp.f64 	%fd343, %fd342, %fd340, %p161;
	selp.f64 	%fd344, %fd343, %fd339, %p139;
	add.f64 	%fd345, %fd344, %fd344;
	div.rn.f64 	%fd346, %fd345, 0d405E000000000000;
	selp.f64 	%fd347, 0d3F91111111111111, %fd346, %p159;
	mul.f64 	%fd348, %fd347, %fd4;
	sub.f32 	%f74, %f133, %f139;
	cvt.f64.f32 	%fd349, %f74;
	{ // callseq 271, 0
	.param .b64 param0;
	st.param.f64 	[param0], %fd1;
	.param .b64 param1;
	st.param.f64 	[param1], 0d4018000000000000;
	.param .b64 retval0;
	call.uni (retval0), 
	__internal_accurate_pow, 
	(
	param0, 
	param1
	);
	ld.param.f64 	%fd350, [retval0];
	} // callseq 271
	neg.f64 	%fd352, %fd350;
	selp.f64 	%fd353, %fd352, %fd350, %p14;
	selp.f64 	%fd354, %fd36, %fd353, %p163;
	selp.f64 	%fd355, %fd354, %fd37, %p160;
	mov.f64 	%fd356, 0d4018000000000000;
	add.rn.f64 	%fd357, %fd149, %fd356;
	selp.f64 	%fd358, %fd357, %fd355, %p161;
	selp.f64 	%fd359, %fd358, %fd354, %p138;
	add.f64 	%fd360, %fd359, %fd359;
	div.rn.f64 	%fd361, %fd360, 0d4086800000000000;
	selp.f64 	%fd362, 0d3F66C16C16C16C17, %fd361, %p159;
	mul.f64 	%fd363, %fd362, %fd7;
	add.f32 	%f75, %f133, %f139;
	cvt.f64.f32 	%fd364, %f75;
	mul.f64 	%fd365, %fd363, %fd364;
	fma.rn.f64 	%fd366, %fd348, %fd349, %fd365;
	{ // callseq 272, 0
	.param .b64 param0;
	st.param.f64 	[param0], %fd8;
	.param .b64 param1;
	st.param.f64 	[param1], 0d4014000000000000;
	.param .b64 retval0;
	call.uni (retval0), 
	__internal_accurate_pow, 
	(
	param0, 
	param1
	);
	ld.param.f64 	%fd367, [retval0];
	} // callseq 272
	neg.f64 	%fd369, %fd367;
	selp.f64 	%fd370, %fd369, %fd367, %p15;
	selp.f64 	%fd371, %fd38, %fd370, %p157;
	selp.f64 	%fd372, %fd371, %fd39, %p154;
	add.rn.f64 	%fd373, %fd181, %fd341;
	selp.f64 	%fd374, %fd373, %fd372, %p155;
	selp.f64 	%fd375, %fd374, %fd371, %p137;
	add.f64 	%fd376, %fd375, %fd375;
	div.rn.f64 	%fd377, %fd376, 0d405E000000000000;
	selp.f64 	%fd378, 0d3F91111111111111, %fd377, %p153;
	mul.f64 	%fd379, %fd378, %fd11;
	ld.shared.f32 	%f76, [%r342+264];
	ld.shared.f32 	%f77, [%r342+744];
	sub.f32 	%f78, %f76, %f77;
	cvt.f64.f32 	%fd380, %f78;
	{ // callseq 273, 0
	.param .b64 param0;
	st.param.f64 	[param0], %fd8;
	.param .b64 param1;
	st.param.f64 	[param1], 0d4018000000000000;
	.param .b64 retval0;
	call.uni (retval0), 
	__internal_accurate_pow, 
	(
	param0, 
	param1
	);
	ld.param.f64 	%fd381, [retval0];
	} // callseq 273
	neg.f64 	%fd383, %fd381;
	selp.f64 	%fd384, %fd383, %fd381, %p16;
	selp.f64 	%fd385, %fd40, %fd384, %p157;
	selp.f64 	%fd386, %fd385, %fd41, %p154;
	add.rn.f64 	%fd387, %fd181, %fd356;
	selp.f64 	%fd388, %fd387, %fd386, %p155;
	selp.f64 	%fd389, %fd388, %fd385, %p136;
	add.f64 	%fd390, %fd389, %fd389;
	div.rn.f64 	%fd391, %fd390, 0d4086800000000000;
	selp.f64 	%fd392, 0d3F66C16C16C16C17, %fd391, %p153;
	mul.f64 	%fd393, %fd392, %fd14;
	add.f32 	%f79, %f76, %f77;
	cvt.f64.f32 	%fd394, %f79;
	mul.f64 	%fd395, %fd393, %fd394;
	fma.rn.f64 	%fd396, %fd379, %fd380, %fd395;
	add.f64 	%fd397, %fd366, %fd396;
	{ // callseq 274, 0
	.param .b64 param0;
	st.param.f64 	[param0], %fd15;
	.param .b64 param1;
	st.param.f64 	[param1], 0d4014000000000000;
	.param .b64 retval0;
	call.uni (retval0), 
	__internal_accurate_pow, 
	(
	param0, 
	param1
	);
	ld.param.f64 	%fd398, [retval0];
	} // callseq 274
	neg.f64 	%fd400, %fd398;
	selp.f64 	%fd401, %fd400, %fd398, %p17;
	selp.f64 	%fd402, %fd42, %fd401, %p151;
	selp.f64 	%fd403, %fd402, %fd43, %p148;
	add.rn.f64 	%fd404, %fd212, %fd341;
	selp.f64 	%fd405, %fd404, %fd403, %p149;
	selp.f64 	%fd406, %fd405, %fd402, %p135;
	add.f64 	%fd407, %fd406, %fd406;
	div.rn.f64 	%fd408, %fd407, 0d405E000000000000;
	selp.f64 	%fd409, 0d3F91111111111111, %fd408, %p147;
	mul.f64 	%fd410, %fd409, %fd18;
	ld.shared.f32 	%f80, [%r342+492];
	ld.shared.f32 	%f81, [%r342+516];
	sub.f32 	%f82, %f80, %f81;
	cvt.f64.f32 	%fd411, %f82;
	{ // callseq 275, 0
	.param .b64 param0;
	st.param.f64 	[param0], %fd15;
	.param .b64 param1;
	st.param.f64 	[param1], 0d4018000000000000;
	.param .b64 retval0;
	call.uni (retval0), 
	__internal_accurate_pow, 
	(
	param0, 
	param1
	);
	ld.param.f64 	%fd412, [retval0];
	} // callseq 275
	neg.f64 	%fd414, %fd412;
	selp.f64 	%fd415, %fd414, %fd412, %p18;
	selp.f64 	%fd416, %fd44, %fd415, %p151;
	selp.f64 	%fd417, %fd416, %fd45, %p148;
	add.rn.f64 	%fd418, %fd212, %fd356;
	selp.f64 	%fd419, %fd418, %fd417, %p149;
	selp.f64 	%fd420, %fd419, %fd416, %p134;
	add.f64 	%fd421, %fd420, %fd420;
	div.rn.f64 	%fd422, %fd421, 0d4086800000000000;
	selp.f64 	%fd423, 0d3F66C16C16C16C17, %fd422, %p147;
	mul.f64 	%fd424, %fd423, %fd21;
	add.f32 	%f83, %f80, %f81;
	cvt.f64.f32 	%fd425, %f83;
	mul.f64 	%fd426, %fd424, %fd425;
	fma.rn.f64 	%fd427, %fd410, %fd411, %fd426;
	add.f64 	%fd428, %fd397, %fd427;
	cvt.f64.f32 	%fd429, %f73;
	add.f64 	%fd430, %fd428, %fd429;
	cvt.rn.f32.f64 	%f84, %fd430;
	{ // callseq 276, 0
	.param .b64 param0;
	st.param.f64 	[param0], %fd1;
	.param .b64 param1;
	st.param.f64 	[param1], 0d401C000000000000;
	.param .b64 retval0;
	call.uni (retval0), 
	__internal_accurate_pow, 
	(
	param0, 
	param1
	);
	ld.param.f64 	%fd431, [retval0];
	} // callseq 276
	neg.f64 	%fd433, %fd431;
	selp.f64 	%fd434, %fd433, %fd431, %p19;
	selp.f64 	%fd435, %fd46, %fd434, %p163;
	selp.f64 	%fd436, %fd435, %fd47, %p160;
	mov.f64 	%fd437, 0d401C000000000000;
	add.rn.f64 	%fd438, %fd149, %fd437;
	selp.f64 	%fd439, %fd438, %fd436, %p161;
	selp.f64 	%fd440, %fd439, %fd435, %p133;
	add.f64 	%fd441, %fd440, %fd440;
	div.rn.f64 	%fd442, %fd441, 0d40B3B00000000000;
	selp.f64 	%fd443, 0d3F3A01A01A01A01A, %fd442, %p159;
	mul.f64 	%fd444, %fd443, %fd4;
	sub.f32 	%f85, %f132, %f140;
	cvt.f64.f32 	%fd445, %f85;
	{ // callseq 277, 0
	.param .b64 param0;
	st.param.f64 	[param0], %fd1;
	.param .b64 param1;
	st.param.f64 	[param1], 0d4020000000000000;
	.param .b64 retval0;
	call.uni (retval0), 
	__internal_accurate_pow, 
	(
	param0, 
	param1
	);
	ld.param.f64 	%fd446, [retval0];
	} // callseq 277
	neg.f64 	%fd448, %fd446;
	selp.f64 	%fd449, %fd448, %fd446, %p20;
	selp.f64 	%fd450, %fd48, %fd449, %p163;
	selp.f64 	%fd451, %fd450, %fd49, %p160;
	mov.f64 	%fd452, 0d4020000000000000;
	add.rn.f64 	%fd453, %fd149, %fd452;
	selp.f64 	%fd454, %fd453, %fd451, %p161;
	selp.f64 	%fd455, %fd454, %fd450, %p132;
	add.f64 	%fd456, %fd455, %fd455;
	div.rn.f64 	%fd457, %fd456, 0d40E3B00000000000;
	selp.f64 	%fd458, 0d3F0A01A01A01A01A, %fd457, %p159;
	mul.f64 	%fd459, %fd458, %fd7;
	add.f32 	%f86, %f132, %f140;
	cvt.f64.f32 	%fd460, %f86;
	mul.f64 	%fd461, %fd459, %fd460;
	fma.rn.f64 	%fd462, %fd444, %fd445, %fd461;
	{ // callseq 278, 0
	.param .b64 param0;
	st.param.f64 	[param0], %fd8;
	.param .b64 param1;
	st.param.f64 	[param1], 0d401C000000000000;
	.param .b64 retval0;
	call.uni (retval0), 
	__internal_accurate_pow, 
	(
	param0, 
	param1
	);
	ld.param.f64 	%fd463, [retval0];
	} // callseq 278
	neg.f64 	%fd465, %fd463;
	selp.f64 	%fd466, %fd465, %fd463, %p21;
	selp.f64 	%fd467, %fd50, %fd466, %p157;
	selp.f64 	%fd468, %fd467, %fd51, %p154;
	add.rn.f64 	%fd469, %fd181, %fd437;
	selp.f64 	%fd470, %fd469, %fd468, %p155;
	selp.f64 	%fd471, %fd470, %fd467, %p131;
	add.f64 	%fd472, %fd471, %fd471;
	div.rn.f64 	%fd473, %fd472, 0d40B3B00000000000;
	selp.f64 	%fd474, 0d3F3A01A01A01A01A, %fd473, %p153;
	mul.f64 	%fd475, %fd474, %fd11;
	ld.shared.f32 	%f87, [%r342+184];
	ld.shared.f32 	%f88, [%r342+824];
	sub.f32 	%f89, %f87, %f88;
	cvt.f64.f32 	%fd476, %f89;
	{ // callseq 279, 0
	.param .b64 param0;
	st.param.f64 	[param0], %fd15;
	.param .b64 param1;
	st.param.f64 	[param1], 0d4020000000000000;
	.param .b64 retval0;
	call.uni (retval0), 
	__internal_accurate_pow, 
	(
	param0, 
	param1
	);
	ld.param.f64 	%fd477, [retval0];
	} // callseq 279
	neg.f64 	%fd479, %fd477;
	selp.f64 	%fd480, %fd479, %fd477, %p22;
	selp.f64 	%fd481, %fd52, %fd480, %p151;
	selp.f64 	%fd482, %fd481, %fd53, %p148;
	add.rn.f64 	%fd483, %fd212, %fd452;
	selp.f64 	%fd484, %fd483, %fd482, %p149;
	selp.f64 	%fd485, %fd484, %fd481, %p130;
	add.f64 	%fd486, %fd485, %fd485;
	div.rn.f64 	%fd487, %fd486, 0d40E3B00000000000;
	selp.f64 	%fd488, 0d3F0A01A01A01A01A, %fd487, %p147;
	mul.f64 	%fd489, %fd488, %fd14;
	add.f32 	%f90, %f87, %f88;
	cvt.f64.f32 	%fd490, %f90;
	mul.f64 	%fd491, %fd489, %fd490;
	fma.rn.f64 	%fd492, %fd475, %fd476, %fd491;
	add.f64 	%fd493, %fd462, %fd492;
	{ // callseq 280, 0
	.param .b64 param0;
	st.param.f64 	[param0], %fd15;
	.param .b64 param1;
	st.param.f64 	[param1], 0d401C000000000000;
	.param .b64 retval0;
	call.uni (retval0), 
	__internal_accurate_pow, 
	(
	param0, 
	param1
	);
	ld.param.f64 	%fd494, [retval0];
	} // callseq 280
	neg.f64 	%fd496, %fd494;
	selp.f64 	%fd497, %fd496, %fd494, %p23;
	selp.f64 	%fd498, %fd54, %fd497, %p151;
	selp.f64 	%fd499, %fd498, %fd55, %p148;
	add.rn.f64 	%fd500, %fd212, %fd437;
	selp.f64 	%fd501, %fd500, %fd499, %p149;
	selp.f64 	%fd502, %fd501, %fd498, %p129;
	add.f64 	%fd503, %fd502, %fd502;
	div.rn.f64 	%fd504, %fd503, 0d40B3B00000000000;
	selp.f64 	%fd505, 0d3F3A01A01A01A01A, %fd504, %p147;
	mul.f64 	%fd506, %fd505, %fd18;
	ld.shared.f32 	%f91, [%r342+488];
	ld.shared.f32 	%f92, [%r342+520];
	sub.f32 	%f93, %f91, %f92;
	cvt.f64.f32 	%fd507, %f93;
	mul.f64 	%fd508, %fd488, %fd21;
	add.f32 	%f94, %f92, %f91;
	cvt.f64.f32 	%fd509, %f94;
	mul.f64 	%fd510, %fd508, %fd509;
	fma.rn.f64 	%fd511, %fd506, %fd507, %fd510;
	add.f64 	%fd512, %fd493, %fd511;
	cvt.f64.f32 	%fd513, %f84;
	add.f64 	%fd514, %fd512, %fd513;
	cvt.rn.f32.f64 	%f95, %fd514;
	{ // callseq 281, 0
	.param .b64 param0;
	st.param.f64 	[param0], %fd1;
	.param .b64 param1;
	st.param.f64 	[param1], 0d4022000000000000;
	.param .b64 retval0;
	call.uni (retval0), 
	__internal_accurate_pow, 
	(
	param0, 
	param1
	);
	ld.param.f64 	%fd515, [retval0];
	} // callseq 281
	neg.f64 	%fd517, %fd515;
	selp.f64 	%fd518, %fd517, %fd515, %p24;
	selp.f64 	%fd519, %fd56, %fd518, %p163;
	selp.f64 	%fd520, %fd519, %fd57, %p160;
	mov.f64 	%fd521, 0d4022000000000000;
	add.rn.f64 	%fd522, %fd149, %fd521;
	selp.f64 	%fd523, %fd522, %fd520, %p161;
	selp.f64 	%fd524, %fd523, %fd519, %p128;
	add.f64 	%fd525, %fd524, %fd524;
	div.rn.f64 	%fd526, %fd525, 0d4116260000000000;
	selp.f64 	%fd527, 0d3ED71DE3A556C734, %fd526, %p159;
	mul.f64 	%fd528, %fd527, %fd4;
	sub.f32 	%f96, %f131, %f16;
	cvt.f64.f32 	%fd529, %f96;
	{ // callseq 282, 0
	.param .b64 param0;
	st.param.f64 	[param0], %fd1;
	.param .b64 param1;
	st.param.f64 	[param1], 0d4024000000000000;
	.param .b64 retval0;
	call.uni (retval0), 
	__internal_accurate_pow, 
	(
	param0, 
	param1
	);
	ld.param.f64 	%fd530, [retval0];
	} // callseq 282
	neg.f64 	%fd532, %fd530;
	selp.f64 	%fd533, %fd532, %fd530, %p25;
	selp.f64 	%fd534, %fd58, %fd533, %p163;
	selp.f64 	%fd535, %fd534, %fd59, %p160;
	mov.f64 	%fd536, 0d4024000000000000;
	add.rn.f64 	%fd537, %fd149, %fd536;
	selp.f64 	%fd538, %fd537, %fd535, %p161;
	selp.f64 	%fd539, %fd538, %fd534, %p127;
	add.f64 	%fd540, %fd539, %fd539;
	div.rn.f64 	%fd541, %fd540, 0d414BAF8000000000;
	selp.f64 	%fd542, 0d3EA27E4FB7789F5C, %fd541, %p159;
	mul.f64 	%fd543, %fd542, %fd7;
	add.f32 	%f97, %f131, %f16;
	cvt.f64.f32 	%fd544, %f97;
	mul.f64 	%fd545, %fd543, %fd544;
	fma.rn.f64 	%fd546, %fd528, %fd529, %fd545;
	{ // callseq 283, 0
	.param .b64 param0;
	st.param.f64 	[param0], %fd8;
	.param .b64 param1;
	st.param.f64 	[param1], 0d4022000000000000;
	.param .b64 retval0;
	call.uni (retval0), 
	__internal_accurate_pow, 
	(
	param0, 
	param1
	);
	ld.param.f64 	%fd547, [retval0];
	} // callseq 283
	neg.f64 	%fd549, %fd547;
	selp.f64 	%fd550, %fd549, %fd547, %p26;
	selp.f64 	%fd551, %fd60, %fd550, %p157;
	selp.f64 	%fd552, %fd551, %fd61, %p154;
	add.rn.f64 	%fd553, %fd181, %fd521;
	selp.f64 	%fd554, %fd553, %fd552, %p155;
	selp.f64 	%fd555, %fd554, %fd551, %p126;
	add.f64 	%fd556, %fd555, %fd555;
	div.rn.f64 	%fd557, %fd556, 0d4116260000000000;
	selp.f64 	%fd558, 0d3ED71DE3A556C734, %fd557, %p153;
	mul.f64 	%fd559, %fd558, %fd11;
	ld.shared.f32 	%f98, [%r342+104];
	ld.shared.f32 	%f99, [%r342+904];
	sub.f32 	%f100, %f98, %f99;
	cvt.f64.f32 	%fd560, %f100;
	{ // callseq 284, 0
	.param .b64 param0;
	st.param.f64 	[param0], %fd8;
	.param .b64 param1;
	st.param.f64 	[param1], 0d4024000000000000;
	.param .b64 retval0;
	call.uni (retval0), 
	__internal_accurate_pow, 
	(
	param0, 
	param1
	);
	ld.param.f64 	%fd561, [retval0];
	} // callseq 284
	neg.f64 	%fd563, %fd561;
	selp.f64 	%fd564, %fd563, %fd561, %p27;
	selp.f64 	%fd565, %fd62, %fd564, %p157;
	selp.f64 	%fd566, %fd565, %fd63, %p154;
	add.rn.f64 	%fd567, %fd181, %fd536;
	selp.f64 	%fd568, %fd567, %fd566, %p155;
	selp.f64 	%fd569, %fd568, %fd565, %p125;
	add.f64 	%fd570, %fd569, %fd569;
	div.rn.f64 	%fd571, %fd570, 0d414BAF8000000000;
	selp.f64 	%fd572, 0d3EA27E4FB7789F5C, %fd571, %p153;
	mul.f64 	%fd573, %fd572, %fd14;
	add.f32 	%f101, %f98, %f99;
	cvt.f64.f32 	%fd574, %f101;
	mul.f64 	%fd575, %fd573, %fd574;
	fma.rn.f64 	%fd576, %fd559, %fd560, %fd575;
	add.f64 	%fd577, %fd546, %fd576;
	{ // callseq 285, 0
	.param .b64 param0;
	st.param.f64 	[param0], %fd15;
	.param .b64 param1;
	st.param.f64 	[param1], 0d4022000000000000;
	.param .b64 retval0;
	call.uni (retval0), 
	__internal_accurate_pow, 
	(
	param0, 
	param1
	);
	ld.param.f64 	%fd578, [retval0];
	} // callseq 285
	neg.f64 	%fd580, %fd578;
	selp.f64 	%fd581, %fd580, %fd578, %p28;
	selp.f64 	%fd582, %fd64, %fd581, %p151;
	selp.f64 	%fd583, %fd582, %fd65, %p148;
	add.rn.f64 	%fd584, %fd212, %fd521;
	selp.f64 	%fd585, %fd584, %fd583, %p149;
	selp.f64 	%fd586, %fd585, %fd582, %p124;
	add.f64 	%fd587, %fd586, %fd586;
	div.rn.f64 	%fd588, %fd587, 0d4116260000000000;
	selp.f64 	%fd589, 0d3ED71DE3A556C734, %fd588, %p147;
	mul.f64 	%fd590, %fd589, %fd18;
	ld.shared.f32 	%f102, [%r342+484];
	ld.shared.f32 	%f103, [%r342+524];
	sub.f32 	%f104, %f102, %f103;
	cvt.f64.f32 	%fd591, %f104;
	{ // callseq 286, 0
	.param .b64 param0;
	st.param.f64 	[param0], %fd15;
	.param .b64 param1;
	st.param.f64 	[param1], 0d4024000000000000;
	.param .b64 retval0;
	call.uni (retval0), 
	__internal_accurate_pow, 
	(
	param0, 
	param1
	);
	ld.param.f64 	%fd592, [retval0];
	} // callseq 286
	neg.f64 	%fd594, %fd592;
	selp.f64 	%fd595, %fd594, %fd592, %p29;
	selp.f64 	%fd596, %fd66, %fd595, %p151;
	selp.f64 	%fd597, %fd596, %fd67, %p148;
	add.rn.f64 	%fd598, %fd212, %fd536;
	selp.f64 	%fd599, %fd598, %fd597, %p149;
	selp.f64 	%fd600, %fd599, %fd596, %p123;
	add.f64 	%fd601, %fd600, %fd600;
	div.rn.f64 	%fd602, %fd601, 0d414BAF8000000000;
	selp.f64 	%fd603, 0d3EA27E4FB7789F5C, %fd602, %p147;
	mul.f64 	%fd604, %fd603, %fd21;
	add.f32 	%f105, %f102, %f103;
	cvt.f64.f32 	%fd605, %f105;
	mul.f64 	%fd606, %fd604, %fd605;
	fma.rn.f64 	%fd607, %fd590, %fd591, %fd606;
	add.f64 	%fd608, %fd577, %fd607;
	cvt.f64.f32 	%fd609, %f95;
	add.f64 	%fd610, %fd608, %fd609;
	cvt.rn.f32.f64 	%f106, %fd610;
	{ // callseq 287, 0
	.param .b64 param0;
	st.param.f64 	[param0], %fd1;
	.param .b64 param1;
	st.param.f64 	[param1], 0d4026000000000000;
	.param .b64 retval0;
	call.uni (retval0), 
	__internal_accurate_pow, 
	(
	param0, 
	param1
	);
	ld.param.f64 	%fd611, [retval0];
	} // callseq 287
	neg.f64 	%fd613, %fd611;
	selp.f64 	%fd614, %fd613, %fd611, %p30;
	selp.f64 	%fd615, %fd68, %fd614, %p163;
	selp.f64 	%fd616, %fd615, %fd69, %p160;
	mov.f64 	%fd617, 0d4026000000000000;
	add.rn.f64 	%fd618, %fd149, %fd617;
	selp.f64 	%fd619, %fd618, %fd616, %p161;
	selp.f64 	%fd620, %fd619, %fd615, %p122;
	add.f64 	%fd621, %fd620, %fd620;
	div.rn.f64 	%fd622, %fd621, 0d418308A800000000;
	selp.f64 	%fd623, 0d3E6AE64567F544E4, %fd622, %p159;
	mul.f64 	%fd624, %fd623, %fd4;
	sub.f32 	%f107, %f130, %f141;
	cvt.f64.f32 	%fd625, %f107;
	{ // callseq 288, 0
	.param .b64 param0;
	st.param.f64 	[param0], %fd1;
	.param .b64 param1;
	st.param.f64 	[param1], 0d4028000000000000;
	.param .b64 retval0;
	call.uni (retval0), 
	__internal_accurate_pow, 
	(
	param0, 
	param1
	);
	ld.param.f64 	%fd626, [retval0];
	} // callseq 288
	neg.f64 	%fd628, %fd626;
	selp.f64 	%fd629, %fd628, %fd626, %p31;
	selp.f64 	%fd630, %fd70, %fd629, %p163;
	selp.f64 	%fd631, %fd630, %fd71, %p160;
	mov.f64 	%fd632, 0d4028000000000000;
	add.rn.f64 	%fd633, %fd149, %fd632;
	selp.f64 	%fd634, %fd633, %fd631, %p161;
	selp.f64 	%fd635, %fd634, %fd630, %p121;
	add.f64 	%fd636, %fd635, %fd635;
	div.rn.f64 	%fd637, %fd636, 0d41BC8CFC00000000;
	selp.f64 	%fd638, 0d3E31EED8EFF8D898, %fd637, %p159;
	mul.f64 	%fd639, %fd638, %fd7;
	add.f32 	%f108, %f141, %f130;
	cvt.f64.f32 	%fd640, %f108;
	mul.f64 	%fd641, %fd639, %fd640;
	fma.rn.f64 	%fd642, %fd624, %fd625, %fd641;
	{ // callseq 289, 0
	.param .b64 param0;
	st.param.f64 	[param0], %fd8;
	.param .b64 param1;
	st.param.f64 	[param1], 0d4026000000000000;
	.param .b64 retval0;
	call.uni (retval0), 
	__internal_accurate_pow, 
	(
	param0, 
	param1
	);
	ld.param.f64 	%fd643, [retval0];
	} // callseq 289
	neg.f64 	%fd645, %fd643;
	selp.f64 	%fd646, %fd645, %fd643, %p32;
	selp.f64 	%fd647, %fd72, %fd646, %p157;
	selp.f64 	%fd648, %fd647, %fd73, %p154;
	add.rn.f64 	%fd649, %fd181, %fd617;
	selp.f64 	%fd650, %fd649, %fd648, %p155;
	selp.f64 	%fd651, %fd650, %fd647, %p120;
	add.f64 	%fd652, %fd651, %fd651;
	div.rn.f64 	%fd653, %fd652, 0d418308A800000000;
	selp.f64 	%fd654, 0d3E6AE64567F544E4, %fd653, %p153;
	mul.f64 	%fd655, %fd654, %fd11;
	ld.shared.f32 	%f109, [%r342+24];
	ld.shared.f32 	%f110, [%r342+984];
	sub.f32 	%f111, %f109, %f110;
	cvt.f64.f32 	%fd656, %f111;
	{ // callseq 290, 0
	.param .b64 param0;
	st.param.f64 	[param0], %fd8;
	.param .b64 param1;
	st.param.f64 	[param1], 0d4028000000000000;
	.param .b64 retval0;
	call.uni (retval0), 
	__internal_accurate_pow, 
	(
	param0, 
	param1
	);
	ld.param.f64 	%fd657, [retval0];
	} // callseq 290
	neg.f64 	%fd659, %fd657;
	selp.f64 	%fd660, %fd659, %fd657, %p33;
	selp.f64 	%fd661, %fd74, %fd660, %p157;
	selp.f64 	%fd662, %fd661, %fd75, %p154;
	add.rn.f64 	%fd663, %fd181, %fd632;
	selp.f64 	%fd664, %fd663, %fd662, %p155;
	selp.f64 	%fd665, %fd664, %fd661, %p119;
	add.f64 	%fd666, %fd665, %fd665;
	div.rn.f64 	%fd667, %fd666, 0d41BC8CFC00000000;
	selp.f64 	%fd668, 0d3E31EED8EFF8D898, %fd667, %p153;
	mul.f64 	%fd669, %fd668, %fd14;
	add.f32 	%f112, %f109, %f110;
	cvt.f64.f32 	%fd670, %f112;
	mul.f64 	%fd671, %fd669, %fd670;
	fma.rn.f64 	%fd672, %fd655, %fd656, %fd671;
	add.f64 	%fd673, %fd642, %fd672;
	{ // callseq 291, 0
	.param .b64 param0;
	st.param.f64 	[param0], %fd15;
	.param .b64 param1;
	st.param.f64 	[param1], 0d4026000000000000;
	.param .b64 retval0;
	call.uni (retval0), 
	__internal_accurate_pow, 
	(
	param0, 
	param1
	);
	ld.param.f64 	%fd674, [retval0];
	} // callseq 291
	neg.f64 	%fd676, %fd674;
	selp.f64 	%fd677, %fd676, %fd674, %p34;
	selp.f64 	%fd678, %fd76, %fd677, %p151;
	selp.f64 	%fd679, %fd678, %fd77, %p148;
	add.rn.f64 	%fd680, %fd212, %fd617;
	selp.f64 	%fd681, %fd680, %fd679, %p149;
	selp.f64 	%fd682, %fd681, %fd678, %p118;
	add.f64 	%fd683, %fd682, %fd682;
	div.rn.f64 	%fd684, %fd683, 0d418308A800000000;
	selp.f64 	%fd685, 0d3E6AE64567F544E4, %fd684, %p147;
	mul.f64 	%fd686, %fd685, %fd18;
	ld.shared.f32 	%f113, [%r342+480];
	ld.shared.f32 	%f114, [%r342+528];
	sub.f32 	%f115, %f113, %f114;
	cvt.f64.f32 	%fd687, %f115;
	{ // callseq 292, 0
	.param .b64 param0;
	st.param.f64 	[param0], %fd15;
	.param .b64 param1;
	st.param.f64 	[param1], 0d4028000000000000;
	.param .b64 retval0;
	call.uni (retval0), 
	__internal_accurate_pow, 
	(
	param0, 
	param1
	);
	ld.param.f64 	%fd688, [retval0];
	} // callseq 292
	neg.f64 	%fd690, %fd688;
	selp.f64 	%fd691, %fd690, %fd688, %p35;
	selp.f64 	%fd692, %fd78, %fd691, %p151;
	selp.f64 	%fd693, %fd692, %fd79, %p148;
	add.rn.f64 	%fd694, %fd212, %fd632;
	selp.f64 	%fd695, %fd694, %fd693, %p149;
	selp.f64 	%fd696, %fd695, %fd692, %p117;
	add.f64 	%fd697, %fd696, %fd696;
	div.rn.f64 	%fd698, %fd697, 0d41BC8CFC00000000;
	selp.f64 	%fd699, 0d3E31EED8EFF8D898, %fd698, %p147;
	mul.f64 	%fd700, %fd699, %fd21;
	add.f32 	%f116, %f113, %f114;
	cvt.f64.f32 	%fd701, %f116;
	mul.f64 	%fd702, %fd700, %fd701;
	fma.rn.f64 	%fd703, %fd686, %fd687, %fd702;
	add.f64 	%fd704, %fd673, %fd703;
	cvt.f64.f32 	%fd705, %f106;
	add.f64 	%fd706, %fd704, %fd705;
	cvt.rn.f32.f64 	%f117, %fd706;
	add.f32 	%f118, %f136, %f136;
	ld.global.f32 	%f119, [%rd30];
	sub.f32 	%f120, %f118, %f119;
	cvta.to.global.u64 	%rd31, %rd33;
	add.s64 	%rd32, %rd31, %rd28;
	ld.global.nc.f32 	%f121, [%rd32];
	fma.rn.f32 	%f122, %f121, %f117, %f120;
	st.global.f32 	[%rd30], %f122;
	add.s32 	%r350, %r350, %r1;
	add.s32 	%r349, %r349, 1;
	add.s32 	%r348, %r348, %r1;
	add.s32 	%r347, %r347, %r1;
	add.s32 	%r346, %r346, %r1;
	setp.ne.s32 	%p164, %r349, -12;
	mov.f32 	%f141, %f16;
	@%p164 bra 	$L__BB20_3;
$L__BB20_8:
	ret;

}
	// .globl	_Z23FVS_3D_Solver_OptimizedifififfPfS_S_
.visible .entry _Z23FVS_3D_Solver_OptimizedifififfPfS_S_(
	.param .u32 _Z23FVS_3D_Solver_OptimizedifififfPfS_S__param_0,
	.param .f32 _Z23FVS_3D_Solver_OptimizedifififfPfS_S__param_1,
	.param .u32 _Z23FVS_3D_Solver_OptimizedifififfPfS_S__param_2,
	.param .f32 _Z23FVS_3D_Solver_OptimizedifififfPfS_S__param_3,
	.param .u32 _Z23FVS_3D_Solver_OptimizedifififfPfS_S__param_4,
	.param .f32 _Z23FVS_3D_Solver_OptimizedifififfPfS_S__param_5,
	.param .f32 _Z23FVS_3D_Solver_OptimizedifififfPfS_S__param_6,
	.param .u64 .ptr .align 1 _Z23FVS_3D_Solver_OptimizedifififfPfS_S__param_7,
	.param .u64 .ptr .align 1 _Z23FVS_3D_Solver_OptimizedifififfPfS_S__param_8,
	.param .u64 .ptr .align 1 _Z23FVS_3D_Solver_OptimizedifififfPfS_S__param_9
)
{
	.reg .pred 	%p<7>;
	.reg .b32 	%r<151>;
	.reg .b32 	%f<121>;
	.reg .b64 	%rd<67>;
	.reg .b64 	%fd<17>;

	ld.param.u32 	%r77, [_Z23FVS_3D_Solver_OptimizedifififfPfS_S__param_0];
	ld.param.f32 	%f4, [_Z23FVS_3D_Solver_OptimizedifififfPfS_S__param_1];
	ld.param.f32 	%f5, [_Z23FVS_3D_Solver_OptimizedifififfPfS_S__param_3];
	ld.param.f32 	%f6, [_Z23FVS_3D_Solver_OptimizedifififfPfS_S__param_5];
	ld.param.f32 	%f7, [_Z23FVS_3D_Solver_OptimizedifififfPfS_S__param_6];
	ld.param.u64 	%rd4, [_Z23FVS_3D_Solver_OptimizedifififfPfS_S__param_7];
	ld.param.u64 	%rd5, [_Z23FVS_3D_Solver_OptimizedifififfPfS_S__param_8];
	ld.param.u64 	%rd6, [_Z23FVS_3D_Solver_OptimizedifififfPfS_S__param_9];
	cvt.f64.f32 	%fd3, %f7;
	mul.f64 	%fd1, %fd3, 0d3FE0000000000000;
	mul.f32 	%f8, %f7, %f7;
	cvt.f64.f32 	%fd4, %f8;
	mul.f64 	%fd2, %fd4, 0d3FE0000000000000;
	mov.u32 	%r79, %ctaid.x;
	mov.u32 	%r1, %ntid.x;
	mov.u32 	%r80, %tid.x;
	mad.lo.s32 	%r133, %r79, %r1, %r80;
	setp.gt.s32 	%p1, %r133, 243;
	@%p1 bra 	$L__BB21_9;
	ld.param.u32 	%r131, [_Z23FVS_3D_Solver_OptimizedifififfPfS_S__param_2];
	cvta.to.global.u64 	%rd1, %rd5;
	mul.f32 	%f9, %f6, %f6;
	cvt.f64.f32 	%fd5, %f9;
	div.rn.f64 	%fd6, %fd2, %fd5;
	cvt.rn.f32.f64 	%f10, %fd6;
	cvt.f64.f32 	%fd7, %f6;
	div.rn.f64 	%fd8, %fd1, %fd7;
	cvt.rn.f32.f64 	%f11, %fd8;
	mul.f32 	%f12, %f5, %f5;
	cvt.f64.f32 	%fd9, %f12;
	div.rn.f64 	%fd10, %fd2, %fd9;
	cvt.rn.f32.f64 	%f13, %fd10;
	cvt.f64.f32 	%fd11, %f5;
	div.rn.f64 	%fd12, %fd1, %fd11;
	cvt.rn.f32.f64 	%f14, %fd12;
	mul.f32 	%f15, %f4, %f4;
	cvt.f64.f32 	%fd13, %f15;
	div.rn.f64 	%fd14, %fd2, %fd13;
	cvt.rn.f32.f64 	%f16, %fd14;
	cvt.f64.f32 	%fd15, %f4;
	div.rn.f64 	%fd16, %fd1, %fd15;
	cvt.rn.f32.f64 	%f17, %fd16;
	mov.u32 	%r81, %ctaid.y;
	mov.u32 	%r82, %ntid.y;
	mov.u32 	%r83, %tid.y;
	mad.lo.s32 	%r3, %r81, %r82, %r83;
	mov.u32 	%r84, %ctaid.z;
	mov.u32 	%r85, %ntid.z;
	mov.u32 	%r86, %tid.z;
	mad.lo.s32 	%r4, %r84, %r85, %r86;
	mul.lo.s32 	%r5, %r131, %r77;
	mul.f32 	%f18, %f6, %f10;
	fma.rn.f32 	%f1, %f6, %f11, %f18;
	mul.f32 	%f19, %f4, %f16;
	fma.rn.f32 	%f2, %f4, %f17, %f19;
	mul.f32 	%f20, %f5, %f13;
	fma.rn.f32 	%f3, %f5, %f14, %f20;
	mov.u32 	%r87, %nctaid.z;
	mul.lo.s32 	%r6, %r87, %r85;
	mov.u32 	%r88, %nctaid.y;
	mul.lo.s32 	%r7, %r88, %r82;
	mov.u32 	%r89, %nctaid.x;
	mul.lo.s32 	%r8, %r89, %r1;
	shl.b32 	%r9, %r77, 1;
	mul.lo.s32 	%r10, %r9, %r131;
	shl.b32 	%r11, %r77, 2;
	mul.lo.s32 	%r12, %r11, %r131;
	mul.lo.s32 	%r13, %r77, 6;
	mul.lo.s32 	%r14, %r13, %r131;
	shl.b32 	%r15, %r77, 3;
	mul.lo.s32 	%r16, %r15, %r131;
	mul.lo.s32 	%r17, %r77, 10;
	mul.lo.s32 	%r18, %r17, %r131;
	mul.lo.s32 	%r19, %r77, 12;
	mul.lo.s32 	%r20, %r19, %r131;
	add.s32 	%r90, %r4, 6;
	mul.lo.s32 	%r21, %r131, %r90;
	mul.lo.s32 	%r22, %r5, %r6;
	add.s32 	%r91, %r4, -6;
	mad.lo.s32 	%r23, %r131, %r91, 6;
	add.s32 	%r92, %r4, -2;
	mad.lo.s32 	%r24, %r131, %r92, 6;
	add.s32 	%r93, %r4, 4;
	mad.lo.s32 	%r25, %r131, %r93, 6;
	cvta.to.global.u64 	%rd2, %rd6;
	cvta.to.global.u64 	%rd3, %rd4;
	mul.wide.s32 	%rd9, %r5, 4;
	mul.wide.s32 	%rd15, %r9, 4;
	mul.wide.s32 	%rd17, %r10, 4;
$L__BB21_2:
	setp.gt.u32 	%p2, %r3, 243;
	@%p2 bra 	$L__BB21_8;
	mov.u32 	%r134, %r3;
$L__BB21_4:
	setp.gt.u32 	%p3, %r4, 243;
	@%p3 bra 	$L__BB21_7;
	ld.param.u32 	%r132, [_Z23FVS_3D_Solver_OptimizedifififfPfS_S__param_2];
	add.s32 	%r94, %r21, %r134;
	add.s32 	%r95, %r94, -6;
	mad.lo.s32 	%r149, %r77, %r95, %r133;
	add.s32 	%r96, %r23, %r134;
	mad.lo.s32 	%r148, %r77, %r96, %r133;
	add.s32 	%r97, %r94, -4;
	mad.lo.s32 	%r147, %r77, %r97, %r133;
	add.s32 	%r98, %r4, -4;
	mad.lo.s32 	%r99, %r132, %r98, %r134;
	add.s32 	%r100, %r99, 6;
	mad.lo.s32 	%r146, %r77, %r100, %r133;
	add.s32 	%r101, %r94, -2;
	mad.lo.s32 	%r145, %r77, %r101, %r133;
	add.s32 	%r102, %r24, %r134;
	mad.lo.s32 	%r144, %r77, %r102, %r133;
	mad.lo.s32 	%r143, %r77, %r94, %r133;
	mad.lo.s32 	%r103, %r132, %r4, %r134;
	add.s32 	%r104, %r103, 6;
	mad.lo.s32 	%r142, %r77, %r104, %r133;
	add.s32 	%r105, %r94, 2;
	mad.lo.s32 	%r141, %r77, %r105, %r133;
	add.s32 	%r106, %r4, 2;
	mad.lo.s32 	%r107, %r132, %r106, %r134;
	add.s32 	%r108, %r107, 6;
	mad.lo.s32 	%r140, %r77, %r108, %r133;
	add.s32 	%r109, %r94, 6;
	mad.lo.s32 	%r139, %r77, %r109, %r133;
	add.s32 	%r110, %r4, 5;
	mad.lo.s32 	%r111, %r132, %r110, %r134;
	add.s32 	%r112, %r111, 6;
	mad.lo.s32 	%r138, %r77, %r112, %r133;
	add.s32 	%r113, %r94, 5;
	mad.lo.s32 	%r137, %r77, %r113, %r133;
	add.s32 	%r114, %r25, %r134;
	mad.lo.s32 	%r136, %r77, %r114, %r133;
	add.s32 	%r115, %r94, 4;
	mad.lo.s32 	%r135, %r77, %r115, %r133;
	mov.u32 	%r150, %r4;
$L__BB21_6:
	add.s32 	%r116, %r139, 6;
	mul.wide.s32 	%rd7, %r116, 4;
	add.s64 	%rd8, %rd1, %rd7;
	ld.global.nc.f32 	%f21, [%rd8];
	add.s64 	%rd10, %rd8, %rd9;
	ld.global.nc.f32 	%f22, [%rd10];
	add.s32 	%r117, %r138, 6;
	mul.wide.s32 	%rd11, %r117, 4;
	add.s64 	%rd12, %rd1, %rd11;
	ld.global.nc.f32 	%f23, [%rd12];
	add.f32 	%f24, %f22, %f23;
	add.f32 	%f25, %f21, %f21;
	sub.f32 	%f26, %f24, %f25;
	ld.global.nc.f32 	%f27, [%rd8+-4];
	ld.global.nc.f32 	%f28, [%rd8+4];
	add.f32 	%f29, %f27, %f28;
	sub.f32 	%f30, %f29, %f25;
	mul.f32 	%f31, %f2, %f30;
	fma.rn.f32 	%f32, %f1, %f26, %f31;
	add.s32 	%r118, %r137, 6;
	mul.wide.s32 	%rd13, %r118, 4;
	add.s64 	%rd14, %rd1, %rd13;
	ld.global.nc.f32 	%f33, [%rd14];
	add.s64 	%rd16, %rd14, %rd15;
	ld.global.nc.f32 	%f34, [%rd16];
	add.f32 	%f35, %f33, %f34;
	sub.f32 	%f36, %f35, %f25;
	fma.rn.f32 	%f37, %f3, %f36, %f32;
	add.s64 	%rd18, %rd8, %rd17;
	ld.global.nc.f32 	%f38, [%rd18];
	add.s32 	%r119, %r136, 6;
	mul.wide.s32 	%rd19, %r119, 4;
	add.s64 	%rd20, %rd1, %rd19;
	ld.global.nc.f32 	%f39, [%rd20];
	add.f32 	%f40, %f38, %f39;
	mul.wide.s32 	%rd21, %r77, 4;
	add.s64 	%rd22, %rd16, %rd21;
	ld.global.nc.f32 	%f41, [%rd22];
	add.s32 	%r120, %r135, 6;
	mul.wide.s32 	%rd23, %r120, 4;
	add.s64 	%rd24, %rd1, %rd23;
	ld.global.nc.f32 	%f42, [%rd24];
	add.f32 	%f43, %f41, %f42;
	mul.f32 	%f44, %f3, %f43;
	fma.rn.f32 	%f45, %f1, %f40, %f44;
	ld.global.nc.f32 	%f46, [%rd8+8];
	ld.global.nc.f32 	%f47, [%rd8+-8];
	add.f32 	%f48, %f46, %f47;
	fma.rn.f32 	%f49, %f2, %f48, %f45;
	fma.rn.f32 	%f50, %f49, 0f3F000000, 0f00000000;
	mul.wide.s32 	%rd25, %r12, 4;
	add.s64 	%rd26, %rd8, %rd25;
	ld.global.nc.f32 	%f51, [%rd26];
	add.s32 	%r121, %r140, 6;
	mul.wide.s32 	%rd27, %r121, 4;
	add.s64 	%rd28, %rd1, %rd27;
	ld.global.nc.f32 	%f52, [%rd28];
	add.f32 	%f53, %f51, %f52;
	mul.wide.s32 	%rd29, %r11, 4;
	add.s64 	%rd30, %rd8, %rd29;
	ld.global.nc.f32 	%f54, [%rd30];
	add.s32 	%r122, %r141, 6;
	mul.wide.s32 	%rd31, %r122, 4;
	add.s64 	%rd32, %rd1, %rd31;
	ld.global.nc.f32 	%f55, [%rd32];
	add.f32 	%f56, %f54, %f55;
	mul.f32 	%f57, %f3, %f56;
	fma.rn.f32 	%f58, %f1, %f53, %f57;
	ld.global.nc.f32 	%f59, [%rd8+16];
	ld.global.nc.f32 	%f60, [%rd8+-16];
	add.f32 	%f61, %f59, %f60;
	fma.rn.f32 	%f62, %f2, %f61, %f58;
	fma.rn.f32 	%f63, %f62, 0f3D2AAAAB, %f50;
	mul.wide.s32 	%rd33, %r14, 4;
	add.s64 	%rd34, %rd8, %rd33;
	ld.global.nc.f32 	%f64, [%rd34];
	add.s32 	%r123, %r142, 6;
	mul.wide.s32 	%rd35, %r123, 4;
	add.s64 	%rd36, %rd1, %rd35;
	ld.global.nc.f32 	%f65, [%rd36];
	add.f32 	%f66, %f64, %f65;
	mul.wide.s32 	%rd37, %r13, 4;
	add.s64 	%rd38, %rd8, %rd37;
	ld.global.nc.f32 	%f67, [%rd38];
	add.s32 	%r124, %r143, 6;
	mul.wide.s32 	%rd39, %r124, 4;
	add.s64 	%rd40, %rd1, %rd39;
	ld.global.nc.f32 	%f68, [%rd40];
	add.f32 	%f69, %f67, %f68;
	mul.f32 	%f70, %f3, %f69;
	fma.rn.f32 	%f71, %f1, %f66, %f70;
	ld.global.nc.f32 	%f72, [%rd8+24];
	ld.global.nc.f32 	%f73, [%rd8+-24];
	add.f32 	%f74, %f72, %f73;
	fma.rn.f32 	%f75, %f2, %f74, %f71;
	fma.rn.f32 	%f76, %f75, 0f3AB60B61, %f63;
	mul.wide.s32 	%rd41, %r16, 4;
	add.s64 	%rd42, %rd8, %rd41;
	ld.global.nc.f32 	%f77, [%rd42];
	add.s32 	%r125, %r144, 6;
	mul.wide.s32 	%rd43, %r125, 4;
	add.s64 	%rd44, %rd1, %rd43;
	ld.global.nc.f32 	%f78, [%rd44];
	add.f32 	%f79, %f77, %f78;
	mul.wide.s32 	%rd45, %r15, 4;
	add.s64 	%rd46, %rd8, %rd45;
	ld.global.nc.f32 	%f80, [%rd46];
	add.s32 	%r126, %r145, 6;
	mul.wide.s32 	%rd47, %r126, 4;
	add.s64 	%rd48, %rd1, %rd47;
	ld.global.nc.f32 	%f81, [%rd48];
	add.f32 	%f82, %f80, %f81;
	mul.f32 	%f83, %f3, %f82;
	fma.rn.f32 	%f84, %f1, %f79, %f83;
	ld.global.nc.f32 	%f85, [%rd8+32];
	ld.global.nc.f32 	%f86, [%rd8+-32];
	add.f32 	%f87, %f85, %f86;
	fma.rn.f32 	%f88, %f2, %f87, %f84;
	fma.rn.f32 	%f89, %f88, 0f37D00D01, %f76;
	mul.wide.s32 	%rd49, %r18, 4;
	add.s64 	%rd50, %rd8, %rd49;
	ld.global.nc.f32 	%f90, [%rd50];
	add.s32 	%r127, %r146, 6;
	mul.wide.s32 	%rd51, %r127, 4;
	add.s64 	%rd52, %rd1, %rd51;
	ld.global.nc.f32 	%f91, [%rd52];
	add.f32 	%f92, %f90, %f91;
	mul.wide.s32 	%rd53, %r17, 4;
	add.s64 	%rd54, %rd8, %rd53;
	ld.global.nc.f32 	%f93, [%rd54];
	add.s32 	%r128, %r147, 6;
	mul.wide.s32 	%rd55, %r128, 4;
	add.s64 	%rd56, %rd1, %rd55;
	ld.global.nc.f32 	%f94, [%rd56];
	add.f32 	%f95, %f93, %f94;
	mul.f32 	%f96, %f3, %f95;
	fma.rn.f32 	%f97, %f1, %f92, %f96;
	ld.global.nc.f32 	%f98, [%rd8+40];
	ld.global.nc.f32 	%f99, [%rd8+-40];
	add.f32 	%f100, %f98, %f99;
	fma.rn.f32 	%f101, %f2, %f100, %f97;
	fma.rn.f32 	%f102, %f101, 0f3493F27E, %f89;
	mul.wide.s32 	%rd57, %r20, 4;
	add.s64 	%rd58, %rd8, %rd57;
	ld.global.nc.f32 	%f103, [%rd58];
	add.s32 	%r129, %r148, 6;
	mul.wide.s32 	%rd59, %r129, 4;
	add.s64 	%rd60, %rd1, %rd59;
	ld.global.nc.f32 	%f104, [%rd60];
	add.f32 	%f105, %f103, %f104;
	mul.wide.s32 	%rd61, %r19, 4;
	add.s64 	%rd62, %rd8, %rd61;
	ld.global.nc.f32 	%f106, [%rd62];
	add.s32 	%r130, %r149, 6;
	mul.wide.s32 	%rd63, %r130, 4;
	add.s64 	%rd64, %rd1, %rd63;
	ld.global.nc.f32 	%f107, [%rd64];
	add.f32 	%f108, %f106, %f107;
	mul.f32 	%f109, %f3, %f108;
	fma.rn.f32 	%f110, %f1, %f105, %f109;
	ld.global.nc.f32 	%f111, [%rd8+48];
	ld.global.nc.f32 	%f112, [%rd8+-48];
	add.f32 	%f113, %f111, %f112;
	fma.rn.f32 	%f114, %f2, %f113, %f110;
	fma.rn.f32 	%f115, %f114, 0f310F76C7, %f102;
	add.s64 	%rd65, %rd2, %rd7;
	ld.global.f32 	%f116, [%rd65];
	sub.f32 	%f117, %f25, %f116;
	add.s64 	%rd66, %rd3, %rd7;
	ld.global.nc.f32 	%f118, [%rd66];
	add.f32 	%f119, %f37, %f115;
	fma.rn.f32 	%f120, %f119, %f118, %f117;
	st.global.f32 	[%rd65], %f120;
	add.s32 	%r150, %r150, %r6;
	add.s32 	%r149, %r149, %r22;
	add.s32 	%r148, %r148, %r22;
	add.s32 	%r147, %r147, %r22;
	add.s32 	%r146, %r146, %r22;
	add.s32 	%r145, %r145, %r22;
	add.s32 	%r144, %r144, %r22;
	add.s32 	%r143, %r143, %r22;
	add.s32 	%r142, %r142, %r22;
	add.s32 	%r141, %r141, %r22;
	add.s32 	%r140, %r140, %r22;
	add.s32 	%r139, %r139, %r22;
	add.s32 	%r138, %r138, %r22;
	add.s32 	%r137, %r137, %r22;
	add.s32 	%r136, %r136, %r22;
	add.s32 	%r135, %r135, %r22;
	setp.lt.u32 	%p4, %r150, 244;
	@%p4 bra 	$L__BB21_6;
$L__BB21_7:
	add.s32 	%r134, %r134, %r7;
	setp.lt.u32 	%p5, %r134, 244;
	@%p5 bra 	$L__BB21_4;
$L__BB21_8:
	add.s32 	%r133, %r133, %r8;
	setp.lt.s32 	%p6, %r133, 244;
	@%p6 bra 	$L__BB21_2;
$L__BB21_9:
	bar.sync 	0;
	ret;

}
.func  (.param .b64 func_retval0) __internal_accurate_pow(
	.param .b64 __internal_accurate_pow_param_0,
	.param .b64 __internal_accurate_pow_param_1
)
{
	.reg .pred 	%p<8>;
	.reg .b32 	%r<49>;
	.reg .b32 	%f<3>;
	.reg .b64 	%fd<109>;

	ld.param.f64 	%fd10, [__internal_accurate_pow_param_0];
	ld.param.f64 	%fd11, [__internal_accurate_pow_param_1];
	{
	.reg .b32 %temp; 
	mov.b64 	{%temp, %r46}, %fd10;
	}
	{
	.reg .b32 %temp; 
	mov.b64 	{%r45, %temp}, %fd10;
	}
	shr.u32 	%r47, %r46, 20;
	setp.gt.u32 	%p1, %r46, 1048575;
	@%p1 bra 	$L__BB22_2;
	mul.f64 	%fd12, %fd10, 0d4350000000000000;
	{
	.reg .b32 %temp; 
	mov.b64 	{%temp, %r46}, %fd12;
	}
	{
	.reg .b32 %temp; 
	mov.b64 	{%r45, %temp}, %fd12;
	}
	shr.u32 	%r16, %r46, 20;
	add.s32 	%r47, %r16, -54;
$L__BB22_2:
	add.s32 	%r48, %r47, -1023;
	and.b32  	%r17, %r46, -2146435073;
	or.b32  	%r18, %r17, 1072693248;
	mov.b64 	%fd107, {%r45, %r18};
	setp.lt.u32 	%p2, %r18, 1073127583;
	@%p2 bra 	$L__BB22_4;
	{
	.reg .b32 %temp; 
	mov.b64 	{%r19, %temp}, %fd107;
	}
	{
	.reg .b32 %temp; 
	mov.b64 	{%temp, %r20}, %fd107;
	}
	add.s32 	%r21, %r20, -1048576;
	mov.b64 	%fd107, {%r19, %r21};
	add.s32 	%r48, %r47, -1022;
$L__BB22_4:
	add.f64 	%fd13, %fd107, 0dBFF0000000000000;
	add.f64 	%fd14, %fd107, 0d3FF0000000000000;
	rcp.approx.ftz.f64 	%fd15, %fd14;
	neg.f64 	%fd16, %fd14;
	fma.rn.f64 	%fd17, %fd16, %fd15, 0d3FF0000000000000;
	fma.rn.f64 	%fd18, %fd17, %fd17, %fd17;
	fma.rn.f64 	%fd19, %fd18, %fd15, %fd15;
	mul.f64 	%fd20, %fd13, %fd19;
	fma.rn.f64 	%fd21, %fd13, %fd19, %fd20;
	mul.f64 	%fd22, %fd21, %fd21;
	fma.rn.f64 	%fd23, %fd22, 0d3EB0F5FF7D2CAFE2, 0d3ED0F5D241AD3B5A;
	fma.rn.f64 	%fd24, %fd23, %fd22, 0d3EF3B20A75488A3F;
	fma.rn.f64 	%fd25, %fd24, %fd22, 0d3F1745CDE4FAECD5;
	fma.rn.f64 	%fd26, %fd25, %fd22, 0d3F3C71C7258A578B;
	fma.rn.f64 	%fd27, %fd26, %fd22, 0d3F6249249242B910;
	fma.rn.f64 	%fd28, %fd27, %fd22, 0d3F89999999999DFB;
	sub.f64 	%fd29, %fd13, %fd21;
	add.f64 	%fd30, %fd29, %fd29;
	neg.f64 	%fd31, %fd21;
	fma.rn.f64 	%fd32, %fd31, %fd13, %fd30;
	mul.f64 	%fd33, %fd19, %fd32;
	fma.rn.f64 	%fd34, %fd22, %fd28, 0d3FB5555555555555;
	mov.f64 	%fd35, 0d3FB5555555555555;
	sub.f64 	%fd36, %fd35, %fd34;
	fma.rn.f64 	%fd37, %fd22, %fd28, %fd36;
	add.f64 	%fd38, %fd37, 0dBC46A4CB00B9E7B0;
	add.f64 	%fd39, %fd34, %fd38;
	sub.f64 	%fd40, %fd34, %fd39;
	add.f64 	%fd41, %fd38, %fd40;
	mul.rn.f64 	%fd42, %fd21, %fd21;
	neg.f64 	%fd43, %fd42;
	fma.rn.f64 	%fd44, %fd21, %fd21, %fd43;
	{
	.reg .b32 %temp; 
	mov.b64 	{%r22, %temp}, %fd33;
	}
	{
	.reg .b32 %temp; 
	mov.b64 	{%temp, %r23}, %fd33;
	}
	add.s32 	%r24, %r23, 1048576;
	mov.b64 	%fd45, {%r22, %r24};
	fma.rn.f64 	%fd46, %fd21, %fd45, %fd44;
	mul.rn.f64 	%fd47, %fd42, %fd21;
	neg.f64 	%fd48, %fd47;
	fma.rn.f64 	%fd49, %fd42, %fd21, %fd48;
	fma.rn.f64 	%fd50, %fd42, %fd33, %fd49;
	fma.rn.f64 	%fd51, %fd46, %fd21, %fd50;
	mul.rn.f64 	%fd52, %fd39, %fd47;
	neg.f64 	%fd53, %fd52;
	fma.rn.f64 	%fd54, %fd39, %fd47, %fd53;
	fma.rn.f64 	%fd55, %fd39, %fd51, %fd54;
	fma.rn.f64 	%fd56, %fd41, %fd47, %fd55;
	add.f64 	%fd57, %fd52, %fd56;
	sub.f64 	%fd58, %fd52, %fd57;
	add.f64 	%fd59, %fd56, %fd58;
	add.f64 	%fd60, %fd21, %fd57;
	sub.f64 	%fd61, %fd21, %fd60;
	add.f64 	%fd62, %fd57, %fd61;
	add.f64 	%fd63, %fd59, %fd62;
	add.f64 	%fd64, %fd33, %fd63;
	add.f64 	%fd65, %fd60, %fd64;
	sub.f64 	%fd66, %fd60, %fd65;
	add.f64 	%fd67, %fd64, %fd66;
	xor.b32  	%r25, %r48, -2147483648;
	mov.b32 	%r26, 1127219200;
	mov.b64 	%fd68, {%r25, %r26};
	mov.b32 	%r27, -2147483648;
	mov.b64 	%fd69, {%r27, %r26};
	sub.f64 	%fd70, %fd68, %fd69;
	fma.rn.f64 	%fd71, %fd70, 0d3FE62E42FEFA39EF, %fd65;
	fma.rn.f64 	%fd72, %fd70, 0dBFE62E42FEFA39EF, %fd71;
	sub.f64 	%fd73, %fd72, %fd65;
	sub.f64 	%fd74, %fd67, %fd73;
	fma.rn.f64 	%fd75, %fd70, 0d3C7ABC9E3B39803F, %fd74;
	add.f64 	%fd76, %fd71, %fd75;
	sub.f64 	%fd77, %fd71, %fd76;
	add.f64 	%fd78, %fd75, %fd77;
	{
	.reg .b32 %temp; 
	mov.b64 	{%temp, %r28}, %fd11;
	}
	{
	.reg .b32 %temp; 
	mov.b64 	{%r29, %temp}, %fd11;
	}
	shl.b32 	%r30, %r28, 1;
	setp.gt.u32 	%p3, %r30, -33554433;
	and.b32  	%r31, %r28, -15728641;
	selp.b32 	%r32, %r31, %r28, %p3;
	mov.b64 	%fd79, {%r29, %r32};
	mul.rn.f64 	%fd80, %fd76, %fd79;
	neg.f64 	%fd81, %fd80;
	fma.rn.f64 	%fd82, %fd76, %fd79, %fd81;
	fma.rn.f64 	%fd83, %fd78, %fd79, %fd82;
	add.f64 	%fd4, %fd80, %fd83;
	sub.f64 	%fd84, %fd80, %fd4;
	add.f64 	%fd5, %fd83, %fd84;
	fma.rn.f64 	%fd85, %fd4, 0d3FF71547652B82FE, 0d4338000000000000;
	{
	.reg .b32 %temp; 
	mov.b64 	{%r13, %temp}, %fd85;
	}
	mov.f64 	%fd86, 0dC338000000000000;
	add.rn.f64 	%fd87, %fd85, %fd86;
	fma.rn.f64 	%fd88, %fd87, 0dBFE62E42FEFA39EF, %fd4;
	fma.rn.f64 	%fd89, %fd87, 0dBC7ABC9E3B39803F, %fd88;
	fma.rn.f64 	%fd90, %fd89, 0d3E5ADE1569CE2BDF, 0d3E928AF3FCA213EA;
	fma.rn.f64 	%fd91, %fd90, %fd89, 0d3EC71DEE62401315;
	fma.rn.f64 	%fd92, %fd91, %fd89, 0d3EFA01997C89EB71;
	fma.rn.f64 	%fd93, %fd92, %fd89, 0d3F2A01A014761F65;
	fma.rn.f64 	%fd94, %fd93, %fd89, 0d3F56C16C1852B7AF;
	fma.rn.f64 	%fd95, %fd94, %fd89, 0d3F81111111122322;
	fma.rn.f64 	%fd96, %fd95, %fd89, 0d3FA55555555502A1;
	fma.rn.f64 	%fd97, %fd96, %fd89, 0d3FC5555555555511;
	fma.rn.f64 	%fd98, %fd97, %fd89, 0d3FE000000000000B;
	fma.rn.f64 	%fd99, %fd98, %fd89, 0d3FF0000000000000;
	fma.rn.f64 	%fd100, %fd99, %fd89, 0d3FF0000000000000;
	{
	.reg .b32 %temp; 
	mov.b64 	{%r14, %temp}, %fd100;
	}
	{
	.reg .b32 %temp; 
	mov.b64 	{%temp, %r15}, %fd100;
	}
	shl.b32 	%r33, %r13, 20;
	add.s32 	%r34, %r33, %r15;
	mov.b64 	%fd108, {%r14, %r34};
	{
	.reg .b32 %temp; 
	mov.b64 	{%temp, %r35}, %fd4;
	}
	mov.b32 	%f2, %r35;
	abs.f32 	%f1, %f2;
	setp.lt.f32 	%p4, %f1, 0f4086232B;
	@%p4 bra 	$L__BB22_7;
	setp.lt.f64 	%p5, %fd4, 0d0000000000000000;
	add.f64 	%fd101, %fd4, 0d7FF0000000000000;
	selp.f64 	%fd108, 0d0000000000000000, %fd101, %p5;
	setp.geu.f32 	%p6, %f1, 0f40874800;
	@%p6 bra 	$L__BB22_7;
	shr.u32 	%r36, %r13, 31;
	add.s32 	%r37, %r13, %r36;
	shr.s32 	%r38, %r37, 1;
	shl.b32 	%r39, %r38, 20;
	add.s32 	%r40, %r15, %r39;
	mov.b64 	%fd102, {%r14, %r40};
	sub.s32 	%r41, %r13, %r38;
	shl.b32 	%r42, %r41, 20;
	add.s32 	%r43, %r42, 1072693248;
	mov.b32 	%r44, 0;
	mov.b64 	%fd103, {%r44, %r43};
	mul.f64 	%fd108, %fd103, %fd102;
$L__BB22_7:
	abs.f64 	%fd104, %fd108;
	setp.eq.f64 	%p7, %fd104, 0d7FF0000000000000;
	fma.rn.f64 	%fd105, %fd108, %fd5, %fd108;
	selp.f64 	%fd106, %fd108, %fd105, %p7;
	st.param.f64 	[func_retval0], %fd106;
	ret;

}


// ===== COMPILED SASS (sm_100) =====

	.target	sm_100

	.elftype	@"ET_EXEC"


//--------------------- .note.nv.tkinfo           --------------------------
	.section	.note.nv.tkinfo,"",@"SHT_NOTE"
	.sectionflags	@"SHF_NOTE_NV_TKINFO"
	.tkinfo
        /*0018*/ 	.word	0x00000002
        /*0030*/ 	.string	""
        /*0030*/ 	.string	"ptxas"
        /*0030*/ 	.string	"Cuda compilation tools, release 13.0, V13.0.88"
        /*0030*/ 	.string	"Build cuda_13.0.r13.0/compiler.36424714_0"
        /*0030*/ 	.string	"-arch sm_100 -m 64 "



//--------------------- .note.nv.cuinfo           --------------------------
	.section	.note.nv.cuinfo,"",@"SHT_NOTE"
	.sectionflags	@"SHF_NOTE_NV_CUINFO"
        /*0018*/ 	.short	0x0002
        /*001a*/ 	.short	0x0064
        /*001c*/ 	.short	0x0082
	.zero		2


//--------------------- .nv.info                  --------------------------
	.section	.nv.info,"",@"SHT_CUDA_INFO"
	.align	4


	//----- nvinfo : EIATTR_REGCOUNT
	.align		4
        /*0000*/ 	.byte	0x04, 0x2f
        /*0002*/ 	.short	(.L_10 - .L_9)
	.align		4
.L_9:
        /*0004*/ 	.word	index@(_Z32Discontinuous_Galerkin_3D_SolverifififfPfS_S_)
        /*0008*/ 	.word	0x00000028


	//----- nvinfo : EIATTR_FRAME_SIZE
	.align		4
.L_10:
        /*000c*/ 	.byte	0x04, 0x11
        /*000e*/ 	.short	(.L_12 - .L_11)
	.align		4
.L_11:
        /*0010*/ 	.word	index@($__internal_32_$__cuda_sm3x_div_rn_noftz_f32_slowpath)
        /*0014*/ 	.word	0x00000000


	//----- nvinfo : EIATTR_FRAME_SIZE
	.align		4
.L_12:
        /*0018*/ 	.byte	0x04, 0x11
        /*001a*/ 	.short	(.L_14 - .L_13)
	.align		4
.L_13:
        /*001c*/ 	.word	index@(_Z32Discontinuous_Galerkin_3D_SolverifififfPfS_S_)
        /*0020*/ 	.word	0x00000000


	//----- nvinfo : EIATTR_REGCOUNT
	.align		4
.L_14:
        /*0024*/ 	.byte	0x04, 0x2f
        /*0026*/ 	.short	(.L_16 - .L_15)
	.align		4
.L_15:
        /*0028*/ 	.word	index@(_Z42Discontinuous_Galerkin_3D_Solver_OptimizedifififfPfS_S_)
        /*002c*/ 	.word	0x00000028


	//----- nvinfo : EIATTR_FRAME_SIZE
	.align		4
.L_16:
        /*0030*/ 	.byte	0x04, 0x11
        /*0032*/ 	.short	(.L_18 - .L_17)
	.align		4
.L_17:
        /*0034*/ 	.word	index@($__internal_31_$__cuda_sm3x_div_rn_noftz_f32_slowpath)
        /*0038*/ 	.word	0x00000000


	//----- nvinfo : EIATTR_FRAME_SIZE
	.align		4
.L_18:
        /*003c*/ 	.byte	0x04, 0x11
        /*003e*/ 	.short	(.L_20 - .L_19)
	.align		4
.L_19:
        /*0040*/ 	.word	index@(_Z42Discontinuous_Galerkin_3D_Solver_OptimizedifififfPfS_S_)
        /*0044*/ 	.word	0x00000000


	//----- nvinfo : EIATTR_REGCOUNT
	.align		4
.L_20:
        /*0048*/ 	.byte	0x04, 0x2f
        /*004a*/ 	.short	(.L_22 - .L_21)
	.align		4
.L_21:
        /*004c*/ 	.word	index@(_Z18Leapfrog_3D_SolverifififfPfS_S_)
        /*0050*/ 	.word	0x00000044


	//----- nvinfo : EIATTR_FRAME_SIZE
	.align		4
.L_22:
        /*0054*/ 	.byte	0x04, 0x11
        /*0056*/ 	.short	(.L_24 - .L_23)
	.align		4
.L_23:
        /*0058*/ 	.word	index@($_Z18Leapfrog_3D_SolverifififfPfS_S_$__internal_accurate_pow)
        /*005c*/ 	.word	0x00000000


	//----- nvinfo : EIATTR_FRAME_SIZE
	.align		4
.L_24:
        /*0060*/ 	.byte	0x04, 0x11
        /*0062*/ 	.short	(.L_26 - .L_25)
	.align		4
.L_25:
        /*0064*/ 	.word	index@($__internal_30_$__cuda_sm3x_div_rn_noftz_f32_slowpath)
        /*0068*/ 	.word	0x00000000


	//----- nvinfo : EIATTR_FRAME_SIZE
	.align		4
.L_26:
        /*006c*/ 	.byte	0x04, 0x11
        /*006e*/ 	.short	(.L_28 - .L_27)
	.align		4
.L_27:
        /*0070*/ 	.word	index@($__internal_29_$__cuda_sm20_div_rn_f64_full)
        /*0074*/ 	.word	0x00000000


	//----- nvinfo : EIATTR_FRAME_SIZE
	.align		4
.L_28:
        /*0078*/ 	.byte	0x04, 0x11
        /*007a*/ 	.short	(.L_30 - .L_29)
	.align		4
.L_29:
        /*007c*/ 	.word	index@(_Z18Leapfrog_3D_SolverifififfPfS_S_)
        /*0080*/ 	.word	0x00000000


	//----- nvinfo : EIATTR_REGCOUNT
	.align		4
.L_30:
        /*0084*/ 	.byte	0x04, 0x2f
        /*0086*/ 	.short	(.L_32 - .L_31)
	.align		4
.L_31:
        /*0088*/ 	.word	index@(_Z28Leapfrog_3D_Solver_OptimizedifififfPfS_S_)
        /*008c*/ 	.word	0x00000038


	//----- nvinfo : EIATTR_FRAME_SIZE
	.align		4
.L_32:
        /*0090*/ 	.byte	0x04, 0x11
        /*0092*/ 	.short	(.L_34 - .L_33)
	.align		4
.L_33:
        /*0094*/ 	.word	index@($__internal_28_$__cuda_sm3x_div_rn_noftz_f32_slowpath)
        /*0098*/ 	.word	0x00000000


	//----- nvinfo : EIATTR_FRAME_SIZE
	.align		4
.L_34:
        /*009c*/ 	.byte	0x04, 0x11
        /*009e*/ 	.short	(.L_36 - .L_35)
	.align		4
.L_35:
        /*00a0*/ 	.word	index@(_Z28Leapfrog_3D_Solver_OptimizedifififfPfS_S_)
        /*00a4*/ 	.word	0x00000000


	//----- nvinfo : EIATTR_REGCOUNT
	.align		4
.L_36:
        /*00a8*/ 	.byte	0x04, 0x2f
        /*00aa*/ 	.short	(.L_38 - .L_37)
	.align		4
.L_37:
        /*00ac*/ 	.word	index@(_Z23CrankNicolson_3D_SolverifififfPfS_S_)
        /*00b0*/ 	.word	0x0000004a


	//----- nvinfo : EIATTR_FRAME_SIZE
	.align		4
.L_38:
        /*00b4*/ 	.byte	0x04, 0x11
        /*00b6*/ 	.short	(.L_40 - .L_39)
	.align		4
.L_39:
        /*00b8*/ 	.word	index@($_Z23CrankNicolson_3D_SolverifififfPfS_S_$__internal_accurate_pow)
        /*00bc*/ 	.word	0x00000000


	//----- nvinfo : EIATTR_FRAME_SIZE
	.align		4
.L_40:
        /*00c0*/ 	.byte	0x04, 0x11
        /*00c2*/ 	.short	(.L_42 - .L_41)
	.align		4
.L_41:
        /*00c4*/ 	.word	index@($__internal_27_$__cuda_sm3x_div_rn_noftz_f32_slowpath)
        /*00c8*/ 	.word	0x00000000


	//----- nvinfo : EIATTR_FRAME_SIZE
	.align		4
.L_42:
        /*00cc*/ 	.byte	0x04, 0x11
        /*00ce*/ 	.short	(.L_44 - .L_43)
	.align		4
.L_43:
        /*00d0*/ 	.word	index@($__internal_26_$__cuda_sm20_div_rn_f64_full)
        /*00d4*/ 	.word	0x00000000


	//----- nvinfo : EIATTR_FRAME_SIZE
	.align		4
.L_44:
        /*00d8*/ 	.byte	0x04, 0x11
        /*00da*/ 	.short	(.L_46 - .L_45)
	.align		4
.L_45:
        /*00dc*/ 	.word	index@(_Z23CrankNicolson_3D_SolverifififfPfS_S_)
        /*00e0*/ 	.word	0x00000000


	//----- nvinfo : EIATTR_REGCOUNT
	.align		4
.L_46:
        /*00e4*/ 	.byte	0x04, 0x2f
        /*00e6*/ 	.short	(.L_48 - .L_47)
	.align		4
.L_47:
        /*00e8*/ 	.word	index@(_Z33CrankNicolson_3D_Solver_OptimizedifififfPfS_S_)
        /*00ec*/ 	.word	0x00000038


	//----- nvinfo : EIATTR_FRAME_SIZE
	.align		4
.L_48:
        /*00f0*/ 	.byte	0x04, 0x11
        /*00f2*/ 	.short	(.L_50 - .L_49)
	.align		4
.L_49:
        /*00f4*/ 	.word	index@($__internal_25_$__cuda_sm3x_div_rn_noftz_f32_slowpath)
        /*00f8*/ 	.word	0x00000000


	//----- nvinfo : EIATTR_FRAME_SIZE
	.align		4
.L_50:
        /*00fc*/ 	.byte	0x04, 0x11
        /*00fe*/ 	.short	(.L_52 - .L_51)
	.align		4
.L_51:
        /*0100*/ 	.word	index@(_Z33CrankNicolson_3D_Solver_OptimizedifififfPfS_S_)
        /*0104*/ 	.word	0x00000000


	//----- nvinfo : EIATTR_REGCOUNT
	.align		4
.L_52:
        /*0108*/ 	.byte	0x04, 0x2f
        /*010a*/ 	.short	(.L_54 - .L_53)
	.align		4
.L_53:
        /*010c*/ 	.word	index@(_Z13ADI_3D_SolverifififfPfS_S_)
        /*0110*/ 	.word	0x0000006a


	//----- nvinfo : EIATTR_FRAME_SIZE
	.align		4
.L_54:
        /*0114*/ 	.byte	0x04, 0x11
        /*0116*/ 	.short	(.L_56 - .L_55)
	.align		4
.L_55:
        /*0118*/ 	.word	index@($_Z13ADI_3D_SolverifififfPfS_S_$__internal_accurate_pow)
        /*011c*/ 	.word	0x00000000


	//----- nvinfo : EIATTR_FRAME_SIZE
	.align		4
.L_56:
        /*0120*/ 	.byte	0x04, 0x11
        /*0122*/ 	.short	(.L_58 - .L_57)
	.align		4
.L_57:
        /*0124*/ 	.word	index@($__internal_24_$__cuda_sm3x_div_rn_noftz_f32_slowpath)
        /*0128*/ 	.word	0x00000000


	//----- nvinfo : EIATTR_FRAME_SIZE
	.align		4
.L_58:
        /*012c*/ 	.byte	0x04, 0x11
        /*012e*/ 	.short	(.L_60 - .L_59)
	.align		4
.L_59:
        /*0130*/ 	.word	index@($__internal_23_$__cuda_sm20_div_rn_f64_full)
        /*0134*/ 	.word	0x00000000


	//----- nvinfo : EIATTR_FRAME_SIZE
	.align		4
.L_60:
        /*0138*/ 	.byte	0x04, 0x11
        /*013a*/ 	.short	(.L_62 - .L_61)
	.align		4
.L_61:
        /*013c*/ 	.word	index@(_Z13ADI_3D_SolverifififfPfS_S_)
        /*0140*/ 	.word	0x00000000


	//----- nvinfo : EIATTR_REGCOUNT
	.align		4
.L_62:
        /*0144*/ 	.byte	0x04, 0x2f
        /*0146*/ 	.short	(.L_64 - .L_63)
	.align		4
.L_63:
        /*0148*/ 	.word	index@(_Z23ADI_3D_Solver_OptimizedifififfPfS_S_)
        /*014c*/ 	.word	0x00000038


	//----- nvinfo : EIATTR_FRAME_SIZE
	.align		4
.L_64:
        /*0150*/ 	.byte	0x04, 0x11
        /*0152*/ 	.short	(.L_66 - .L_65)
	.align		4
.L_65:
        /*0154*/ 	.word	index@($__internal_22_$__cuda_sm3x_div_rn_noftz_f32_slowpath)
        /*0158*/ 	.word	0x00000000


	//----- nvinfo : EIATTR_FRAME_SIZE
	.align		4
.L_66:
        /*015c*/ 	.byte	0x04, 0x11
        /*015e*/ 	.short	(.L_68 - .L_67)
	.align		4
.L_67:
        /*0160*/ 	.word	index@(_Z23ADI_3D_Solver_OptimizedifififfPfS_S_)
        /*0164*/ 	.word	0x00000000


	//----- nvinfo : EIATTR_REGCOUNT
	.align		4
.L_68:
        /*0168*/ 	.byte	0x04, 0x2f
        /*016a*/ 	.short	(.L_70 - .L_69)
	.align		4
.L_69:
        /*016c*/ 	.word	index@(_Z15Sigma_3D_SolverifififfPfS_S_)
        /*0170*/ 	.word	0x0000004c


	//----- nvinfo : EIATTR_FRAME_SIZE
	.align		4
.L_70:
        /*0174*/ 	.byte	0x04, 0x11
        /*0176*/ 	.short	(.L_72 - .L_71)
	.align		4
.L_71:
        /*0178*/ 	.word	index@($_Z15Sigma_3D_SolverifififfPfS_S_$__internal_accurate_pow)
        /*017c*/ 	.word	0x00000000


	//----- nvinfo : EIATTR_FRAME_SIZE
	.align		4
.L_72:
        /*0180*/ 	.byte	0x04, 0x11
        /*0182*/ 	.short	(.L_74 - .L_73)
	.align		4
.L_73:
        /*0184*/ 	.word	index@($__internal_21_$__cuda_sm20_div_rn_f64_full)
        /*0188*/ 	.word	0x00000000


	//----- nvinfo : EIATTR_FRAME_SIZE
	.align		4
.L_74:
        /*018c*/ 	.byte	0x04, 0x11
        /*018e*/ 	.short	(.L_76 - .L_75)
	.align		4
.L_75:
        /*0190*/ 	.word	index@(_Z15Sigma_3D_SolverifififfPfS_S_)
        /*0194*/ 	.word	0x00000000


	//----- nvinfo : EIATTR_REGCOUNT
	.align		4
.L_76:
        /*0198*/ 	.byte	0x04, 0x2f
        /*019a*/ 	.short	(.L_78 - .L_77)
	.align		4
.L_77:
        /*019c*/ 	.word	index@(_Z25Sigma_3D_Solver_OptimizedifififfPfS_S_)
        /*01a0*/ 	.word	0x00000038


	//----- nvinfo : EIATTR_FRAME_SIZE
	.align		4
.L_78:
        /*01a4*/ 	.byte	0x04, 0x11
        /*01a6*/ 	.short	(.L_80 - .L_79)
	.align		4
.L_79:
        /*01a8*/ 	.word	index@($__internal_20_$__cuda_sm20_div_rn_f64_full)
        /*01ac*/ 	.word	0x00000000


	//----- nvinfo : EIATTR_FRAME_SIZE
	.align		4
.L_80:
        /*01b0*/ 	.byte	0x04, 0x11
        /*01b2*/ 	.short	(.L_82 - .L_81)
	.align		4
.L_81:
        /*01b4*/ 	.word	index@(_Z25Sigma_3D_Solver_OptimizedifififfPfS_S_)
        /*01b8*/ 	.word	0x00000000


	//----- nvinfo : EIATTR_REGCOUNT
	.align		4
.L_82:
        /*01bc*/ 	.byte	0x04, 0x2f
        /*01be*/ 	.short	(.L_84 - .L_83)
	.align		4
.L_83:
        /*01c0*/ 	.word	index@(_Z21LaxWendroff_3D_SolverifififfPfS_S_)
        /*01c4*/ 	.word	0x00000050


	//----- nvinfo : EIATTR_FRAME_SIZE
	.align		4
.L_84:
        /*01c8*/ 	.byte	0x04, 0x11
        /*01ca*/ 	.short	(.L_86 - .L_85)
	.align		4
.L_85:
        /*01cc*/ 	.word	index@($_Z21LaxWendroff_3D_SolverifififfPfS_S_$__internal_accurate_pow)
        /*01d0*/ 	.word	0x00000000


	//----- nvinfo : EIATTR_FRAME_SIZE
	.align		4
.L_86:
        /*01d4*/ 	.byte	0x04, 0x11
        /*01d6*/ 	.short	(.L_88 - .L_87)
	.align		4
.L_87:
        /*01d8*/ 	.word	index@($__internal_19_$__cuda_sm20_div_rn_f64_full)
        /*01dc*/ 	.word	0x00000000


	//----- nvinfo : EIATTR_FRAME_SIZE
	.align		4
.L_88:
        /*01e0*/ 	.byte	0x04, 0x11
        /*01e2*/ 	.short	(.L_90 - .L_89)
	.align		4
.L_89:
        /*01e4*/ 	.word	index@(_Z21LaxWendroff_3D_SolverifififfPfS_S_)
        /*01e8*/ 	.word	0x00000000


	//----- nvinfo : EIATTR_REGCOUNT
	.align		4
.L_90:
        /*01ec*/ 	.byte	0x04, 0x2f
        /*01ee*/ 	.short	(.L_92 - .L_91)
	.align		4
.L_91:
        /*01f0*/ 	.word	index@(_Z31LaxWendroff_3D_Solver_OptimizedifififfPfS_S_)
        /*01f4*/ 	.word	0x00000038


	//----- nvinfo : EIATTR_FRAME_SIZE
	.align		4
.L_92:
        /*01f8*/ 	.byte	0x04, 0x11
        /*01fa*/ 	.short	(.L_94 - .L_93)
	.align		4
.L_93:
        /*01fc*/ 	.word	index@($__internal_18_$__cuda_sm20_div_rn_f64_full)
        /*0200*/ 	.word	0x00000000


	//----- nvinfo : EIATTR_FRAME_SIZE
	.align		4
.L_94:
        /*0204*/ 	.byte	0x04, 0x11
        /*0206*/ 	.short	(.L_96 - .L_95)
	.align		4
.L_95:
        /*0208*/ 	.word	index@(_Z31LaxWendroff_3D_Solver_OptimizedifififfPfS_S_)
        /*020c*/ 	.word	0x00000000


	//----- nvinfo : EIATTR_REGCOUNT
	.align		4
.L_96:
        /*0210*/ 	.byte	0x04, 0x2f
        /*0212*/ 	.short	(.L_98 - .L_97)
	.align		4
.L_97:
        /*0214*/ 	.word	index@(_Z24FractionalStep_3D_SolverifififfPfS_S_)
        /*0218*/ 	.word	0x00000060


	//----- nvinfo : EIATTR_FRAME_SIZE
	.align		4
.L_98:
        /*021c*/ 	.byte	0x04, 0x11
        /*021e*/ 	.short	(.L_100 - .L_99)
	.align		4
.L_99:
        /*0220*/ 	.word	index@($_Z24FractionalStep_3D_SolverifififfPfS_S_$__internal_accurate_pow)
        /*0224*/ 	.word	0x00000000


	//----- nvinfo : EIATTR_FRAME_SIZE
	.align		4
.L_100:
        /*0228*/ 	.byte	0x04, 0x11
        /*022a*/ 	.short	(.L_102 - .L_101)
	.align		4
.L_101:
        /*022c*/ 	.word	index@($__internal_17_$__cuda_sm20_div_rn_f64_full)
        /*0230*/ 	.word	0x00000000


	//----- nvinfo : EIATTR_FRAME_SIZE
	.align		4
.L_102:
        /*0234*/ 	.byte	0x04, 0x11
        /*0236*/ 	.short	(.L_104 - .L_103)
	.align		4
.L_103:
        /*0238*/ 	.word	index@(_Z24FractionalStep_3D_SolverifififfPfS_S_)
        /*023c*/ 	.word	0x00000000


	//----- nvinfo : EIATTR_REGCOUNT
	.align		4
.L_104:
        /*0240*/ 	.byte	0x04, 0x2f
        /*0242*/ 	.short	(.L_106 - .L_105)
	.align		4
.L_105:
        /*0244*/ 	.word	index@(_Z34FractionalStep_3D_Solver_OptimizedifififfPfS_S_)
        /*0248*/ 	.word	0x00000048


	//----- nvinfo : EIATTR_FRAME_SIZE
	.align		4
.L_106:
        /*024c*/ 	.byte	0x04, 0x11
        /*024e*/ 	.short	(.L_108 - .L_107)
	.align		4
.L_107:
        /*0250*/ 	.word	index@($__internal_16_$__cuda_sm20_div_rn_f64_full)
        /*0254*/ 	.word	0x00000000


	//----- nvinfo : EIATTR_FRAME_SIZE
	.align		4
.L_108:
        /*0258*/ 	.byte	0x04, 0x11
        /*025a*/ 	.short	(.L_110 - .L_109)
	.align		4
.L_109:
        /*025c*/ 	.word	index@(_Z34FractionalStep_3D_Solver_OptimizedifififfPfS_S_)
        /*0260*/ 	.word	0x00000000


	//----- nvinfo : EIATTR_REGCOUNT
	.align		4
.L_110:
        /*0264*/ 	.byte	0x04, 0x2f
        /*0266*/ 	.short	(.L_112 - .L_111)
	.align		4
.L_111:
        /*0268*/ 	.word	index@(_Z20MacCormack_3D_SolverifififfPfS_S_)
        /*026c*/ 	.word	0x00000060


	//----- nvinfo : EIATTR_FRAME_SIZE
	.align		4
.L_112:
        /*0270*/ 	.byte	0x04, 0x11
        /*0272*/ 	.short	(.L_114 - .L_113)
	.align		4
.L_113:
        /*0274*/ 	.word	index@($_Z20MacCormack_3D_SolverifififfPfS_S_$__internal_accurate_pow)
        /*0278*/ 	.word	0x00000000


	//----- nvinfo : EIATTR_FRAME_SIZE
	.align		4
.L_114:
        /*027c*/ 	.byte	0x04, 0x11
        /*027e*/ 	.short	(.L_116 - .L_115)
	.align		4
.L_115:
        /*0280*/ 	.word	index@($__internal_15_$__cuda_sm3x_div_rn_noftz_f32_slowpath)
        /*0284*/ 	.word	0x00000000


	//----- nvinfo : EIATTR_FRAME_SIZE
	.align		4
.L_116:
        /*0288*/ 	.byte	0x04, 0x11
        /*028a*/ 	.short	(.L_118 - .L_117)
	.align		4
.L_117:
        /*028c*/ 	.word	index@($__internal_14_$__cuda_sm20_div_rn_f64_full)
        /*0290*/ 	.word	0x00000000


	//----- nvinfo : EIATTR_FRAME_SIZE
	.align		4
.L_118:
        /*0294*/ 	.byte	0x04, 0x11
        /*0296*/ 	.short	(.L_120 - .L_119)
	.align		4
.L_119:
        /*0298*/ 	.word	index@(_Z20MacCormack_3D_SolverifififfPfS_S_)
        /*029c*/ 	.word	0x00000000


	//----- nvinfo : EIATTR_REGCOUNT
	.align		4
.L_120:
        /*02a0*/ 	.byte	0x04, 0x2f
        /*02a2*/ 	.short	(.L_122 - .L_121)
	.align		4
.L_121:
        /*02a4*/ 	.word	index@(_Z30MacCormack_3D_Solver_OptimizedifififfPfS_S_)
        /*02a8*/ 	.word	0x00000038


	//----- nvinfo : EIATTR_FRAME_SIZE
	.align		4
.L_122:
        /*02ac*/ 	.byte	0x04, 0x11
        /*02ae*/ 	.short	(.L_124 - .L_123)
	.align		4
.L_123:
        /*02b0*/ 	.word	index@($__internal_13_$__cuda_sm3x_div_rn_noftz_f32_slowpath)
        /*02b4*/ 	.word	0x00000000


	//----- nvinfo : EIATTR_FRAME_SIZE
	.align		4
.L_124:
        /*02b8*/ 	.byte	0x04, 0x11
        /*02ba*/ 	.short	(.L_126 - .L_125)
	.align		4
.L_125:
        /*02bc*/ 	.word	index@($__internal_12_$__cuda_sm20_div_rn_f64_full)
        /*02c0*/ 	.word	0x00000000


	//----- nvinfo : EIATTR_FRAME_SIZE
	.align		4
.L_126:
        /*02c4*/ 	.byte	0x04, 0x11
        /*02c6*/ 	.short	(.L_128 - .L_127)
	.align		4
.L_127:
        /*02c8*/ 	.word	index@(_Z30MacCormack_3D_Solver_OptimizedifififfPfS_S_)
        /*02cc*/ 	.word	0x00000000


	//----- nvinfo : EIATTR_REGCOUNT
	.align		4
.L_128:
        /*02d0*/ 	.byte	0x04, 0x2f
        /*02d2*/ 	.short	(.L_130 - .L_129)
	.align		4
.L_129:
        /*02d4*/ 	.word	index@(_Z13TVD_3D_SolverifififfPfS_S_)
        /*02d8*/ 	.word	0x00000040


	//----- nvinfo : EIATTR_FRAME_SIZE
	.align		4
.L_130:
        /*02dc*/ 	.byte	0x04, 0x11
        /*02de*/ 	.short	(.L_132 - .L_131)
	.align		4
.L_131:
        /*02e0*/ 	.word	index@($_Z13TVD_3D_SolverifififfPfS_S_$__internal_accurate_pow)
        /*02e4*/ 	.word	0x00000000


	//----- nvinfo : EIATTR_FRAME_SIZE
	.align		4
.L_132:
        /*02e8*/ 	.byte	0x04, 0x11
        /*02ea*/ 	.short	(.L_134 - .L_133)
	.align		4
.L_133:
        /*02ec*/ 	.word	index@($__internal_11_$__cuda_sm3x_div_rn_noftz_f32_slowpath)
        /*02f0*/ 	.word	0x00000000


	//----- nvinfo : EIATTR_FRAME_SIZE
	.align		4
.L_134:
        /*02f4*/ 	.byte	0x04, 0x11
        /*02f6*/ 	.short	(.L_136 - .L_135)
	.align		4
.L_135:
        /*02f8*/ 	.word	index@($__internal_10_$__cuda_sm20_div_rn_f64_full)
        /*02fc*/ 	.word	0x00000000


	//----- nvinfo : EIATTR_FRAME_SIZE
	.align		4
.L_136:
        /*0300*/ 	.byte	0x04, 0x11
        /*0302*/ 	.short	(.L_138 - .L_137)
	.align		4
.L_137:
        /*0304*/ 	.word	index@(_Z13TVD_3D_SolverifififfPfS_S_)
        /*0308*/ 	.word	0x00000000


	//----- nvinfo : EIATTR_REGCOUNT
	.align		4
.L_138:
        /*030c*/ 	.byte	0x04, 0x2f
        /*030e*/ 	.short	(.L_140 - .L_139)
	.align		4
.L_139:
        /*0310*/ 	.word	index@(_Z23TVD_3D_Solver_OptimizedifififfPfS_S_)
        /*0314*/ 	.word	0x00000048


	//----- nvinfo : EIATTR_FRAME_SIZE
	.align		4
.L_140:
        /*0318*/ 	.byte	0x04, 0x11
        /*031a*/ 	.short	(.L_142 - .L_141)
	.align		4
.L_141:
        /*031c*/ 	.word	index@($__internal_9_$__cuda_sm3x_div_rn_noftz_f32_slowpath)
        /*0320*/ 	.word	0x00000000


	//----- nvinfo : EIATTR_FRAME_SIZE
	.align		4
.L_142:
        /*0324*/ 	.byte	0x04, 0x11
        /*0326*/ 	.short	(.L_144 - .L_143)
	.align		4
.L_143:
        /*0328*/ 	.word	index@($__internal_8_$__cuda_sm20_div_rn_f64_full)
        /*032c*/ 	.word	0x00000000


	//----- nvinfo : EIATTR_FRAME_SIZE
	.align		4
.L_144:
        /*0330*/ 	.byte	0x04, 0x11
        /*0332*/ 	.short	(.L_146 - .L_145)
	.align		4
.L_145:
        /*0334*/ 	.word	index@(_Z23TVD_3D_Solver_OptimizedifififfPfS_S_)
        /*0338*/ 	.word	0x00000000


	//----- nvinfo : EIATTR_REGCOUNT
	.align		4
.L_146:
        /*033c*/ 	.byte	0x04, 0x2f
        /*033e*/ 	.short	(.L_148 - .L_147)
	.align		4
.L_147:
        /*0340*/ 	.word	index@(_Z14PSOR_3D_SolverifififfPfS_S_)
        /*0344*/ 	.word	0x00000030


	//----- nvinfo : EIATTR_FRAME_SIZE
	.align		4
.L_148:
        /*0348*/ 	.byte	0x04, 0x11
        /*034a*/ 	.short	(.L_150 - .L_149)
	.align		4
.L_149:
        /*034c*/ 	.word	index@($_Z14PSOR_3D_SolverifififfPfS_S_$__internal_accurate_pow)
        /*0350*/ 	.word	0x00000000


	//----- nvinfo : EIATTR_FRAME_SIZE
	.align		4
.L_150:
        /*0354*/ 	.byte	0x04, 0x11
        /*0356*/ 	.short	(.L_152 - .L_151)
	.align		4
.L_151:
        /*0358*/ 	.word	index@($__internal_7_$__cuda_sm3x_div_rn_noftz_f32_slowpath)
        /*035c*/ 	.word	0x00000000


	//----- nvinfo : EIATTR_FRAME_SIZE
	.align		4
.L_152:
        /*0360*/ 	.byte	0x04, 0x11
        /*0362*/ 	.short	(.L_154 - .L_153)
	.align		4
.L_153:
        /*0364*/ 	.word	index@($__internal_6_$__cuda_sm20_sqrt_rn_f32_slowpath)
        /*0368*/ 	.word	0x00000000


	//----- nvinfo : EIATTR_FRAME_SIZE
	.align		4
.L_154:
        /*036c*/ 	.byte	0x04, 0x11
        /*036e*/ 	.short	(.L_156 - .L_155)
	.align		4
.L_155:
        /*0370*/ 	.word	index@($__internal_5_$__cuda_sm20_div_rn_f64_full)
        /*0374*/ 	.word	0x00000000


	//----- nvinfo : EIATTR_FRAME_SIZE
	.align		4
.L_156:
        /*0378*/ 	.byte	0x04, 0x11
        /*037a*/ 	.short	(.L_158 - .L_157)
	.align		4
.L_157:
        /*037c*/ 	.word	index@(_Z14PSOR_3D_SolverifififfPfS_S_)
        /*0380*/ 	.word	0x00000000


	//----- nvinfo : EIATTR_REGCOUNT
	.align		4
.L_158:
        /*0384*/ 	.byte	0x04, 0x2f
        /*0386*/ 	.short	(.L_160 - .L_159)
	.align		4
.L_159:
        /*0388*/ 	.word	index@(_Z24PSOR_3D_Solver_OptimizedifififfPfS_S_)
        /*038c*/ 	.word	0x00000040


	//----- nvinfo : EIATTR_FRAME_SIZE
	.align		4
.L_160:
        /*0390*/ 	.byte	0x04, 0x11
        /*0392*/ 	.short	(.L_162 - .L_161)
	.align		4
.L_161:
        /*0394*/ 	.word	index@($__internal_4_$__cuda_sm3x_div_rn_noftz_f32_slowpath)
        /*0398*/ 	.word	0x00000000


	//----- nvinfo : EIATTR_FRAME_SIZE
	.align		4
.L_162:
        /*039c*/ 	.byte	0x04, 0x11
        /*039e*/ 	.short	(.L_164 - .L_163)
	.align		4
.L_163:
        /*03a0*/ 	.word	index@($__internal_3_$__cuda_sm20_sqrt_rn_f32_slowpath)
        /*03a4*/ 	.word	0x00000000


	//----- nvinfo : EIATTR_FRAME_SIZE
	.align		4
.L_164:
        /*03a8*/ 	.byte	0x04, 0x11
        /*03aa*/ 	.short	(.L_166 - .L_165)
	.align		4
.L_165:
        /*03ac*/ 	.word	index@($__internal_2_$__cuda_sm20_div_rn_f64_full)
        /*03b0*/ 	.word	0x00000000


	//----- nvinfo : EIATTR_FRAME_SIZE
	.align		4
.L_166:
        /*03b4*/ 	.byte	0x04, 0x11
        /*03b6*/ 	.short	(.L_168 - .L_167)
	.align		4
.L_167:
        /*03b8*/ 	.word	index@(_Z24PSOR_3D_Solver_OptimizedifififfPfS_S_)
        /*03bc*/ 	.word	0x00000000


	//----- nvinfo : EIATTR_REGCOUNT
	.align		4
.L_168:
        /*03c0*/ 	.byte	0x04, 0x2f
        /*03c2*/ 	.short	(.L_170 - .L_169)
	.align		4
.L_169:
        /*03c4*/ 	.word	index@(_Z13FVS_3D_SolverifififfPfS_S_)
        /*03c8*/ 	.word	0x0000004e


	//----- nvinfo : EIATTR_FRAME_SIZE
	.align		4
.L_170:
        /*03cc*/ 	.byte	0x04, 0x11
        /*03ce*/ 	.short	(.L_172 - .L_171)
	.align		4
.L_171:
        /*03d0*/ 	.word	index@($_Z13FVS_3D_SolverifififfPfS_S_$__internal_accurate_pow)
        /*03d4*/ 	.word	0x00000000


	//----- nvinfo : EIATTR_FRAME_SIZE
	.align		4
.L_172:
        /*03d8*/ 	.byte	0x04, 0x11
        /*03da*/ 	.short	(.L_174 - .L_173)
	.align		4
.L_173:
        /*03dc*/ 	.word	index@($__internal_1_$__cuda_sm20_div_rn_f64_full)
        /*03e0*/ 	.word	0x00000000


	//----- nvinfo : EIATTR_FRAME_SIZE
	.align		4
.L_174:
        /*03e4*/ 	.byte	0x04, 0x11
        /*03e6*/ 	.short	(.L_176 - .L_175)
	.align		4
.L_175:
        /*03e8*/ 	.word	index@(_Z13FVS_3D_SolverifififfPfS_S_)
        /*03ec*/ 	.word	0x00000000


	//----- nvinfo : EIATTR_REGCOUNT
	.align		4
.L_176:
        /*03f0*/ 	.byte	0x04, 0x2f
        /*03f2*/ 	.short	(.L_178 - .L_177)
	.align		4
.L_177:
        /*03f4*/ 	.word	index@(_Z23FVS_3D_Solver_OptimizedifififfPfS_S_)
        /*03f8*/ 	.word	0x00000038


	//----- nvinfo : EIATTR_FRAME_SIZE
	.align		4
.L_178:
        /*03fc*/ 	.byte	0x04, 0x11
        /*03fe*/ 	.short	(.L_180 - .L_179)
	.align		4
.L_179:
        /*0400*/ 	.word	index@($__internal_0_$__cuda_sm20_div_rn_f64_full)
        /*0404*/ 	.word	0x00000000


	//----- nvinfo : EIATTR_FRAME_SIZE
	.align		4
.L_180:
        /*0408*/ 	.byte	0x04, 0x11
        /*040a*/ 	.short	(.L_182 - .L_181)
	.align		4
.L_181:
        /*040c*/ 	.word	index@(_Z23FVS_3D_Solver_OptimizedifififfPfS_S_)
        /*0410*/ 	.word	0x00000000


	//----- nvinfo : EIATTR_MIN_STACK_SIZE
	.align		4
.L_182:
        /*0414*/ 	.byte	0x04, 0x12
        /*0416*/ 	.short	(.L_184 - .L_183)
	.align		4
.L_183:
        /*0418*/ 	.word	index@(_Z23FVS_3D_Solver_OptimizedifififfPfS_S_)
        /*041c*/ 	.word	0x00000000


	//----- nvinfo : EIATTR_MIN_STACK_SIZE
	.align		4
.L_184:
        /*0420*/ 	.byte	0x04, 0x12
        /*0422*/ 	.short	(.L_186 - .L_185)
	.align		4
.L_185:
        /*0424*/ 	.word	index@(_Z13FVS_3D_SolverifififfPfS_S_)
        /*0428*/ 	.word	0x00000000


	//----- nvinfo : EIATTR_MIN_STACK_SIZE
	.align		4
.L_186:
        /*042c*/ 	.byte	0x04, 0x12
        /*042e*/ 	.short	(.L_188 - .L_187)
	.align		4
.L_187:
        /*0430*/ 	.word	index@(_Z24PSOR_3D_Solver_OptimizedifififfPfS_S_)
        /*0434*/ 	.word	0x00000000


	//----- nvinfo : EIATTR_MIN_STACK_SIZE
	.align		4
.L_188:
        /*0438*/ 	.byte	0x04, 0x12
        /*043a*/ 	.short	(.L_190 - .L_189)
	.align		4
.L_189:
        /*043c*/ 	.word	index@(_Z14PSOR_3D_SolverifififfPfS_S_)
        /*0440*/ 	.word	0x00000000


	//----- nvinfo : EIATTR_MIN_STACK_SIZE
	.align		4
.L_190:
        /*0444*/ 	.byte	0x04, 0x12
        /*0446*/ 	.short	(.L_192 - .L_191)
	.align		4
.L_191:
        /*0448*/ 	.word	index@(_Z23TVD_3D_Solver_OptimizedifififfPfS_S_)
        /*044c*/ 	.word	0x00000000


	//----- nvinfo : EIATTR_MIN_STACK_SIZE
	.align		4
.L_192:
        /*0450*/ 	.byte	0x04, 0x12
        /*0452*/ 	.short	(.L_194 - .L_193)
	.align		4
.L_193:
        /*0454*/ 	.word	index@(_Z13TVD_3D_SolverifififfPfS_S_)
        /*0458*/ 	.word	0x00000000


	//----- nvinfo : EIATTR_MIN_STACK_SIZE
	.align		4
.L_194:
        /*045c*/ 	.byte	0x04, 0x12
        /*045e*/ 	.short	(.L_196 - .L_195)
	.align		4
.L_195:
        /*0460*/ 	.word	index@(_Z30MacCormack_3D_Solver_OptimizedifififfPfS_S_)
        /*0464*/ 	.word	0x00000000


	//----- nvinfo : EIATTR_MIN_STACK_SIZE
	.align		4
.L_196:
        /*0468*/ 	.byte	0x04, 0x12
        /*046a*/ 	.short	(.L_198 - .L_197)
	.align		4
.L_197:
        /*046c*/ 	.word	index@(_Z20MacCormack_3D_SolverifififfPfS_S_)
        /*0470*/ 	.word	0x00000000


	//----- nvinfo : EIATTR_MIN_STACK_SIZE
	.align		4
.L_198:
        /*0474*/ 	.byte	0x04, 0x12
        /*0476*/ 	.short	(.L_200 - .L_199)
	.align		4
.L_199:
        /*0478*/ 	.word	index@(_Z34FractionalStep_3D_Solver_OptimizedifififfPfS_S_)
        /*047c*/ 	.word	0x00000000


	//----- nvinfo : EIATTR_MIN_STACK_SIZE
	.align		4
.L_200:
        /*0480*/ 	.byte	0x04, 0x12
        /*0482*/ 	.short	(.L_202 - .L_201)
	.align		4
.L_201:
        /*0484*/ 	.word	index@(_Z24FractionalStep_3D_SolverifififfPfS_S_)
        /*0488*/ 	.word	0x00000000


	//----- nvinfo : EIATTR_MIN_STACK_SIZE
	.align		4
.L_202:
        /*048c*/ 	.byte	0x04, 0x12
        /*048e*/ 	.short	(.L_204 - .L_203)
	.align		4
.L_203:
        /*0490*/ 	.word	index@(_Z31LaxWendroff_3D_Solver_OptimizedifififfPfS_S_)
        /*0494*/ 	.word	0x00000000


	//----- nvinfo : EIATTR_MIN_STACK_SIZE
	.align		4
.L_204:
        /*0498*/ 	.byte	0x04, 0x12
        /*049a*/ 	.short	(.L_206 - .L_205)
	.align		4
.L_205:
        /*049c*/ 	.word	index@(_Z21LaxWendroff_3D_SolverifififfPfS_S_)
        /*04a0*/ 	.word	0x00000000


	//----- nvinfo : EIATTR_MIN_STACK_SIZE
	.align		4
.L_206:
        /*04a4*/ 	.byte	0x04, 0x12
        /*04a6*/ 	.short	(.L_208 - .L_207)
	.align		4
.L_207:
        /*04a8*/ 	.word	index@(_Z25Sigma_3D_Solver_OptimizedifififfPfS_S_)
        /*04ac*/ 	.word	0x00000000


	//----- nvinfo : EIATTR_MIN_STACK_SIZE
	.align		4
.L_208:
        /*04b0*/ 	.byte	0x04, 0x12
        /*04b2*/ 	.short	(.L_210 - .L_209)
	.align		4
.L_209:
        /*04b4*/ 	.word	index@(_Z15Sigma_3D_SolverifififfPfS_S_)
        /*04b8*/ 	.word	0x00000000


	//----- nvinfo : EIATTR_MIN_STACK_SIZE
	.align		4
.L_210:
        /*04bc*/ 	.byte	0x04, 0x12
        /*04be*/ 	.short	(.L_212 - .L_211)
	.align		4
.L_211:
        /*04c0*/ 	.word	index@(_Z23ADI_3D_Solver_OptimizedifififfPfS_S_)
        /*04c4*/ 	.word	0x00000000


	//----- nvinfo : EIATTR_MIN_STACK_SIZE
	.align		4
.L_212:
        /*04c8*/ 	.byte	0x04, 0x12
        /*04ca*/ 	.short	(.L_214 - .L_213)
	.align		4
.L_213:
        /*04cc*/ 	.word	index@(_Z13ADI_3D_SolverifififfPfS_S_)
        /*04d0*/ 	.word	0x00000000


	//----- nvinfo : EIATTR_MIN_STACK_SIZE
	.align		4
.L_214:
        /*04d4*/ 	.byte	0x04, 0x12
        /*04d6*/ 	.short	(.L_216 - .L_215)
	.align		4
.L_215:
        /*04d8*/ 	.word	index@(_Z33CrankNicolson_3D_Solver_OptimizedifififfPfS_S_)
        /*04dc*/ 	.word	0x00000000


	//----- nvinfo : EIATTR_MIN_STACK_SIZE
	.align		4
.L_216:
        /*04e0*/ 	.byte	0x04, 0x12
        /*04e2*/ 	.short	(.L_218 - .L_217)
	.align		4
.L_217:
        /*04e4*/ 	.word	index@(_Z23CrankNicolson_3D_SolverifififfPfS_S_)
        /*04e8*/ 	.word	0x00000000


	//----- nvinfo : EIATTR_MIN_STACK_SIZE
	.align		4
.L_218:
        /*04ec*/ 	.byte	0x04, 0x12
        /*04ee*/ 	.short	(.L_220 - .L_219)
	.align		4
.L_219:
        /*04f0*/ 	.word	index@(_Z28Leapfrog_3D_Solver_OptimizedifififfPfS_S_)
        /*04f4*/ 	.word	0x00000000


	//----- nvinfo : EIATTR_MIN_STACK_SIZE
	.align		4
.L_220:
        /*04f8*/ 	.byte	0x04, 0x12
        /*04fa*/ 	.short	(.L_222 - .L_221)
	.align		4
.L_221:
        /*04fc*/ 	.word	index@(_Z18Leapfrog_3D_SolverifififfPfS_S_)
        /*0500*/ 	.word	0x00000000


	//----- nvinfo : EIATTR_MIN_STACK_SIZE
	.align		4
.L_222:
        /*0504*/ 	.byte	0x04, 0x12
        /*0506*/ 	.short	(.L_224 - .L_223)
	.align		4
.L_223:
        /*0508*/ 	.word	index@(_Z42Discontinuous_Galerkin_3D_Solver_OptimizedifififfPfS_S_)
        /*050c*/ 	.word	0x00000000


	//----- nvinfo : EIATTR_MIN_STACK_SIZE
	.align		4
.L_224:
        /*0510*/ 	.byte	0x04, 0x12
        /*0512*/ 	.short	(.L_226 - .L_225)
	.align		4
.L_225:
        /*0514*/ 	.word	index@(_Z32Discontinuous_Galerkin_3D_SolverifififfPfS_S_)
        /*0518*/ 	.word	0x00000000
.L_226:


//--------------------- .nv.compat                --------------------------
	.section	.nv.compat,"",@"SHT_CUDA_COMPAT_INFO"
	.align	4
        /*0000*/ 	.byte	0x02, 0x09, 0x00, 0x00, 0x02, 0x02, 0x01, 0x00, 0x02, 0x05, 0x05, 0x00, 0x03, 0x07, 0x01, 0x01
        /*0010*/ 	.byte	0x02, 0x03, 0x00, 0x00, 0x02, 0x06, 0x01, 0x00, 0x04, 0x0b, 0x08, 0x00, 0x01, 0x00, 0x00, 0x00
        /*0020*/ 	.byte	0x00, 0x00, 0x00, 0x00


//--------------------- .nv.info._Z23FVS_3D_Solver_OptimizedifififfPfS_S_ --------------------------
	.section	.nv.info._Z23FVS_3D_Solver_OptimizedifififfPfS_S_,"",@"SHT_CUDA_INFO"
	.sectionflags	@""
	.align	4


	//----- nvinfo : EIATTR_CUDA_API_VERSION
	.align		4
        /*0000*/ 	.byte	0x04, 0x37
        /*0002*/ 	.short	(.L_228 - .L_227)
.L_227:
        /*0004*/ 	.word	0x00000082


	//----- nvinfo : EIATTR_KPARAM_INFO
	.align		4
.L_228:
        /*0008*/ 	.byte	0x04, 0x17
        /*000a*/ 	.short	(.L_230 - .L_229)
.L_229:
        /*000c*/ 	.word	0x00000000
        /*0010*/ 	.short	0x0009
        /*0012*/ 	.short	0x0030
        /*0014*/ 	.byte	0x00, 0xf5, 0x21, 0x00


	//----- nvinfo : EIATTR_KPARAM_INFO
	.align		4
.L_230:
        /*0018*/ 	.byte	0x04, 0x17
        /*001a*/ 	.short	(.L_232 - .L_231)
.L_231:
        /*001c*/ 	.word	0x00000000
        /*0020*/ 	.short	0x0008
        /*0022*/ 	.short	0x0028
        /*0024*/ 	.byte	0x00, 0xf5, 0x21, 0x00


	//----- nvinfo : EIATTR_KPARAM_INFO
	.align		4
.L_232:
        /*0028*/ 	.byte	0x04, 0x17
        /*002a*/ 	.short	(.L_234 - .L_233)
.L_233:
        /*002c*/ 	.word	0x00000000
        /*0030*/ 	.short	0x0007
        /*0032*/ 	.short	0x0020
        /*0034*/ 	.byte	0x00, 0xf5, 0x21, 0x00


	//----- nvinfo : EIATTR_KPARAM_INFO
	.align		4
.L_234:
        /*0038*/ 	.byte	0x04, 0x17
        /*003a*/ 	.short	(.L_236 - .L_235)
.L_235:
        /*003c*/ 	.word	0x00000000
        /*0040*/ 	.short	0x0006
        /*0042*/ 	.short	0x0018
        /*0044*/ 	.byte	0x00, 0xf0, 0x11, 0x00


	//----- nvinfo : EIATTR_KPARAM_INFO
	.align		4
.L_236:
        /*0048*/ 	.byte	0x04, 0x17
        /*004a*/ 	.short	(.L_238 - .L_237)
.L_237:
        /*004c*/ 	.word	0x00000000
        /*0050*/ 	.short	0x0005
        /*0052*/ 	.short	0x0014
        /*0054*/ 	.byte	0x00, 0xf0, 0x11, 0x00


	//----- nvinfo : EIATTR_KPARAM_INFO
	.align		4
.L_238:
        /*0058*/ 	.byte	0x04, 0x17
        /*005a*/ 	.short	(.L_240 - .L_239)
.L_239:
        /*005c*/ 	.word	0x00000000
        /*0060*/ 	.short	0x0004
        /*0062*/ 	.short	0x0010
        /*0064*/ 	.byte	0x00, 0xf0, 0x11, 0x00


	//----- nvinfo : EIATTR_KPARAM_INFO
	.align		4
.L_240:
        /*0068*/ 	.byte	0x04, 0x17
        /*006a*/ 	.short	(.L_242 - .L_241)
.L_241:
        /*006c*/ 	.word	0x00000000
        /*0070*/ 	.short	0x0003
        /*0072*/ 	.short	0x000c
        /*0074*/ 	.byte	0x00, 0xf0, 0x11, 0x00


	//----- nvinfo : EIATTR_KPARAM_INFO
	.align		4
.L_242:
        /*0078*/ 	.byte	0x04, 0x17
        /*007a*/ 	.short	(.L_244 - .L_243)
.L_243:
        /*007c*/ 	.word	0x00000000
        /*0080*/ 	.short	0x0002
        /*0082*/ 	.short	0x0008
        /*0084*/ 	.byte	0x00, 0xf0, 0x11, 0x00


	//----- nvinfo : EIATTR_KPARAM_INFO
	.align		4
.L_244:
        /*0088*/ 	.byte	0x04, 0x17
        /*008a*/ 	.short	(.L_246 - .L_245)
.L_245:
        /*008c*/ 	.word	0x00000000
        /*0090*/ 	.short	0x0001
        /*0092*/ 	.short	0x0004
        /*0094*/ 	.byte	0x00, 0xf0, 0x11, 0x00


	//----- nvinfo : EIATTR_KPARAM_INFO
	.align		4
.L_246:
        /*0098*/ 	.byte	0x04, 0x17
        /*009a*/ 	.short	(.L_248 - .L_247)
.L_247:
        /*009c*/ 	.word	0x00000000
        /*00a0*/ 	.short	0x0000
        /*00a2*/ 	.short	0x0000
        /*00a4*/ 	.byte	0x00, 0xf0, 0x11, 0x00


	//----- nvinfo : EIATTR_SPARSE_MMA_MASK
	.align		4
.L_248:
        /*00a8*/ 	.byte	0x03, 0x50
        /*00aa*/ 	.short	0x0000


	//----- nvinfo : EIATTR_MAXREG_COUNT
	.align		4
        /*00ac*/ 	.byte	0x03, 0x1b
        /*00ae*/ 	.short	0x00ff


	//----- nvinfo : EIATTR_NUM_BARRIERS
	.align		4
        /*00b0*/ 	.byte	0x02, 0x4c
        /*00b2*/ 	.byte	0x01
	.zero		1


	//----- nvinfo : EIATTR_MERCURY_ISA_VERSION
	.align		4
        /*00b4*/ 	.byte	0x03, 0x5f
        /*00b6*/ 	.short	0x0101


	//----- nvinfo : EIATTR_VRC_CTA_INIT_COUNT
	.align		4
        /*00b8*/ 	.byte	0x02, 0x4a
	.zero		1
	.zero		1


	//----- nvinfo : EIATTR_EXIT_INSTR_OFFSETS
	.align		4
        /*00bc*/ 	.byte	0x04, 0x1c
        /*00be*/ 	.short	(.L_250 - .L_249)


	//   ....[0]....
.L_249:
        /*00c0*/ 	.word	0x00001af0


	//----- nvinfo : EIATTR_CRS_STACK_SIZE
	.align		4
.L_250:
        /*00c4*/ 	.byte	0x04, 0x1e
        /*00c6*/ 	.short	(.L_252 - .L_251)
.L_251:
        /*00c8*/ 	.word	0x00000000


	//----- nvinfo : EIATTR_CBANK_PARAM_SIZE
	.align		4
.L_252:
        /*00cc*/ 	.byte	0x03, 0x19
        /*00ce*/ 	.short	0x0038


	//----- nvinfo : EIATTR_PARAM_CBANK
	.align		4
        /*00d0*/ 	.byte	0x04, 0x0a
        /*00d2*/ 	.short	(.L_254 - .L_253)
	.align		4
.L_253:
        /*00d4*/ 	.word	index@(.nv.constant0._Z23FVS_3D_Solver_OptimizedifififfPfS_S_)
        /*00d8*/ 	.short	0x0380
        /*00da*/ 	.short	0x0038


	//----- nvinfo : EIATTR_SW_WAR
	.align		4
.L_254:
        /*00dc*/ 	.byte	0x04, 0x36
        /*00de*/ 	.short	(.L_256 - .L_255)
.L_255:
        /*00e0*/ 	.word	0x00000008
.L_256:


//--------------------- .nv.info._Z13FVS_3D_SolverifififfPfS_S_ --------------------------
	.section	.nv.info._Z13FVS_3D_SolverifififfPfS_S_,"",@"SHT_CUDA_INFO"
	.sectionflags	@""
	.align	4


	//----- nvinfo : EIATTR_CUDA_API_VERSION
	.align		4
        /*0000*/ 	.byte	0x04, 0x37
        /*0002*/ 	.short	(.L_258 - .L_257)
.L_257:
        /*0004*/ 	.word	0x00000082


	//----- nvinfo : EIATTR_KPARAM_INFO
	.align		4
.L_258:
        /*0008*/ 	.byte	0x04, 0x17
        /*000a*/ 	.short	(.L_260 - .L_259)
.L_259:
        /*000c*/ 	.word	0x00000000
        /*0010*/ 	.short	0x0009
        /*0012*/ 	.short	0x0030
        /*0014*/ 	.byte	0x00, 0xf5, 0x21, 0x00


	//----- nvinfo : EIATTR_KPARAM_INFO
	.align		4
.L_260:
        /*0018*/ 	.byte	0x04, 0x17
        /*001a*/ 	.short	(.L_262 - .L_261)
.L_261:
        /*001c*/ 	.word	0x00000000
        /*0020*/ 	.short	0x0008
        /*0022*/ 	.short	0x0028
        /*0024*/ 	.byte	0x00, 0xf5, 0x21, 0x00


	//----- nvinfo : EIATTR_KPARAM_INFO
	.align		4
.L_262:
        /*0028*/ 	.byte	0x04, 0x17
        /*002a*/ 	.short	(.L_264 - .L_263)
.L_263:
        /*002c*/ 	.word	0x00000000
        /*0030*/ 	.short	0x0007
        /*0032*/ 	.short	0x0020
        /*0034*/ 	.byte	0x00, 0xf5, 0x21, 0x00


	//----- nvinfo : EIATTR_KPARAM_INFO
	.align		4
.L_264:
        /*0038*/ 	.byte	0x04, 0x17
        /*003a*/ 	.short	(.L_266 - .L_265)
.L_265:
        /*003c*/ 	.word	0x00000000
        /*0040*/ 	.short	0x0006
        /*0042*/ 	.short	0x0018
        /*0044*/ 	.byte	0x00, 0xf0, 0x11, 0x00


	//----- nvinfo : EIATTR_KPARAM_INFO
	.align		4
.L_266:
        /*0048*/ 	.byte	0x04, 0x17
        /*004a*/ 	.short	(.L_268 - .L_267)
.L_267:
        /*004c*/ 	.word	0x00000000
        /*0050*/ 	.short	0x0005
        /*0052*/ 	.short	0x0014
        /*0054*/ 	.byte	0x00, 0xf0, 0x11, 0x00


	//----- nvinfo : EIATTR_KPARAM_INFO
	.align		4
.L_268:
        /*0058*/ 	.byte	0x04, 0x17
        /*005a*/ 	.short	(.L_270 - .L_269)
.L_269:
        /*005c*/ 	.word	0x00000000
        /*0060*/ 	.short	0x0004
        /*0062*/ 	.short	0x0010
        /*0064*/ 	.byte	0x00, 0xf0, 0x11, 0x00


	//----- nvinfo : EIATTR_KPARAM_INFO
	.align		4
.L_270:
        /*0068*/ 	.byte	0x04, 0x17
        /*006a*/ 	.short	(.L_272 - .L_271)
.L_271:
        /*006c*/ 	.word	0x00000000
        /*0070*/ 	.short	0x0003
        /*0072*/ 	.short	0x000c
        /*0074*/ 	.byte	0x00, 0xf0, 0x11, 0x00


	//----- nvinfo : EIATTR_KPARAM_INFO
	.align		4
.L_272:
        /*0078*/ 	.byte	0x04, 0x17
        /*007a*/ 	.short	(.L_274 - .L_273)
.L_273:
        /*007c*/ 	.word	0x00000000
        /*0080*/ 	.short	0x0002
        /*0082*/ 	.short	0x0008
        /*0084*/ 	.byte	0x00, 0xf0, 0x11, 0x00


	//----- nvinfo : EIATTR_KPARAM_INFO
	.align		4
.L_274:
        /*0088*/ 	.byte	0x04, 0x17
        /*008a*/ 	.short	(.L_276 - .L_275)
.L_275:
        /*008c*/ 	.word	0x00000000
        /*0090*/ 	.short	0x0001
        /*0092*/ 	.short	0x0004
        /*0094*/ 	.byte	0x00, 0xf0, 0x11, 0x00


	//----- nvinfo : EIATTR_KPARAM_INFO
	.align		4
.L_276:
        /*0098*/ 	.byte	0x04, 0x17
        /*009a*/ 	.short	(.L_278 - .L_277)
.L_277:
        /*009c*/ 	.word	0x00000000
        /*00a0*/ 	.short	0x0000
        /*00a2*/ 	.short	0x0000
        /*00a4*/ 	.byte	0x00, 0xf0, 0x11, 0x00


	//----- nvinfo : EIATTR_SPARSE_MMA_MASK
	.align		4
.L_278:
        /*00a8*/ 	.byte	0x03, 0x50
        /*00aa*/ 	.short	0x0000


	//----- nvinfo : EIATTR_MAXREG_COUNT
	.align		4
        /*00ac*/ 	.byte	0x03, 0x1b
        /*00ae*/ 	.short	0x00ff


	//----- nvinfo : EIATTR_NUM_BARRIERS
	.align		4
        /*00b0*/ 	.byte	0x02, 0x4c
        /*00b2*/ 	.byte	0x01
	.zero		1


	//----- nvinfo : EIATTR_MERCURY_ISA_VERSION
	.align		4
        /*00b4*/ 	.byte	0x03, 0x5f
        /*00b6*/ 	.short	0x0101


	//----- nvinfo : EIATTR_VRC_CTA_INIT_COUNT
	.align		4
        /*00b8*/ 	.byte	0x02, 0x4a
	.zero		1
	.zero		1


	//----- nvinfo : EIATTR_EXIT_INSTR_OFFSETS
	.align		4
        /*00bc*/ 	.byte	0x04, 0x1c
        /*00be*/ 	.short	(.L_280 - .L_279)


	//   ....[0]....
.L_279:
        /*00c0*/ 	.word	0x000000f0


	//   ....[1]....
        /*00c4*/ 	.word	0x00000120


	//   ....[2]....
        /*00c8*/ 	.word	0x00008d10


	//----- nvinfo : EIATTR_CRS_STACK_SIZE
	.align		4
.L_280:
        /*00cc*/ 	.byte	0x04, 0x1e
        /*00ce*/ 	.short	(.L_282 - .L_281)
.L_281:
        /*00d0*/ 	.word	0x00000000


	//----- nvinfo : EIATTR_CBANK_PARAM_SIZE
	.align		4
.L_282:
        /*00d4*/ 	.byte	0x03, 0x19
        /*00d6*/ 	.short	0x0038


	//----- nvinfo : EIATTR_PARAM_CBANK
	.align		4
        /*00d8*/ 	.byte	0x04, 0x0a
        /*00da*/ 	.short	(.L_284 - .L_283)
	.align		4
.L_283:
        /*00dc*/ 	.word	index@(.nv.constant0._Z13FVS_3D_SolverifififfPfS_S_)
        /*00e0*/ 	.short	0x0380
        /*00e2*/ 	.short	0x0038


	//----- nvinfo : EIATTR_SW_WAR
	.align		4
.L_284:
        /*00e4*/ 	.byte	0x04, 0x36
        /*00e6*/ 	.short	(.L_286 - .L_285)
.L_285:
        /*00e8*/ 	.word	0x00000008
.L_286:


//--------------------- .nv.info._Z24PSOR_3D_Solver_OptimizedifififfPfS_S_ --------------------------
	.section	.nv.info._Z24PSOR_3D_Solver_OptimizedifififfPfS_S_,"",@"SHT_CUDA_INFO"
	.sectionflags	@""
	.align	4


	//----- nvinfo : EIATTR_CUDA_API_VERSION
	.align		4
        /*0000*/ 	.byte	0x04, 0x37
        /*0002*/ 	.short	(.L_288 - .L_287)
.L_287:
        /*0004*/ 	.word	0x00000082


	//----- nvinfo : EIATTR_KPARAM_INFO
	.align		4
.L_288:
        /*0008*/ 	.byte	0x04, 0x17
        /*000a*/ 	.short	(.L_290 - .L_289)
.L_289:
        /*000c*/ 	.word	0x00000000
        /*0010*/ 	.short	0x0009
        /*0012*/ 	.short	0x0030
        /*0014*/ 	.byte	0x00, 0xf5, 0x21, 0x00


	//----- nvinfo : EIATTR_KPARAM_INFO
	.align		4
.L_290:
        /*0018*/ 	.byte	0x04, 0x17
        /*001a*/ 	.short	(.L_292 - .L_291)
.L_291:
        /*001c*/ 	.word	0x00000000
        /*0020*/ 	.short	0x0008
        /*0022*/ 	.short	0x0028
        /*0024*/ 	.byte	0x00, 0xf5, 0x21, 0x00


	//----- nvinfo : EIATTR_KPARAM_INFO
	.align		4
.L_292:
        /*0028*/ 	.byte	0x04, 0x17
        /*002a*/ 	.short	(.L_294 - .L_293)
.L_293:
        /*002c*/ 	.word	0x00000000
        /*0030*/ 	.short	0x0007
        /*0032*/ 	.short	0x0020
        /*0034*/ 	.byte	0x00, 0xf5, 0x21, 0x00


	//----- nvinfo : EIATTR_KPARAM_INFO
	.align		4
.L_294:
        /*0038*/ 	.byte	0x04, 0x17
        /*003a*/ 	.short	(.L_296 - .L_295)
.L_295:
        /*003c*/ 	.word	0x00000000
        /*0040*/ 	.short	0x0006
        /*0042*/ 	.short	0x0018
        /*0044*/ 	.byte	0x00, 0xf0, 0x11, 0x00


	//----- nvinfo : EIATTR_KPARAM_INFO
	.align		4
.L_296:
        /*0048*/ 	.byte	0x04, 0x17
        /*004a*/ 	.short	(.L_298 - .L_297)
.L_297:
        /*004c*/ 	.word	0x00000000
        /*0050*/ 	.short	0x0005
        /*0052*/ 	.short	0x0014
        /*0054*/ 	.byte	0x00, 0xf0, 0x11, 0x00


	//----- nvinfo : EIATTR_KPARAM_INFO
	.align		4
.L_298:
        /*0058*/ 	.byte	0x04, 0x17
        /*005a*/ 	.short	(.L_300 - .L_299)
.L_299:
        /*005c*/ 	.word	0x00000000
        /*0060*/ 	.short	0x0004
        /*0062*/ 	.short	0x0010
        /*0064*/ 	.byte	0x00, 0xf0, 0x11, 0x00


	//----- nvinfo : EIATTR_KPARAM_INFO
	.align		4
.L_300:
        /*0068*/ 	.byte	0x04, 0x17
        /*006a*/ 	.short	(.L_302 - .L_301)
.L_301:
        /*006c*/ 	.word	0x00000000
        /*0070*/ 	.short	0x0003
        /*0072*/ 	.short	0x000c
        /*0074*/ 	.byte	0x00, 0xf0, 0x11, 0x00


	//----- nvinfo : EIATTR_KPARAM_INFO
	.align		4
.L_302:
        /*0078*/ 	.byte	0x04, 0x17
        /*007a*/ 	.short	(.L_304 - .L_303)
.L_303:
        /*007c*/ 	.word	0x00000000
        /*0080*/ 	.short	0x0002
        /*0082*/ 	.short	0x0008
        /*0084*/ 	.byte	0x00, 0xf0, 0x11, 0x00


	//----- nvinfo : EIATTR_KPARAM_INFO
	.align		4
.L_304:
        /*0088*/ 	.byte	0x04, 0x17
        /*008a*/ 	.short	(.L_306 - .L_305)
.L_305:
        /*008c*/ 	.word	0x00000000
        /*0090*/ 	.short	0x0001
        /*0092*/ 	.short	0x0004
        /*0094*/ 	.byte	0x00, 0xf0, 0x11, 0x00


	//----- nvinfo : EIATTR_KPARAM_INFO
	.align		4
.L_306:
        /*0098*/ 	.byte	0x04, 0x17
        /*009a*/ 	.short	(.L_308 - .L_307)
.L_307:
        /*009c*/ 	.word	0x00000000
        /*00a0*/ 	.short	0x0000
        /*00a2*/ 	.short	0x0000
        /*00a4*/ 	.byte	0x00, 0xf0, 0x11, 0x00


	//----- nvinfo : EIATTR_SPARSE_MMA_MASK
	.align		4
.L_308:
        /*00a8*/ 	.byte	0x03, 0x50
        /*00aa*/ 	.short	0x0000


	//----- nvinfo : EIATTR_MAXREG_COUNT
	.align		4
        /*00ac*/ 	.byte	0x03, 0x1b
        /*00ae*/ 	.short	0x00ff


	//----- nvinfo : EIATTR_NUM_BARRIERS
	.align		4
        /*00b0*/ 	.byte	0x02, 0x4c
        /*00b2*/ 	.byte	0x01
	.zero		1


	//----- nvinfo : EIATTR_MERCURY_ISA_VERSION
	.align		4
        /*00b4*/ 	.byte	0x03, 0x5f
        /*00b6*/ 	.short	0x0101


	//----- nvinfo : EIATTR_VRC_CTA_INIT_COUNT
	.align		4
        /*00b8*/ 	.byte	0x02, 0x4a
	.zero		1
	.zero		1


	//----- nvinfo : EIATTR_EXIT_INSTR_OFFSETS
	.align		4
        /*00bc*/ 	.byte	0x04, 0x1c
        /*00be*/ 	.short	(.L_310 - .L_309)


	//   ....[0]....
.L_309:
        /*00c0*/ 	.word	0x00002920


	//----- nvinfo : EIATTR_CRS_STACK_SIZE
	.align		4
.L_310:
        /*00c4*/ 	.byte	0x04, 0x1e
        /*00c6*/ 	.short	(.L_312 - .L_311)
.L_311:
        /*00c8*/ 	.word	0x00000000


	//----- nvinfo : EIATTR_CBANK_PARAM_SIZE
	.align		4
.L_312:
        /*00cc*/ 	.byte	0x03, 0x19
        /*00ce*/ 	.short	0x0038


	//----- nvinfo : EIATTR_PARAM_CBANK
	.align		4
        /*00d0*/ 	.byte	0x04, 0x0a
        /*00d2*/ 	.short	(.L_314 - .L_313)
	.align		4
.L_313:
        /*00d4*/ 	.word	index@(.nv.constant0._Z24PSOR_3D_Solver_OptimizedifififfPfS_S_)
        /*00d8*/ 	.short	0x0380
        /*00da*/ 	.short	0x0038


	//----- nvinfo : EIATTR_SW_WAR
	.align		4
.L_314:
        /*00dc*/ 	.byte	0x04, 0x36
        /*00de*/ 	.short	(.L_316 - .L_315)
.L_315:
        /*00e0*/ 	.word	0x00000008
.L_316:


//--------------------- .nv.info._Z14PSOR_3D_SolverifififfPfS_S_ --------------------------
	.section	.nv.info._Z14PSOR_3D_SolverifififfPfS_S_,"",@"SHT_CUDA_INFO"
	.sectionflags	@""
	.align	4


	//----- nvinfo : EIATTR_CUDA_API_VERSION
	.align		4
        /*0000*/ 	.byte	0x04, 0x37
        /*0002*/ 	.short	(.L_318 - .L_317)
.L_317:
        /*0004*/ 	.word	0x00000082


	//----- nvinfo : EIATTR_KPARAM_INFO
	.align		4
.L_318:
        /*0008*/ 	.byte	0x04, 0x17
        /*000a*/ 	.short	(.L_320 - .L_319)
.L_319:
        /*000c*/ 	.word	0x00000000
        /*0010*/ 	.short	0x0009
        /*0012*/ 	.short	0x0030
        /*0014*/ 	.byte	0x00, 0xf5, 0x21, 0x00


	//----- nvinfo : EIATTR_KPARAM_INFO
	.align		4
.L_320:
        /*0018*/ 	.byte	0x04, 0x17
        /*001a*/ 	.short	(.L_322 - .L_321)
.L_321:
        /*001c*/ 	.word	0x00000000
        /*0020*/ 	.short	0x0008
        /*0022*/ 	.short	0x0028
        /*0024*/ 	.byte	0x00, 0xf5, 0x21, 0x00


	//----- nvinfo : EIATTR_KPARAM_INFO
	.align		4
.L_322:
        /*0028*/ 	.byte	0x04, 0x17
        /*002a*/ 	.short	(.L_324 - .L_323)
.L_323:
        /*002c*/ 	.word	0x00000000
        /*0030*/ 	.short	0x0007
        /*0032*/ 	.short	0x0020
        /*0034*/ 	.byte	0x00, 0xf5, 0x21, 0x00


	//----- nvinfo : EIATTR_KPARAM_INFO
	.align		4
.L_324:
        /*0038*/ 	.byte	0x04, 0x17
        /*003a*/ 	.short	(.L_326 - .L_325)
.L_325:
        /*003c*/ 	.word	0x00000000
        /*0040*/ 	.short	0x0006
        /*0042*/ 	.short	0x0018
        /*0044*/ 	.byte	0x00, 0xf0, 0x11, 0x00


	//----- nvinfo : EIATTR_KPARAM_INFO
	.align		4
.L_326:
        /*0048*/ 	.byte	0x04, 0x17
        /*004a*/ 	.short	(.L_328 - .L_327)
.L_327:
        /*004c*/ 	.word	0x00000000
        /*0050*/ 	.short	0x0005
        /*0052*/ 	.short	0x0014
        /*0054*/ 	.byte	0x00, 0xf0, 0x11, 0x00


	//----- nvinfo : EIATTR_KPARAM_INFO
	.align		4
.L_328:
        /*0058*/ 	.byte	0x04, 0x17
        /*005a*/ 	.short	(.L_330 - .L_329)
.L_329:
        /*005c*/ 	.word	0x00000000
        /*0060*/ 	.short	0x0004
        /*0062*/ 	.short	0x0010
        /*0064*/ 	.byte	0x00, 0xf0, 0x11, 0x00


	//----- nvinfo : EIATTR_KPARAM_INFO
	.align		4
.L_330:
        /*0068*/ 	.byte	0x04, 0x17
        /*006a*/ 	.short	(.L_332 - .L_331)
.L_331:
        /*006c*/ 	.word	0x00000000
        /*0070*/ 	.short	0x0003
        /*0072*/ 	.short	0x000c
        /*0074*/ 	.byte	0x00, 0xf0, 0x11, 0x00


	//----- nvinfo : EIATTR_KPARAM_INFO
	.align		4
.L_332:
        /*0078*/ 	.byte	0x04, 0x17
        /*007a*/ 	.short	(.L_334 - .L_333)
.L_333:
        /*007c*/ 	.word	0x00000000
        /*0080*/ 	.short	0x0002
        /*0082*/ 	.short	0x0008
        /*0084*/ 	.byte	0x00, 0xf0, 0x11, 0x00


	//----- nvinfo : EIATTR_KPARAM_INFO
	.align		4
.L_334:
        /*0088*/ 	.byte	0x04, 0x17
        /*008a*/ 	.short	(.L_336 - .L_335)
.L_335:
        /*008c*/ 	.word	0x00000000
        /*0090*/ 	.short	0x0001
        /*0092*/ 	.short	0x0004
        /*0094*/ 	.byte	0x00, 0xf0, 0x11, 0x00


	//----- nvinfo : EIATTR_KPARAM_INFO
	.align		4
.L_336:
        /*0098*/ 	.byte	0x04, 0x17
        /*009a*/ 	.short	(.L_338 - .L_337)
.L_337:
        /*009c*/ 	.word	0x00000000
        /*00a0*/ 	.short	0x0000
        /*00a2*/ 	.short	0x0000
        /*00a4*/ 	.byte	0x00, 0xf0, 0x11, 0x00


	//----- nvinfo : EIATTR_SPARSE_MMA_MASK
	.align		4
.L_338:
        /*00a8*/ 	.byte	0x03, 0x50
        /*00aa*/ 	.short	0x0000


	//----- nvinfo : EIATTR_MAXREG_COUNT
	.align		4
        /*00ac*/ 	.byte	0x03, 0x1b
        /*00ae*/ 	.short	0x00ff


	//----- nvinfo : EIATTR_NUM_BARRIERS
	.align		4
        /*00b0*/ 	.byte	0x02, 0x4c
        /*00b2*/ 	.byte	0x01
	.zero		1


	//----- nvinfo : EIATTR_MERCURY_ISA_VERSION
	.align		4
        /*00b4*/ 	.byte	0x03, 0x5f
        /*00b6*/ 	.short	0x0101


	//----- nvinfo : EIATTR_VRC_CTA_INIT_COUNT
	.align		4
        /*00b8*/ 	.byte	0x02, 0x4a
	.zero		1
	.zero		1


	//----- nvinfo : EIATTR_EXIT_INSTR_OFFSETS
	.align		4
        /*00bc*/ 	.byte	0x04, 0x1c
        /*00be*/ 	.short	(.L_340 - .L_339)


	//   ....[0]....
.L_339:
        /*00c0*/ 	.word	0x00001830


	//   ....[1]....
        /*00c4*/ 	.word	0x00004920


	//   ....[2]....
        /*00c8*/ 	.word	0x00005410


	//----- nvinfo : EIATTR_CRS_STACK_SIZE
	.align		4
.L_340:
        /*00cc*/ 	.byte	0x04, 0x1e
        /*00ce*/ 	.short	(.L_342 - .L_341)
.L_341:
        /*00d0*/ 	.word	0x00000000


	//----- nvinfo : EIATTR_CBANK_PARAM_SIZE
	.align		4
.L_342:
        /*00d4*/ 	.byte	0x03, 0x19
        /*00d6*/ 	.short	0x0038


	//----- nvinfo : EIATTR_PARAM_CBANK
	.align		4
        /*00d8*/ 	.byte	0x04, 0x0a
        /*00da*/ 	.short	(.L_344 - .L_343)
	.align		4
.L_343:
        /*00dc*/ 	.word	index@(.nv.constant0._Z14PSOR_3D_SolverifififfPfS_S_)
        /*00e0*/ 	.short	0x0380
        /*00e2*/ 	.short	0x0038


	//----- nvinfo : EIATTR_SW_WAR
	.align		4
.L_344:
        /*00e4*/ 	.byte	0x04, 0x36
        /*00e6*/ 	.short	(.L_346 - .L_345)
.L_345:
        /*00e8*/ 	.word	0x00000008
.L_346:


//--------------------- .nv.info._Z23TVD_3D_Solver_OptimizedifififfPfS_S_ --------------------------
	.section	.nv.info._Z23TVD_3D_Solver_OptimizedifififfPfS_S_,"",@"SHT_CUDA_INFO"
	.sectionflags	@""
	.align	4


	//----- nvinfo : EIATTR_CUDA_API_VERSION
	.align		4
        /*0000*/ 	.byte	0x04, 0x37
        /*0002*/ 	.short	(.L_348 - .L_347)
.L_347:
        /*0004*/ 	.word	0x00000082


	//----- nvinfo : EIATTR_KPARAM_INFO
	.align		4
.L_348:
        /*0008*/ 	.byte	0x04, 0x17
        /*000a*/ 	.short	(.L_350 - .L_349)
.L_349:
        /*000c*/ 	.word	0x00000000
        /*0010*/ 	.short	0x0009
        /*0012*/ 	.short	0x0030
        /*0014*/ 	.byte	0x00, 0xf5, 0x21, 0x00


	//----- nvinfo : EIATTR_KPARAM_INFO
	.align		4
.L_350:
        /*0018*/ 	.byte	0x04, 0x17
        /*001a*/ 	.short	(.L_352 - .L_351)
.L_351:
        /*001c*/ 	.word	0x00000000
        /*0020*/ 	.short	0x0008
        /*0022*/ 	.short	0x0028
        /*0024*/ 	.byte	0x00, 0xf5, 0x21, 0x00


	//----- nvinfo : EIATTR_KPARAM_INFO
	.align		4
.L_352:
        /*0028*/ 	.byte	0x04, 0x17
        /*002a*/ 	.short	(.L_354 - .L_353)
.L_353:
        /*002c*/ 	.word	0x00000000
        /*0030*/ 	.short	0x0007
        /*0032*/ 	.short	0x0020
        /*0034*/ 	.byte	0x00, 0xf5, 0x21, 0x00


	//----- nvinfo : EIATTR_KPARAM_INFO
	.align		4
.L_354:
        /*0038*/ 	.byte	0x04, 0x17
        /*003a*/ 	.short	(.L_356 - .L_355)
.L_355:
        /*003c*/ 	.word	0x00000000
        /*0040*/ 	.short	0x0006
        /*0042*/ 	.short	0x0018
        /*0044*/ 	.byte	0x00, 0xf0, 0x11, 0x00


	//----- nvinfo : EIATTR_KPARAM_INFO
	.align		4
.L_356:
        /*0048*/ 	.byte	0x04, 0x17
        /*004a*/ 	.short	(.L_358 - .L_357)
.L_357:
        /*004c*/ 	.word	0x00000000
        /*0050*/ 	.short	0x0005
        /*0052*/ 	.short	0x0014
        /*0054*/ 	.byte	0x00, 0xf0, 0x11, 0x00


	//----- nvinfo : EIATTR_KPARAM_INFO
	.align		4
.L_358:
        /*0058*/ 	.byte	0x04, 0x17
        /*005a*/ 	.short	(.L_360 - .L_359)
.L_359:
        /*005c*/ 	.word	0x00000000
        /*0060*/ 	.short	0x0004
        /*0062*/ 	.short	0x0010
        /*0064*/ 	.byte	0x00, 0xf0, 0x11, 0x00


	//----- nvinfo : EIATTR_KPARAM_INFO
	.align		4
.L_360:
        /*0068*/ 	.byte	0x04, 0x17
        /*006a*/ 	.short	(.L_362 - .L_361)
.L_361:
        /*006c*/ 	.word	0x00000000
        /*0070*/ 	.short	0x0003
        /*0072*/ 	.short	0x000c
        /*0074*/ 	.byte	0x00, 0xf0, 0x11, 0x00


	//----- nvinfo : EIATTR_KPARAM_INFO
	.align		4
.L_362:
        /*0078*/ 	.byte	0x04, 0x17
        /*007a*/ 	.short	(.L_364 - .L_363)
.L_363:
        /*007c*/ 	.word	0x00000000
        /*0080*/ 	.short	0x0002
        /*0082*/ 	.short	0x0008
        /*0084*/ 	.byte	0x00, 0xf0, 0x11, 0x00


	//----- nvinfo : EIATTR_KPARAM_INFO
	.align		4
.L_364:
        /*0088*/ 	.byte	0x04, 0x17
        /*008a*/ 	.short	(.L_366 - .L_365)
.L_365:
        /*008c*/ 	.word	0x00000000
        /*0090*/ 	.short	0x0001
        /*0092*/ 	.short	0x0004
        /*0094*/ 	.byte	0x00, 0xf0, 0x11, 0x00


	//----- nvinfo : EIATTR_KPARAM_INFO
	.align		4
.L_366:
        /*0098*/ 	.byte	0x04, 0x17
        /*009a*/ 	.short	(.L_368 - .L_367)
.L_367:
        /*009c*/ 	.word	0x00000000
        /*00a0*/ 	.short	0x0000
        /*00a2*/ 	.short	0x0000
        /*00a4*/ 	.byte	0x00, 0xf0, 0x11, 0x00


	//----- nvinfo : EIATTR_SPARSE_MMA_MASK
	.align		4
.L_368:
        /*00a8*/ 	.byte	0x03, 0x50
        /*00aa*/ 	.short	0x0000


	//----- nvinfo : EIATTR_MAXREG_COUNT
	.align		4
        /*00ac*/ 	.byte	0x03, 0x1b
        /*00ae*/ 	.short	0x00ff


	//----- nvinfo : EIATTR_NUM_BARRIERS
	.align		4
        /*00b0*/ 	.byte	0x02, 0x4c
        /*00b2*/ 	.byte	0x01
	.zero		1


	//----- nvinfo : EIATTR_MERCURY_ISA_VERSION
	.align		4
        /*00b4*/ 	.byte	0x03, 0x5f
        /*00b6*/ 	.short	0x0101


	//----- nvinfo : EIATTR_VRC_CTA_INIT_COUNT
	.align		4
        /*00b8*/ 	.byte	0x02, 0x4a
	.zero		1
	.zero		1


	//----- nvinfo : EIATTR_EXIT_INSTR_OFFSETS
	.align		4
        /*00bc*/ 	.byte	0x04, 0x1c
        /*00be*/ 	.short	(.L_370 - .L_369)


	//   ....[0]....
.L_369:
        /*00c0*/ 	.word	0x00001ee0


	//----- nvinfo : EIATTR_CRS_STACK_SIZE
	.align		4
.L_370:
        /*00c4*/ 	.byte	0x04, 0x1e
        /*00c6*/ 	.short	(.L_372 - .L_371)
.L_371:
        /*00c8*/ 	.word	0x00000000


	//----- nvinfo : EIATTR_CBANK_PARAM_SIZE
	.align		4
.L_372:
        /*00cc*/ 	.byte	0x03, 0x19
        /*00ce*/ 	.short	0x0038


	//----- nvinfo : EIATTR_PARAM_CBANK
	.align		4
        /*00d0*/ 	.byte	0x04, 0x0a
        /*00d2*/ 	.short	(.L_374 - .L_373)
	.align		4
.L_373:
        /*00d4*/ 	.word	index@(.nv.constant0._Z23TVD_3D_Solver_OptimizedifififfPfS_S_)
        /*00d8*/ 	.short	0x0380
        /*00da*/ 	.short	0x0038


	//----- nvinfo : EIATTR_SW_WAR
	.align		4
.L_374:
        /*00dc*/ 	.byte	0x04, 0x36
        /*00de*/ 	.short	(.L_376 - .L_375)
.L_375:
        /*00e0*/ 	.word	0x00000008
.L_376:


//--------------------- .nv.info._Z13TVD_3D_SolverifififfPfS_S_ --------------------------
	.section	.nv.info._Z13TVD_3D_SolverifififfPfS_S_,"",@"SHT_CUDA_INFO"
	.sectionflags	@""
	.align	4


	//----- nvinfo : EIATTR_CUDA_API_VERSION
	.align		4
        /*0000*/ 	.byte	0x04, 0x37
        /*0002*/ 	.short	(.L_378 - .L_377)
.L_377:
        /*0004*/ 	.word	0x00000082


	//----- nvinfo : EIATTR_KPARAM_INFO
	.align		4
.L_378:
        /*0008*/ 	.byte	0x04, 0x17
        /*000a*/ 	.short	(.L_380 - .L_379)
.L_379:
        /*000c*/ 	.word	0x00000000
        /*0010*/ 	.short	0x0009
        /*0012*/ 	.short	0x0030
        /*0014*/ 	.byte	0x00, 0xf5, 0x21, 0x00


	//----- nvinfo : EIATTR_KPARAM_INFO
	.align		4
.L_380:
        /*0018*/ 	.byte	0x04, 0x17
        /*001a*/ 	.short	(.L_382 - .L_381)
.L_381:
        /*001c*/ 	.word	0x00000000
        /*0020*/ 	.short	0x0008
        /*0022*/ 	.short	0x0028
        /*0024*/ 	.byte	0x00, 0xf5, 0x21, 0x00


	//----- nvinfo : EIATTR_KPARAM_INFO
	.align		4
.L_382:
        /*0028*/ 	.byte	0x04, 0x17
        /*002a*/ 	.short	(.L_384 - .L_383)
.L_383:
        /*002c*/ 	.word	0x00000000
        /*0030*/ 	.short	0x0007
        /*0032*/ 	.short	0x0020
        /*0034*/ 	.byte	0x00, 0xf5, 0x21, 0x00


	//----- nvinfo : EIATTR_KPARAM_INFO
	.align		4
.L_384:
        /*0038*/ 	.byte	0x04, 0x17
        /*003a*/ 	.short	(.L_386 - .L_385)
.L_385:
        /*003c*/ 	.word	0x00000000
        /*0040*/ 	.short	0x0006
        /*0042*/ 	.short	0x0018
        /*0044*/ 	.byte	0x00, 0xf0, 0x11, 0x00


	//----- nvinfo : EIATTR_KPARAM_INFO
	.align		4
.L_386:
        /*0048*/ 	.byte	0x04, 0x17
        /*004a*/ 	.short	(.L_388 - .L_387)
.L_387:
        /*004c*/ 	.word	0x00000000
        /*0050*/ 	.short	0x0005
        /*0052*/ 	.short	0x0014
        /*0054*/ 	.byte	0x00, 0xf0, 0x11, 0x00


	//----- nvinfo : EIATTR_KPARAM_INFO
	.align		4
.L_388:
        /*0058*/ 	.byte	0x04, 0x17
        /*005a*/ 	.short	(.L_390 - .L_389)
.L_389:
        /*005c*/ 	.word	0x00000000
        /*0060*/ 	.short	0x0004
        /*0062*/ 	.short	0x0010
        /*0064*/ 	.byte	0x00, 0xf0, 0x11, 0x00


	//----- nvinfo : EIATTR_KPARAM_INFO
	.align		4
.L_390:
        /*0068*/ 	.byte	0x04, 0x17
        /*006a*/ 	.short	(.L_392 - .L_391)
.L_391:
        /*006c*/ 	.word	0x00000000
        /*0070*/ 	.short	0x0003
        /*0072*/ 	.short	0x000c
        /*0074*/ 	.byte	0x00, 0xf0, 0x11, 0x00


	//----- nvinfo : EIATTR_KPARAM_INFO
	.align		4
.L_392:
        /*0078*/ 	.byte	0x04, 0x17
        /*007a*/ 	.short	(.L_394 - .L_393)
.L_393:
        /*007c*/ 	.word	0x00000000
        /*0080*/ 	.short	0x0002
        /*0082*/ 	.short	0x0008
        /*0084*/ 	.byte	0x00, 0xf0, 0x11, 0x00


	//----- nvinfo : EIATTR_KPARAM_INFO
	.align		4
.L_394:
        /*0088*/ 	.byte	0x04, 0x17
        /*008a*/ 	.short	(.L_396 - .L_395)
.L_395:
        /*008c*/ 	.word	0x00000000
        /*0090*/ 	.short	0x0001
        /*0092*/ 	.short	0x0004
        /*0094*/ 	.byte	0x00, 0xf0, 0x11, 0x00


	//----- nvinfo : EIATTR_KPARAM_INFO
	.align		4
.L_396:
        /*0098*/ 	.byte	0x04, 0x17
        /*009a*/ 	.short	(.L_398 - .L_397)
.L_397:
        /*009c*/ 	.word	0x00000000
        /*00a0*/ 	.short	0x0000
        /*00a2*/ 	.short	0x0000
        /*00a4*/ 	.byte	0x00, 0xf0, 0x11, 0x00


	//----- nvinfo : EIATTR_SPARSE_MMA_MASK
	.align		4
.L_398:
        /*00a8*/ 	.byte	0x03, 0x50
        /*00aa*/ 	.short	0x0000


	//----- nvinfo : EIATTR_MAXREG_COUNT
	.align		4
        /*00ac*/ 	.byte	0x03, 0x1b
        /*00ae*/ 	.short	0x00ff


	//----- nvinfo : EIATTR_NUM_BARRIERS
	.align		4
        /*00b0*/ 	.byte	0x02, 0x4c
        /*00b2*/ 	.byte	0x01
	.zero		1


	//----- nvinfo : EIATTR_MERCURY_ISA_VERSION
	.align		4
        /*00b4*/ 	.byte	0x03, 0x5f
        /*00b6*/ 	.short	0x0101


	//----- nvinfo : EIATTR_VRC_CTA_INIT_COUNT
	.align		4
        /*00b8*/ 	.byte	0x02, 0x4a
	.zero		1
	.zero		1


	//----- nvinfo : EIATTR_EXIT_INSTR_OFFSETS
	.align		4
        /*00bc*/ 	.byte	0x04, 0x1c
        /*00be*/ 	.short	(.L_400 - .L_399)


	//   ....[0]....
.L_399:
        /*00c0*/ 	.word	0x000008c0


	//   ....[1]....
        /*00c4*/ 	.word	0x00006e90


	//   ....[2]....
        /*00c8*/ 	.word	0x00008030


	//----- nvinfo : EIATTR_CRS_STACK_SIZE
	.align		4
.L_400:
        /*00cc*/ 	.byte	0x04, 0x1e
        /*00ce*/ 	.short	(.L_402 - .L_401)
.L_401:
        /*00d0*/ 	.word	0x00000000


	//----- nvinfo : EIATTR_CBANK_PARAM_SIZE
	.align		4
.L_402:
        /*00d4*/ 	.byte	0x03, 0x19
        /*00d6*/ 	.short	0x0038


	//----- nvinfo : EIATTR_PARAM_CBANK
	.align		4
        /*00d8*/ 	.byte	0x04, 0x0a
        /*00da*/ 	.short	(.L_404 - .L_403)
	.align		4
.L_403:
        /*00dc*/ 	.word	index@(.nv.constant0._Z13TVD_3D_SolverifififfPfS_S_)
        /*00e0*/ 	.short	0x0380
        /*00e2*/ 	.short	0x0038


	//----- nvinfo : EIATTR_SW_WAR
	.align		4
.L_404:
        /*00e4*/ 	.byte	0x04, 0x36
        /*00e6*/ 	.short	(.L_406 - .L_405)
.L_405:
        /*00e8*/ 	.word	0x00000008
.L_406:


//--------------------- .nv.info._Z30MacCormack_3D_Solver_OptimizedifififfPfS_S_ --------------------------
	.section	.nv.info._Z30MacCormack_3D_Solver_OptimizedifififfPfS_S_,"",@"SHT_CUDA_INFO"
	.sectionflags	@""
	.align	4


	//----- nvinfo : EIATTR_CUDA_API_VERSION
	.align		4
        /*0000*/ 	.byte	0x04, 0x37
        /*0002*/ 	.short	(.L_408 - .L_407)
.L_407:
        /*0004*/ 	.word	0x00000082


	//----- nvinfo : EIATTR_KPARAM_INFO
	.align		4
.L_408:
        /*0008*/ 	.byte	0x04, 0x17
        /*000a*/ 	.short	(.L_410 - .L_409)
.L_409:
        /*000c*/ 	.word	0x00000000
        /*0010*/ 	.short	0x0009
        /*0012*/ 	.short	0x0030
        /*0014*/ 	.byte	0x00, 0xf5, 0x21, 0x00


	//----- nvinfo : EIATTR_KPARAM_INFO
	.align		4
.L_410:
        /*0018*/ 	.byte	0x04, 0x17
        /*001a*/ 	.short	(.L_412 - .L_411)
.L_411:
        /*001c*/ 	.word	0x00000000
        /*0020*/ 	.short	0x0008
        /*0022*/ 	.short	0x0028
        /*0024*/ 	.byte	0x00, 0xf5, 0x21, 0x00


	//----- nvinfo : EIATTR_KPARAM_INFO
	.align		4
.L_412:
        /*0028*/ 	.byte	0x04, 0x17
        /*002a*/ 	.short	(.L_414 - .L_413)
.L_413:
        /*002c*/ 	.word	0x00000000
        /*0030*/ 	.short	0x0007
        /*0032*/ 	.short	0x0020
        /*0034*/ 	.byte	0x00, 0xf5, 0x21, 0x00


	//----- nvinfo : EIATTR_KPARAM_INFO
	.align		4
.L_414:
        /*0038*/ 	.byte	0x04, 0x17
        /*003a*/ 	.short	(.L_416 - .L_415)
.L_415:
        /*003c*/ 	.word	0x00000000
        /*0040*/ 	.short	0x0006
        /*0042*/ 	.short	0x0018
        /*0044*/ 	.byte	0x00, 0xf0, 0x11, 0x00


	//----- nvinfo : EIATTR_KPARAM_INFO
	.align		4
.L_416:
        /*0048*/ 	.byte	0x04, 0x17
        /*004a*/ 	.short	(.L_418 - .L_417)
.L_417:
        /*004c*/ 	.word	0x00000000
        /*0050*/ 	.short	0x0005
        /*0052*/ 	.short	0x0014
        /*0054*/ 	.byte	0x00, 0xf0, 0x11, 0x00


	//----- nvinfo : EIATTR_KPARAM_INFO
	.align		4
.L_418:
        /*0058*/ 	.byte	0x04, 0x17
        /*005a*/ 	.short	(.L_420 - .L_419)
.L_419:
        /*005c*/ 	.word	0x00000000
        /*0060*/ 	.short	0x0004
        /*0062*/ 	.short	0x0010
        /*0064*/ 	.byte	0x00, 0xf0, 0x11, 0x00


	//----- nvinfo : EIATTR_KPARAM_INFO
	.align		4
.L_420:
        /*0068*/ 	.byte	0x04, 0x17
        /*006a*/ 	.short	(.L_422 - .L_421)
.L_421:
        /*006c*/ 	.word	0x00000000
        /*0070*/ 	.short	0x0003
        /*0072*/ 	.short	0x000c
        /*0074*/ 	.byte	0x00, 0xf0, 0x11, 0x00


	//----- nvinfo : EIATTR_KPARAM_INFO
	.align		4
.L_422:
        /*0078*/ 	.byte	0x04, 0x17
        /*007a*/ 	.short	(.L_424 - .L_423)
.L_423:
        /*007c*/ 	.word	0x00000000
        /*0080*/ 	.short	0x0002
        /*0082*/ 	.short	0x0008
        /*0084*/ 	.byte	0x00, 0xf0, 0x11, 0x00


	//----- nvinfo : EIATTR_KPARAM_INFO
	.align		4
.L_424:
        /*0088*/ 	.byte	0x04, 0x17
        /*008a*/ 	.short	(.L_426 - .L_425)
.L_425:
        /*008c*/ 	.word	0x00000000
        /*0090*/ 	.short	0x0001
        /*0092*/ 	.short	0x0004
        /*0094*/ 	.byte	0x00, 0xf0, 0x11, 0x00


	//----- nvinfo : EIATTR_KPARAM_INFO
	.align		4
.L_426:
        /*0098*/ 	.byte	0x04, 0x17
        /*009a*/ 	.short	(.L_428 - .L_427)
.L_427:
        /*009c*/ 	.word	0x00000000
        /*00a0*/ 	.short	0x0000
        /*00a2*/ 	.short	0x0000
        /*00a4*/ 	.byte	0x00, 0xf0, 0x11, 0x00


	//----- nvinfo : EIATTR_SPARSE_MMA_MASK
	.align		4
.L_428:
        /*00a8*/ 	.byte	0x03, 0x50
        /*00aa*/ 	.short	0x0000


	//----- nvinfo : EIATTR_MAXREG_COUNT
	.align		4
        /*00ac*/ 	.byte	0x03, 0x1b
        /*00ae*/ 	.short	0x00ff


	//----- nvinfo : EIATTR_NUM_BARRIERS
	.align		4
        /*00b0*/ 	.byte	0x02, 0x4c
        /*00b2*/ 	.byte	0x01
	.zero		1


	//----- nvinfo : EIATTR_MERCURY_ISA_VERSION
	.align		4
        /*00b4*/ 	.byte	0x03, 0x5f
        /*00b6*/ 	.short	0x0101


	//----- nvinfo : EIATTR_VRC_CTA_INIT_COUNT
	.align		4
        /*00b8*/ 	.byte	0x02, 0x4a
	.zero		1
	.zero		1


	//----- nvinfo : EIATTR_EXIT_INSTR_OFFSETS
	.align		4
        /*00bc*/ 	.byte	0x04, 0x1c
        /*00be*/ 	.short	(.L_430 - .L_429)


	//   ....[0]....
.L_429:
        /*00c0*/ 	.word	0x00001940


	//----- nvinfo : EIATTR_CRS_STACK_SIZE
	.align		4
.L_430:
        /*00c4*/ 	.byte	0x04, 0x1e
        /*00c6*/ 	.short	(.L_432 - .L_431)
.L_431:
        /*00c8*/ 	.word	0x00000000


	//----- nvinfo : EIATTR_CBANK_PARAM_SIZE
	.align		4
.L_432:
        /*00cc*/ 	.byte	0x03, 0x19
        /*00ce*/ 	.short	0x0038


	//----- nvinfo : EIATTR_PARAM_CBANK
	.align		4
        /*00d0*/ 	.byte	0x04, 0x0a
        /*00d2*/ 	.short	(.L_434 - .L_433)
	.align		4
.L_433:
        /*00d4*/ 	.word	index@(.nv.constant0._Z30MacCormack_3D_Solver_OptimizedifififfPfS_S_)
        /*00d8*/ 	.short	0x0380
        /*00da*/ 	.short	0x0038


	//----- nvinfo : EIATTR_SW_WAR
	.align		4
.L_434:
        /*00dc*/ 	.byte	0x04, 0x36
        /*00de*/ 	.short	(.L_436 - .L_435)
.L_435:
        /*00e0*/ 	.word	0x00000008
.L_436:


//--------------------- .nv.info._Z20MacCormack_3D_SolverifififfPfS_S_ --------------------------
	.section	.nv.info._Z20MacCormack_3D_SolverifififfPfS_S_,"",@"SHT_CUDA_INFO"
	.sectionflags	@""
	.align	4


	//----- nvinfo : EIATTR_CUDA_API_VERSION
	.align		4
        /*0000*/ 	.byte	0x04, 0x37
        /*0002*/ 	.short	(.L_438 - .L_437)
.L_437:
        /*0004*/ 	.word	0x00000082


	//----- nvinfo : EIATTR_KPARAM_INFO
	.align		4
.L_438:
        /*0008*/ 	.byte	0x04, 0x17
        /*000a*/ 	.short	(.L_440 - .L_439)
.L_439:
        /*000c*/ 	.word	0x00000000
        /*0010*/ 	.short	0x0009
        /*0012*/ 	.short	0x0030
        /*0014*/ 	.byte	0x00, 0xf5, 0x21, 0x00


	//----- nvinfo : EIATTR_KPARAM_INFO
	.align		4
.L_440:
        /*0018*/ 	.byte	0x04, 0x17
        /*001a*/ 	.short	(.L_442 - .L_441)
.L_441:
        /*001c*/ 	.word	0x00000000
        /*0020*/ 	.short	0x0008
        /*0022*/ 	.short	0x0028
        /*0024*/ 	.byte	0x00, 0xf5, 0x21, 0x00


	//----- nvinfo : EIATTR_KPARAM_INFO
	.align		4
.L_442:
        /*0028*/ 	.byte	0x04, 0x17
        /*002a*/ 	.short	(.L_444 - .L_443)
.L_443:
        /*002c*/ 	.word	0x00000000
        /*0030*/ 	.short	0x0007
        /*0032*/ 	.short	0x0020
        /*0034*/ 	.byte	0x00, 0xf5, 0x21, 0x00


	//----- nvinfo : EIATTR_KPARAM_INFO
	.align		4
.L_444:
        /*0038*/ 	.byte	0x04, 0x17
        /*003a*/ 	.short	(.L_446 - .L_445)
.L_445:
        /*003c*/ 	.word	0x00000000
        /*0040*/ 	.short	0x0006
        /*0042*/ 	.short	0x0018
        /*0044*/ 	.byte	0x00, 0xf0, 0x11, 0x00


	//----- nvinfo : EIATTR_KPARAM_INFO
	.align		4
.L_446:
        /*0048*/ 	.byte	0x04, 0x17
        /*004a*/ 	.short	(.L_448 - .L_447)
.L_447:
        /*004c*/ 	.word	0x00000000
        /*0050*/ 	.short	0x0005
        /*0052*/ 	.short	0x0014
        /*0054*/ 	.byte	0x00, 0xf0, 0x11, 0x00


	//----- nvinfo : EIATTR_KPARAM_INFO
	.align		4
.L_448:
        /*0058*/ 	.byte	0x04, 0x17
        /*005a*/ 	.short	(.L_450 - .L_449)
.L_449:
        /*005c*/ 	.word	0x00000000
        /*0060*/ 	.short	0x0004
        /*0062*/ 	.short	0x0010
        /*0064*/ 	.byte	0x00, 0xf0, 0x11, 0x00


	//----- nvinfo : EIATTR_KPARAM_INFO
	.align		4
.L_450:
        /*0068*/ 	.byte	0x04, 0x17
        /*006a*/ 	.short	(.L_452 - .L_451)
.L_451:
        /*006c*/ 	.word	0x00000000
        /*0070*/ 	.short	0x0003
        /*0072*/ 	.short	0x000c
        /*0074*/ 	.byte	0x00, 0xf0, 0x11, 0x00


	//----- nvinfo : EIATTR_KPARAM_INFO
	.align		4
.L_452:
        /*0078*/ 	.byte	0x04, 0x17
        /*007a*/ 	.short	(.L_454 - .L_453)
.L_453:
        /*007c*/ 	.word	0x00000000
        /*0080*/ 	.short	0x0002
        /*0082*/ 	.short	0x0008
        /*0084*/ 	.byte	0x00, 0xf0, 0x11, 0x00


	//----- nvinfo : EIATTR_KPARAM_INFO
	.align		4
.L_454:
        /*0088*/ 	.byte	0x04, 0x17
        /*008a*/ 	.short	(.L_456 - .L_455)
.L_455:
        /*008c*/ 	.word	0x00000000
        /*0090*/ 	.short	0x0001
        /*0092*/ 	.short	0x0004
        /*0094*/ 	.byte	0x00, 0xf0, 0x11, 0x00


	//----- nvinfo : EIATTR_KPARAM_INFO
	.align		4
.L_456:
        /*0098*/ 	.byte	0x04, 0x17
        /*009a*/ 	.short	(.L_458 - .L_457)
.L_457:
        /*009c*/ 	.word	0x00000000
        /*00a0*/ 	.short	0x0000
        /*00a2*/ 	.short	0x0000
        /*00a4*/ 	.byte	0x00, 0xf0, 0x11, 0x00


	//----- nvinfo : EIATTR_SPARSE_MMA_MASK
	.align		4
.L_458:
        /*00a8*/ 	.byte	0x03, 0x50
        /*00aa*/ 	.short	0x0000


	//----- nvinfo : EIATTR_MAXREG_COUNT
	.align		4
        /*00ac*/ 	.byte	0x03, 0x1b
        /*00ae*/ 	.short	0x00ff


	//----- nvinfo : EIATTR_NUM_BARRIERS
	.align		4
        /*00b0*/ 	.byte	0x02, 0x4c
        /*00b2*/ 	.byte	0x01
	.zero		1


	//----- nvinfo : EIATTR_MERCURY_ISA_VERSION
	.align		4
        /*00b4*/ 	.byte	0x03, 0x5f
        /*00b6*/ 	.short	0x0101


	//----- nvinfo : EIATTR_VRC_CTA_INIT_COUNT
	.align		4
        /*00b8*/ 	.byte	0x02, 0x4a
	.zero		1
	.zero		1


	//----- nvinfo : EIATTR_EXIT_INSTR_OFFSETS
	.align		4
        /*00bc*/ 	.byte	0x04, 0x1c
        /*00be*/ 	.short	(.L_460 - .L_459)


	//   ....[0]....
.L_459:
        /*00c0*/ 	.word	0x000000f0


	//   ....[1]....
        /*00c4*/ 	.word	0x00000120


	//   ....[2]....
        /*00c8*/ 	.word	0x00009c80


	//----- nvinfo : EIATTR_CRS_STACK_SIZE
	.align		4
.L_460:
        /*00cc*/ 	.byte	0x04, 0x1e
        /*00ce*/ 	.short	(.L_462 - .L_461)
.L_461:
        /*00d0*/ 	.word	0x00000000


	//----- nvinfo : EIATTR_CBANK_PARAM_SIZE
	.align		4
.L_462:
        /*00d4*/ 	.byte	0x03, 0x19
        /*00d6*/ 	.short	0x0038


	//----- nvinfo : EIATTR_PARAM_CBANK
	.align		4
        /*00d8*/ 	.byte	0x04, 0x0a
        /*00da*/ 	.short	(.L_464 - .L_463)
	.align		4
.L_463:
        /*00dc*/ 	.word	index@(.nv.constant0._Z20MacCormack_3D_SolverifififfPfS_S_)
        /*00e0*/ 	.short	0x0380
        /*00e2*/ 	.short	0x0038


	//----- nvinfo : EIATTR_SW_WAR
	.align		4
.L_464:
        /*00e4*/ 	.byte	0x04, 0x36
        /*00e6*/ 	.short	(.L_466 - .L_465)
.L_465:
        /*00e8*/ 	.word	0x00000008
.L_466:


//--------------------- .nv.info._Z34FractionalStep_3D_Solver_OptimizedifififfPfS_S_ --------------------------
	.section	.nv.info._Z34FractionalStep_3D_Solver_OptimizedifififfPfS_S_,"",@"SHT_CUDA_INFO"
	.sectionflags	@""
	.align	4


	//----- nvinfo : EIATTR_CUDA_API_VERSION
	.align		4
        /*0000*/ 	.byte	0x04, 0x37
        /*0002*/ 	.short	(.L_468 - .L_467)
.L_467:
        /*0004*/ 	.word	0x00000082


	//----- nvinfo : EIATTR_KPARAM_INFO
	.align		4
.L_468:
        /*0008*/ 	.byte	0x04, 0x17
        /*000a*/ 	.short	(.L_470 - .L_469)
.L_469:
        /*000c*/ 	.word	0x00000000
        /*0010*/ 	.short	0x0009
        /*0012*/ 	.short	0x0030
        /*0014*/ 	.byte	0x00, 0xf5, 0x21, 0x00


	//----- nvinfo : EIATTR_KPARAM_INFO
	.align		4
.L_470:
        /*0018*/ 	.byte	0x04, 0x17
        /*001a*/ 	.short	(.L_472 - .L_471)
.L_471:
        /*001c*/ 	.word	0x00000000
        /*0020*/ 	.short	0x0008
        /*0022*/ 	.short	0x0028
        /*0024*/ 	.byte	0x00, 0xf5, 0x21, 0x00


	//----- nvinfo : EIATTR_KPARAM_INFO
	.align		4
.L_472:
        /*0028*/ 	.byte	0x04, 0x17
        /*002a*/ 	.short	(.L_474 - .L_473)
.L_473:
        /*002c*/ 	.word	0x00000000
        /*0030*/ 	.short	0x0007
        /*0032*/ 	.short	0x0020
        /*0034*/ 	.byte	0x00, 0xf5, 0x21, 0x00


	//----- nvinfo : EIATTR_KPARAM_INFO
	.align		4
.L_474:
        /*0038*/ 	.byte	0x04, 0x17
        /*003a*/ 	.short	(.L_476 - .L_475)
.L_475:
        /*003c*/ 	.word	0x00000000
        /*0040*/ 	.short	0x0006
        /*0042*/ 	.short	0x0018
        /*0044*/ 	.byte	0x00, 0xf0, 0x11, 0x00


	//----- nvinfo : EIATTR_KPARAM_INFO
	.align		4
.L_476:
        /*0048*/ 	.byte	0x04, 0x17
        /*004a*/ 	.short	(.L_478 - .L_477)
.L_477:
        /*004c*/ 	.word	0x00000000
        /*0050*/ 	.short	0x0005
        /*0052*/ 	.short	0x0014
        /*0054*/ 	.byte	0x00, 0xf0, 0x11, 0x00


	//----- nvinfo : EIATTR_KPARAM_INFO
	.align		4
.L_478:
        /*0058*/ 	.byte	0x04, 0x17
        /*005a*/ 	.short	(.L_480 - .L_479)
.L_479:
        /*005c*/ 	.word	0x00000000
        /*0060*/ 	.short	0x0004
        /*0062*/ 	.short	0x0010
        /*0064*/ 	.byte	0x00, 0xf0, 0x11, 0x00


	//----- nvinfo : EIATTR_KPARAM_INFO
	.align		4
.L_480:
        /*0068*/ 	.byte	0x04, 0x17
        /*006a*/ 	.short	(.L_482 - .L_481)
.L_481:
        /*006c*/ 	.word	0x00000000
        /*0070*/ 	.short	0x0003
        /*0072*/ 	.short	0x000c
        /*0074*/ 	.byte	0x00, 0xf0, 0x11, 0x00


	//----- nvinfo : EIATTR_KPARAM_INFO
	.align		4
.L_482:
        /*0078*/ 	.byte	0x04, 0x17
        /*007a*/ 	.short	(.L_484 - .L_483)
.L_483:
        /*007c*/ 	.word	0x00000000
        /*0080*/ 	.short	0x0002
        /*0082*/ 	.short	0x0008
        /*0084*/ 	.byte	0x00, 0xf0, 0x11, 0x00


	//----- nvinfo : EIATTR_KPARAM_INFO
	.align		4
.L_484:
        /*0088*/ 	.byte	0x04, 0x17
        /*008a*/ 	.short	(.L_486 - .L_485)
.L_485:
        /*008c*/ 	.word	0x00000000
        /*0090*/ 	.short	0x0001
        /*0092*/ 	.short	0x0004
        /*0094*/ 	.byte	0x00, 0xf0, 0x11, 0x00


	//----- nvinfo : EIATTR_KPARAM_INFO
	.align		4
.L_486:
        /*0098*/ 	.byte	0x04, 0x17
        /*009a*/ 	.short	(.L_488 - .L_487)
.L_487:
        /*009c*/ 	.word	0x00000000
        /*00a0*/ 	.short	0x0000
        /*00a2*/ 	.short	0x0000
        /*00a4*/ 	.byte	0x00, 0xf0, 0x11, 0x00


	//----- nvinfo : EIATTR_SPARSE_MMA_MASK
	.align		4
.L_488:
        /*00a8*/ 	.byte	0x03, 0x50
        /*00aa*/ 	.short	0x0000


	//----- nvinfo : EIATTR_MAXREG_COUNT
	.align		4
        /*00ac*/ 	.byte	0x03, 0x1b
        /*00ae*/ 	.short	0x00ff


	//----- nvinfo : EIATTR_NUM_BARRIERS
	.align		4
        /*00b0*/ 	.byte	0x02, 0x4c
        /*00b2*/ 	.byte	0x01
	.zero		1


	//----- nvinfo : EIATTR_MERCURY_ISA_VERSION
	.align		4
        /*00b4*/ 	.byte	0x03, 0x5f
        /*00b6*/ 	.short	0x0101


	//----- nvinfo : EIATTR_VRC_CTA_INIT_COUNT
	.align		4
        /*00b8*/ 	.byte	0x02, 0x4a
	.zero		1
	.zero		1


	//----- nvinfo : EIATTR_EXIT_INSTR_OFFSETS
	.align		4
        /*00bc*/ 	.byte	0x04, 0x1c
        /*00be*/ 	.short	(.L_490 - .L_489)


	//   ....[0]....
.L_489:
        /*00c0*/ 	.word	0x00001750


	//----- nvinfo : EIATTR_CRS_STACK_SIZE
	.align		4
.L_490:
        /*00c4*/ 	.byte	0x04, 0x1e
        /*00c6*/ 	.short	(.L_492 - .L_491)
.L_491:
        /*00c8*/ 	.word	0x00000000


	//----- nvinfo : EIATTR_CBANK_PARAM_SIZE
	.align		4
.L_492:
        /*00cc*/ 	.byte	0x03, 0x19
        /*00ce*/ 	.short	0x0038


	//----- nvinfo : EIATTR_PARAM_CBANK
	.align		4
        /*00d0*/ 	.byte	0x04, 0x0a
        /*00d2*/ 	.short	(.L_494 - .L_493)
	.align		4
.L_493:
        /*00d4*/ 	.word	index@(.nv.constant0._Z34FractionalStep_3D_Solver_OptimizedifififfPfS_S_)
        /*00d8*/ 	.short	0x0380
        /*00da*/ 	.short	0x0038


	//----- nvinfo : EIATTR_SW_WAR
	.align		4
.L_494:
        /*00dc*/ 	.byte	0x04, 0x36
        /*00de*/ 	.short	(.L_496 - .L_495)
.L_495:
        /*00e0*/ 	.word	0x00000008
.L_496:


//--------------------- .nv.info._Z24FractionalStep_3D_SolverifififfPfS_S_ --------------------------
	.section	.nv.info._Z24FractionalStep_3D_SolverifififfPfS_S_,"",@"SHT_CUDA_INFO"
	.sectionflags	@""
	.align	4


	//----- nvinfo : EIATTR_CUDA_API_VERSION
	.align		4
        /*0000*/ 	.byte	0x04, 0x37
        /*0002*/ 	.short	(.L_498 - .L_497)
.L_497:
        /*0004*/ 	.word	0x00000082


	//----- nvinfo : EIATTR_KPARAM_INFO
	.align		4
.L_498:
        /*0008*/ 	.byte	0x04, 0x17
        /*000a*/ 	.short	(.L_500 - .L_499)
.L_499:
        /*000c*/ 	.word	0x00000000
        /*0010*/ 	.short	0x0009
        /*0012*/ 	.short	0x0030
        /*0014*/ 	.byte	0x00, 0xf5, 0x21, 0x00


	//----- nvinfo : EIATTR_KPARAM_INFO
	.align		4
.L_500:
        /*0018*/ 	.byte	0x04, 0x17
        /*001a*/ 	.short	(.L_502 - .L_501)
.L_501:
        /*001c*/ 	.word	0x00000000
        /*0020*/ 	.short	0x0008
        /*0022*/ 	.short	0x0028
        /*0024*/ 	.byte	0x00, 0xf5, 0x21, 0x00


	//----- nvinfo : EIATTR_KPARAM_INFO
	.align		4
.L_502:
        /*0028*/ 	.byte	0x04, 0x17
        /*002a*/ 	.short	(.L_504 - .L_503)
.L_503:
        /*002c*/ 	.word	0x00000000
        /*0030*/ 	.short	0x0007
        /*0032*/ 	.short	0x0020
        /*0034*/ 	.byte	0x00, 0xf5, 0x21, 0x00


	//----- nvinfo : EIATTR_KPARAM_INFO
	.align		4
.L_504:
        /*0038*/ 	.byte	0x04, 0x17
        /*003a*/ 	.short	(.L_506 - .L_505)
.L_505:
        /*003c*/ 	.word	0x00000000
        /*0040*/ 	.short	0x0006
        /*0042*/ 	.short	0x0018
        /*0044*/ 	.byte	0x00, 0xf0, 0x11, 0x00


	//----- nvinfo : EIATTR_KPARAM_INFO
	.align		4
.L_506:
        /*0048*/ 	.byte	0x04, 0x17
        /*004a*/ 	.short	(.L_508 - .L_507)
.L_507:
        /*004c*/ 	.word	0x00000000
        /*0050*/ 	.short	0x0005
        /*0052*/ 	.short	0x0014
        /*0054*/ 	.byte	0x00, 0xf0, 0x11, 0x00


	//----- nvinfo : EIATTR_KPARAM_INFO
	.align		4
.L_508:
        /*0058*/ 	.byte	0x04, 0x17
        /*005a*/ 	.short	(.L_510 - .L_509)
.L_509:
        /*005c*/ 	.word	0x00000000
        /*0060*/ 	.short	0x0004
        /*0062*/ 	.short	0x0010
        /*0064*/ 	.byte	0x00, 0xf0, 0x11, 0x00


	//----- nvinfo : EIATTR_KPARAM_INFO
	.align		4
.L_510:
        /*0068*/ 	.byte	0x04, 0x17
        /*006a*/ 	.short	(.L_512 - .L_511)
.L_511:
        /*006c*/ 	.word	0x00000000
        /*0070*/ 	.short	0x0003
        /*0072*/ 	.short	0x000c
        /*0074*/ 	.byte	0x00, 0xf0, 0x11, 0x00


	//----- nvinfo : EIATTR_KPARAM_INFO
	.align		4
.L_512:
        /*0078*/ 	.byte	0x04, 0x17
        /*007a*/ 	.short	(.L_514 - .L_513)
.L_513:
        /*007c*/ 	.word	0x00000000
        /*0080*/ 	.short	0x0002
        /*0082*/ 	.short	0x0008
        /*0084*/ 	.byte	0x00, 0xf0, 0x11, 0x00


	//----- nvinfo : EIATTR_KPARAM_INFO
	.align		4
.L_514:
        /*0088*/ 	.byte	0x04, 0x17
        /*008a*/ 	.short	(.L_516 - .L_515)
.L_515:
        /*008c*/ 	.word	0x00000000
        /*0090*/ 	.short	0x0001
        /*0092*/ 	.short	0x0004
        /*0094*/ 	.byte	0x00, 0xf0, 0x11, 0x00


	//----- nvinfo : EIATTR_KPARAM_INFO
	.align		4
.L_516:
        /*0098*/ 	.byte	0x04, 0x17
        /*009a*/ 	.short	(.L_518 - .L_517)
.L_517:
        /*009c*/ 	.word	0x00000000
        /*00a0*/ 	.short	0x0000
        /*00a2*/ 	.short	0x0000
        /*00a4*/ 	.byte	0x00, 0xf0, 0x11, 0x00


	//----- nvinfo : EIATTR_SPARSE_MMA_MASK
	.align		4
.L_518:
        /*00a8*/ 	.byte	0x03, 0x50
        /*00aa*/ 	.short	0x0000


	//----- nvinfo : EIATTR_MAXREG_COUNT
	.align		4
        /*00ac*/ 	.byte	0x03, 0x1b
        /*00ae*/ 	.short	0x00ff


	//----- nvinfo : EIATTR_NUM_BARRIERS
	.align		4
        /*00b0*/ 	.byte	0x02, 0x4c
        /*00b2*/ 	.byte	0x01
	.zero		1


	//----- nvinfo : EIATTR_MERCURY_ISA_VERSION
	.align		4
        /*00b4*/ 	.byte	0x03, 0x5f
        /*00b6*/ 	.short	0x0101


	//----- nvinfo : EIATTR_VRC_CTA_INIT_COUNT
	.align		4
        /*00b8*/ 	.byte	0x02, 0x4a
	.zero		1
	.zero		1


	//----- nvinfo : EIATTR_EXIT_INSTR_OFFSETS
	.align		4
        /*00bc*/ 	.byte	0x04, 0x1c
        /*00be*/ 	.short	(.L_520 - .L_519)


	//   ....[0]....
.L_519:
        /*00c0*/ 	.word	0x000000f0


	//   ....[1]....
        /*00c4*/ 	.word	0x00000120


	//   ....[2]....
        /*00c8*/ 	.word	0x00007360


	//----- nvinfo : EIATTR_CRS_STACK_SIZE
	.align		4
.L_520:
        /*00cc*/ 	.byte	0x04, 0x1e
        /*00ce*/ 	.short	(.L_522 - .L_521)
.L_521:
        /*00d0*/ 	.word	0x00000000


	//----- nvinfo : EIATTR_CBANK_PARAM_SIZE
	.align		4
.L_522:
        /*00d4*/ 	.byte	0x03, 0x19
        /*00d6*/ 	.short	0x0038


	//----- nvinfo : EIATTR_PARAM_CBANK
	.align		4
        /*00d8*/ 	.byte	0x04, 0x0a
        /*00da*/ 	.short	(.L_524 - .L_523)
	.align		4
.L_523:
        /*00dc*/ 	.word	index@(.nv.constant0._Z24FractionalStep_3D_SolverifififfPfS_S_)
        /*00e0*/ 	.short	0x0380
        /*00e2*/ 	.short	0x0038


	//----- nvinfo : EIATTR_SW_WAR
	.align		4
.L_524:
        /*00e4*/ 	.byte	0x04, 0x36
        /*00e6*/ 	.short	(.L_526 - .L_525)
.L_525:
        /*00e8*/ 	.word	0x00000008
.L_526:


//--------------------- .nv.info._Z31LaxWendroff_3D_Solver_OptimizedifififfPfS_S_ --------------------------
	.section	.nv.info._Z31LaxWendroff_3D_Solver_OptimizedifififfPfS_S_,"",@"SHT_CUDA_INFO"
	.sectionflags	@""
	.align	4


	//----- nvinfo : EIATTR_CUDA_API_VERSION
	.align		4
        /*0000*/ 	.byte	0x04, 0x37
        /*0002*/ 	.short	(.L_528 - .L_527)
.L_527:
        /*0004*/ 	.word	0x00000082


	//----- nvinfo : EIATTR_KPARAM_INFO
	.align		4
.L_528:
        /*0008*/ 	.byte	0x04, 0x17
        /*000a*/ 	.short	(.L_530 - .L_529)
.L_529:
        /*000c*/ 	.word	0x00000000
        /*0010*/ 	.short	0x0009
        /*0012*/ 	.short	0x0030
        /*0014*/ 	.byte	0x00, 0xf5, 0x21, 0x00


	//----- nvinfo : EIATTR_KPARAM_INFO
	.align		4
.L_530:
        /*0018*/ 	.byte	0x04, 0x17
        /*001a*/ 	.short	(.L_532 - .L_531)
.L_531:
        /*001c*/ 	.word	0x00000000
        /*0020*/ 	.short	0x0008
        /*0022*/ 	.short	0x0028
        /*0024*/ 	.byte	0x00, 0xf5, 0x21, 0x00


	//----- nvinfo : EIATTR_KPARAM_INFO
	.align		4
.L_532:
        /*0028*/ 	.byte	0x04, 0x17
        /*002a*/ 	.short	(.L_534 - .L_533)
.L_533:
        /*002c*/ 	.word	0x00000000
        /*0030*/ 	.short	0x0007
        /*0032*/ 	.short	0x0020
        /*0034*/ 	.byte	0x00, 0xf5, 0x21, 0x00


	//----- nvinfo : EIATTR_KPARAM_INFO
	.align		4
.L_534:
        /*0038*/ 	.byte	0x04, 0x17
        /*003a*/ 	.short	(.L_536 - .L_535)
.L_535:
        /*003c*/ 	.word	0x00000000
        /*0040*/ 	.short	0x0006
        /*0042*/ 	.short	0x0018
        /*0044*/ 	.byte	0x00, 0xf0, 0x11, 0x00


	//----- nvinfo : EIATTR_KPARAM_INFO
	.align		4
.L_536:
        /*0048*/ 	.byte	0x04, 0x17
        /*004a*/ 	.short	(.L_538 - .L_537)
.L_537:
        /*004c*/ 	.word	0x00000000
        /*0050*/ 	.short	0x0005
        /*0052*/ 	.short	0x0014
        /*0054*/ 	.byte	0x00, 0xf0, 0x11, 0x00


	//----- nvinfo : EIATTR_KPARAM_INFO
	.align		4
.L_538:
        /*0058*/ 	.byte	0x04, 0x17
        /*005a*/ 	.short	(.L_540 - .L_539)
.L_539:
        /*005c*/ 	.word	0x00000000
        /*0060*/ 	.short	0x0004
        /*0062*/ 	.short	0x0010
        /*0064*/ 	.byte	0x00, 0xf0, 0x11, 0x00


	//----- nvinfo : EIATTR_KPARAM_INFO
	.align		4
.L_540:
        /*0068*/ 	.byte	0x04, 0x17
        /*006a*/ 	.short	(.L_542 - .L_541)
.L_541:
        /*006c*/ 	.word	0x00000000
        /*0070*/ 	.short	0x0003
        /*0072*/ 	.short	0x000c
        /*0074*/ 	.byte	0x00, 0xf0, 0x11, 0x00


	//----- nvinfo : EIATTR_KPARAM_INFO
	.align		4
.L_542:
        /*0078*/ 	.byte	0x04, 0x17
        /*007a*/ 	.short	(.L_544 - .L_543)
.L_543:
        /*007c*/ 	.word	0x00000000
        /*0080*/ 	.short	0x0002
        /*0082*/ 	.short	0x0008
        /*0084*/ 	.byte	0x00, 0xf0, 0x11, 0x00


	//----- nvinfo : EIATTR_KPARAM_INFO
	.align		4
.L_544:
        /*0088*/ 	.byte	0x04, 0x17
        /*008a*/ 	.short	(.L_546 - .L_545)
.L_545:
        /*008c*/ 	.word	0x00000000
        /*0090*/ 	.short	0x0001
        /*0092*/ 	.short	0x0004
        /*0094*/ 	.byte	0x00, 0xf0, 0x11, 0x00


	//----- nvinfo : EIATTR_KPARAM_INFO
	.align		4
.L_546:
        /*0098*/ 	.byte	0x04, 0x17
        /*009a*/ 	.short	(.L_548 - .L_547)
.L_547:
        /*009c*/ 	.word	0x00000000
        /*00a0*/ 	.short	0x0000
        /*00a2*/ 	.short	0x0000
        /*00a4*/ 	.byte	0x00, 0xf0, 0x11, 0x00


	//----- nvinfo : EIATTR_SPARSE_MMA_MASK
	.align		4
.L_548:
        /*00a8*/ 	.byte	0x03, 0x50
        /*00aa*/ 	.short	0x0000


	//----- nvinfo : EIATTR_MAXREG_COUNT
	.align		4
        /*00ac*/ 	.byte	0x03, 0x1b
        /*00ae*/ 	.short	0x00ff


	//----- nvinfo : EIATTR_NUM_BARRIERS
	.align		4
        /*00b0*/ 	.byte	0x02, 0x4c
        /*00b2*/ 	.byte	0x01
	.zero		1


	//----- nvinfo : EIATTR_MERCURY_ISA_VERSION
	.align		4
        /*00b4*/ 	.byte	0x03, 0x5f
        /*00b6*/ 	.short	0x0101


	//----- nvinfo : EIATTR_VRC_CTA_INIT_COUNT
	.align		4
        /*00b8*/ 	.byte	0x02, 0x4a
	.zero		1
	.zero		1


	//----- nvinfo : EIATTR_EXIT_INSTR_OFFSETS
	.align		4
        /*00bc*/ 	.byte	0x04, 0x1c
        /*00be*/ 	.short	(.L_550 - .L_549)


	//   ....[0]....
.L_549:
        /*00c0*/ 	.word	0x00001af0


	//----- nvinfo : EIATTR_CRS_STACK_SIZE
	.align		4
.L_550:
        /*00c4*/ 	.byte	0x04, 0x1e
        /*00c6*/ 	.short	(.L_552 - .L_551)
.L_551:
        /*00c8*/ 	.word	0x00000000


	//----- nvinfo : EIATTR_CBANK_PARAM_SIZE
	.align		4
.L_552:
        /*00cc*/ 	.byte	0x03, 0x19
        /*00ce*/ 	.short	0x0038


	//----- nvinfo : EIATTR_PARAM_CBANK
	.align		4
        /*00d0*/ 	.byte	0x04, 0x0a
        /*00d2*/ 	.short	(.L_554 - .L_553)
	.align		4
.L_553:
        /*00d4*/ 	.word	index@(.nv.constant0._Z31LaxWendroff_3D_Solver_OptimizedifififfPfS_S_)
        /*00d8*/ 	.short	0x0380
        /*00da*/ 	.short	0x0038


	//----- nvinfo : EIATTR_SW_WAR
	.align		4
.L_554:
        /*00dc*/ 	.byte	0x04, 0x36
        /*00de*/ 	.short	(.L_556 - .L_555)
.L_555:
        /*00e0*/ 	.word	0x00000008
.L_556:


//--------------------- .nv.info._Z21LaxWendroff_3D_SolverifififfPfS_S_ --------------------------
	.section	.nv.info._Z21LaxWendroff_3D_SolverifififfPfS_S_,"",@"SHT_CUDA_INFO"
	.sectionflags	@""
	.align	4


	//----- nvinfo : EIATTR_CUDA_API_VERSION
	.align		4
        /*0000*/ 	.byte	0x04, 0x37
        /*0002*/ 	.short	(.L_558 - .L_557)
.L_557:
        /*0004*/ 	.word	0x00000082


	//----- nvinfo : EIATTR_KPARAM_INFO
	.align		4
.L_558:
        /*0008*/ 	.byte	0x04, 0x17
        /*000a*/ 	.short	(.L_560 - .L_559)
.L_559:
        /*000c*/ 	.word	0x00000000
        /*0010*/ 	.short	0x0009
        /*0012*/ 	.short	0x0030
        /*0014*/ 	.byte	0x00, 0xf5, 0x21, 0x00


	//----- nvinfo : EIATTR_KPARAM_INFO
	.align		4
.L_560:
        /*0018*/ 	.byte	0x04, 0x17
        /*001a*/ 	.short	(.L_562 - .L_561)
.L_561:
        /*001c*/ 	.word	0x00000000
        /*0020*/ 	.short	0x0008
        /*0022*/ 	.short	0x0028
        /*0024*/ 	.byte	0x00, 0xf5, 0x21, 0x00


	//----- nvinfo : EIATTR_KPARAM_INFO
	.align		4
.L_562:
        /*0028*/ 	.byte	0x04, 0x17
        /*002a*/ 	.short	(.L_564 - .L_563)
.L_563:
        /*002c*/ 	.word	0x00000000
        /*0030*/ 	.short	0x0007
        /*0032*/ 	.short	0x0020
        /*0034*/ 	.byte	0x00, 0xf5, 0x21, 0x00


	//----- nvinfo : EIATTR_KPARAM_INFO
	.align		4
.L_564:
        /*0038*/ 	.byte	0x04, 0x17
        /*003a*/ 	.short	(.L_566 - .L_565)
.L_565:
        /*003c*/ 	.word	0x00000000
        /*0040*/ 	.short	0x0006
        /*0042*/ 	.short	0x0018
        /*0044*/ 	.byte	0x00, 0xf0, 0x11, 0x00


	//----- nvinfo : EIATTR_KPARAM_INFO
	.align		4
.L_566:
        /*0048*/ 	.byte	0x04, 0x17
        /*004a*/ 	.short	(.L_568 - .L_567)
.L_567:
        /*004c*/ 	.word	0x00000000
        /*0050*/ 	.short	0x0005
        /*0052*/ 	.short	0x0014
        /*0054*/ 	.byte	0x00, 0xf0, 0x11, 0x00


	//----- nvinfo : EIATTR_KPARAM_INFO
	.align		4
.L_568:
        /*0058*/ 	.byte	0x04, 0x17
        /*005a*/ 	.short	(.L_570 - .L_569)
.L_569:
        /*005c*/ 	.word	0x00000000
        /*0060*/ 	.short	0x0004
        /*0062*/ 	.short	0x0010
        /*0064*/ 	.byte	0x00, 0xf0, 0x11, 0x00


	//----- nvinfo : EIATTR_KPARAM_INFO
	.align		4
.L_570:
        /*0068*/ 	.byte	0x04, 0x17
        /*006a*/ 	.short	(.L_572 - .L_571)
.L_571:
        /*006c*/ 	.word	0x00000000
        /*0070*/ 	.short	0x0003
        /*0072*/ 	.short	0x000c
        /*0074*/ 	.byte	0x00, 0xf0, 0x11, 0x00


	//----- nvinfo : EIATTR_KPARAM_INFO
	.align		4
.L_572:
        /*0078*/ 	.byte	0x04, 0x17
        /*007a*/ 	.short	(.L_574 - .L_573)
.L_573:
        /*007c*/ 	.word	0x00000000
        /*0080*/ 	.short	0x0002
        /*0082*/ 	.short	0x0008
        /*0084*/ 	.byte	0x00, 0xf0, 0x11, 0x00


	//----- nvinfo : EIATTR_KPARAM_INFO
	.align		4
.L_574:
        /*0088*/ 	.byte	0x04, 0x17
        /*008a*/ 	.short	(.L_576 - .L_575)
.L_575:
        /*008c*/ 	.word	0x00000000
        /*0090*/ 	.short	0x0001
        /*0092*/ 	.short	0x0004
        /*0094*/ 	.byte	0x00, 0xf0, 0x11, 0x00


	//----- nvinfo : EIATTR_KPARAM_INFO
	.align		4
.L_576:
        /*0098*/ 	.byte	0x04, 0x17
        /*009a*/ 	.short	(.L_578 - .L_577)
.L_577:
        /*009c*/ 	.word	0x00000000
        /*00a0*/ 	.short	0x0000
        /*00a2*/ 	.short	0x0000
        /*00a4*/ 	.byte	0x00, 0xf0, 0x11, 0x00


	//----- nvinfo : EIATTR_SPARSE_MMA_MASK
	.align		4
.L_578:
        /*00a8*/ 	.byte	0x03, 0x50
        /*00aa*/ 	.short	0x0000


	//----- nvinfo : EIATTR_MAXREG_COUNT
	.align		4
        /*00ac*/ 	.byte	0x03, 0x1b
        /*00ae*/ 	.short	0x00ff


	//----- nvinfo : EIATTR_NUM_BARRIERS
	.align		4
        /*00b0*/ 	.byte	0x02, 0x4c
        /*00b2*/ 	.byte	0x01
	.zero		1


	//----- nvinfo : EIATTR_MERCURY_ISA_VERSION
	.align		4
        /*00b4*/ 	.byte	0x03, 0x5f
        /*00b6*/ 	.short	0x0101


	//----- nvinfo : EIATTR_VRC_CTA_INIT_COUNT
	.align		4
        /*00b8*/ 	.byte	0x02, 0x4a
	.zero		1
	.zero		1


	//----- nvinfo : EIATTR_EXIT_INSTR_OFFSETS
	.align		4
        /*00bc*/ 	.byte	0x04, 0x1c
        /*00be*/ 	.short	(.L_580 - .L_579)


	//   ....[0]....
.L_579:
        /*00c0*/ 	.word	0x000000f0


	//   ....[1]....
        /*00c4*/ 	.word	0x00000120


	//   ....[2]....
        /*00c8*/ 	.word	0x00008f40


	//----- nvinfo : EIATTR_CRS_STACK_SIZE
	.align		4
.L_580:
        /*00cc*/ 	.byte	0x04, 0x1e
        /*00ce*/ 	.short	(.L_582 - .L_581)
.L_581:
        /*00d0*/ 	.word	0x00000000


	//----- nvinfo : EIATTR_CBANK_PARAM_SIZE
	.align		4
.L_582:
        /*00d4*/ 	.byte	0x03, 0x19
        /*00d6*/ 	.short	0x0038


	//----- nvinfo : EIATTR_PARAM_CBANK
	.align		4
        /*00d8*/ 	.byte	0x04, 0x0a
        /*00da*/ 	.short	(.L_584 - .L_583)
	.align		4
.L_583:
        /*00dc*/ 	.word	index@(.nv.constant0._Z21LaxWendroff_3D_SolverifififfPfS_S_)
        /*00e0*/ 	.short	0x0380
        /*00e2*/ 	.short	0x0038


	//----- nvinfo : EIATTR_SW_WAR
	.align		4
.L_584:
        /*00e4*/ 	.byte	0x04, 0x36
        /*00e6*/ 	.short	(.L_586 - .L_585)
.L_585:
        /*00e8*/ 	.word	0x00000008
.L_586:


//--------------------- .nv.info._Z25Sigma_3D_Solver_OptimizedifififfPfS_S_ --------------------------
	.section	.nv.info._Z25Sigma_3D_Solver_OptimizedifififfPfS_S_,"",@"SHT_CUDA_INFO"
	.sectionflags	@""
	.align	4


	//----- nvinfo : EIATTR_CUDA_API_VERSION
	.align		4
        /*0000*/ 	.byte	0x04, 0x37
        /*0002*/ 	.short	(.L_588 - .L_587)
.L_587:
        /*0004*/ 	.word	0x00000082


	//----- nvinfo : EIATTR_KPARAM_INFO
	.align		4
.L_588:
        /*0008*/ 	.byte	0x04, 0x17
        /*000a*/ 	.short	(.L_590 - .L_589)
.L_589:
        /*000c*/ 	.word	0x00000000
        /*0010*/ 	.short	0x0009
        /*0012*/ 	.short	0x0030
        /*0014*/ 	.byte	0x00, 0xf5, 0x21, 0x00


	//----- nvinfo : EIATTR_KPARAM_INFO
	.align		4
.L_590:
        /*0018*/ 	.byte	0x04, 0x17
        /*001a*/ 	.short	(.L_592 - .L_591)
.L_591:
        /*001c*/ 	.word	0x00000000
        /*0020*/ 	.short	0x0008
        /*0022*/ 	.short	0x0028
        /*0024*/ 	.byte	0x00, 0xf5, 0x21, 0x00


	//----- nvinfo : EIATTR_KPARAM_INFO
	.align		4
.L_592:
        /*0028*/ 	.byte	0x04, 0x17
        /*002a*/ 	.short	(.L_594 - .L_593)
.L_593:
        /*002c*/ 	.word	0x00000000
        /*0030*/ 	.short	0x0007
        /*0032*/ 	.short	0x0020
        /*0034*/ 	.byte	0x00, 0xf5, 0x21, 0x00


	//----- nvinfo : EIATTR_KPARAM_INFO
	.align		4
.L_594:
        /*0038*/ 	.byte	0x04, 0x17
        /*003a*/ 	.short	(.L_596 - .L_595)
.L_595:
        /*003c*/ 	.word	0x00000000
        /*0040*/ 	.short	0x0006
        /*0042*/ 	.short	0x0018
        /*0044*/ 	.byte	0x00, 0xf0, 0x11, 0x00


	//----- nvinfo : EIATTR_KPARAM_INFO
	.align		4
.L_596:
        /*0048*/ 	.byte	0x04, 0x17
        /*004a*/ 	.short	(.L_598 - .L_597)
.L_597:
        /*004c*/ 	.word	0x00000000
        /*0050*/ 	.short	0x0005
        /*0052*/ 	.short	0x0014
        /*0054*/ 	.byte	0x00, 0xf0, 0x11, 0x00


	//----- nvinfo : EIATTR_KPARAM_INFO
	.align		4
.L_598:
        /*0058*/ 	.byte	0x04, 0x17
        /*005a*/ 	.short	(.L_600 - .L_599)
.L_599:
        /*005c*/ 	.word	0x00000000
        /*0060*/ 	.short	0x0004
        /*0062*/ 	.short	0x0010
        /*0064*/ 	.byte	0x00, 0xf0, 0x11, 0x00


	//----- nvinfo : EIATTR_KPARAM_INFO
	.align		4
.L_600:
        /*0068*/ 	.byte	0x04, 0x17
        /*006a*/ 	.short	(.L_602 - .L_601)
.L_601:
        /*006c*/ 	.word	0x00000000
        /*0070*/ 	.short	0x0003
        /*0072*/ 	.short	0x000c
        /*0074*/ 	.byte	0x00, 0xf0, 0x11, 0x00


	//----- nvinfo : EIATTR_KPARAM_INFO
	.align		4
.L_602:
        /*0078*/ 	.byte	0x04, 0x17
        /*007a*/ 	.short	(.L_604 - .L_603)
.L_603:
        /*007c*/ 	.word	0x00000000
        /*0080*/ 	.short	0x0002
        /*0082*/ 	.short	0x0008
        /*0084*/ 	.byte	0x00, 0xf0, 0x11, 0x00


	//----- nvinfo : EIATTR_KPARAM_INFO
	.align		4
.L_604:
        /*0088*/ 	.byte	0x04, 0x17
        /*008a*/ 	.short	(.L_606 - .L_605)
.L_605:
        /*008c*/ 	.word	0x00000000
        /*0090*/ 	.short	0x0001
        /*0092*/ 	.short	0x0004
        /*0094*/ 	.byte	0x00, 0xf0, 0x11, 0x00


	//----- nvinfo : EIATTR_KPARAM_INFO
	.align		4
.L_606:
        /*0098*/ 	.byte	0x04, 0x17
        /*009a*/ 	.short	(.L_608 - .L_607)
.L_607:
        /*009c*/ 	.word	0x00000000
        /*00a0*/ 	.short	0x0000
        /*00a2*/ 	.short	0x0000
        /*00a4*/ 	.byte	0x00, 0xf0, 0x11, 0x00


	//----- nvinfo : EIATTR_SPARSE_MMA_MASK
	.align		4
.L_608:
        /*00a8*/ 	.byte	0x03, 0x50
        /*00aa*/ 	.short	0x0000


	//----- nvinfo : EIATTR_MAXREG_COUNT
	.align		4
        /*00ac*/ 	.byte	0x03, 0x1b
        /*00ae*/ 	.short	0x00ff


	//----- nvinfo : EIATTR_NUM_BARRIERS
	.align		4
        /*00b0*/ 	.byte	0x02, 0x4c
        /*00b2*/ 	.byte	0x01
	.zero		1


	//----- nvinfo : EIATTR_MERCURY_ISA_VERSION
	.align		4
        /*00b4*/ 	.byte	0x03, 0x5f
        /*00b6*/ 	.short	0x0101


	//----- nvinfo : EIATTR_VRC_CTA_INIT_COUNT
	.align		4
        /*00b8*/ 	.byte	0x02, 0x4a
	.zero		1
	.zero		1


	//----- nvinfo : EIATTR_EXIT_INSTR_OFFSETS
	.align		4
        /*00bc*/ 	.byte	0x04, 0x1c
        /*00be*/ 	.short	(.L_610 - .L_609)


	//   ....[0]....
.L_609:
        /*00c0*/ 	.word	0x00001ad0


	//----- nvinfo : EIATTR_CRS_STACK_SIZE
	.align		4
.L_610:
        /*00c4*/ 	.byte	0x04, 0x1e
        /*00c6*/ 	.short	(.L_612 - .L_611)
.L_611:
        /*00c8*/ 	.word	0x00000000


	//----- nvinfo : EIATTR_CBANK_PARAM_SIZE
	.align		4
.L_612:
        /*00cc*/ 	.byte	0x03, 0x19
        /*00ce*/ 	.short	0x0038


	//----- nvinfo : EIATTR_PARAM_CBANK
	.align		4
        /*00d0*/ 	.byte	0x04, 0x0a
        /*00d2*/ 	.short	(.L_614 - .L_613)
	.align		4
.L_613:
        /*00d4*/ 	.word	index@(.nv.constant0._Z25Sigma_3D_Solver_OptimizedifififfPfS_S_)
        /*00d8*/ 	.short	0x0380
        /*00da*/ 	.short	0x0038


	//----- nvinfo : EIATTR_SW_WAR
	.align		4
.L_614:
        /*00dc*/ 	.byte	0x04, 0x36
        /*00de*/ 	.short	(.L_616 - .L_615)
.L_615:
        /*00e0*/ 	.word	0x00000008
.L_616:


//--------------------- .nv.info._Z15Sigma_3D_SolverifififfPfS_S_ --------------------------
	.section	.nv.info._Z15Sigma_3D_SolverifififfPfS_S_,"",@"SHT_CUDA_INFO"
	.sectionflags	@""
	.align	4


	//----- nvinfo : EIATTR_CUDA_API_VERSION
	.align		4
        /*0000*/ 	.byte	0x04, 0x37
        /*0002*/ 	.short	(.L_618 - .L_617)
.L_617:
        /*0004*/ 	.word	0x00000082


	//----- nvinfo : EIATTR_KPARAM_INFO
	.align		4
.L_618:
        /*0008*/ 	.byte	0x04, 0x17
        /*000a*/ 	.short	(.L_620 - .L_619)
.L_619:
        /*000c*/ 	.word	0x00000000
        /*0010*/ 	.short	0x0009
        /*0012*/ 	.short	0x0030
        /*0014*/ 	.byte	0x00, 0xf5, 0x21, 0x00


	//----- nvinfo : EIATTR_KPARAM_INFO
	.align		4
.L_620:
        /*0018*/ 	.byte	0x04, 0x17
        /*001a*/ 	.short	(.L_622 - .L_621)
.L_621:
        /*001c*/ 	.word	0x00000000
        /*0020*/ 	.short	0x0008
        /*0022*/ 	.short	0x0028
        /*0024*/ 	.byte	0x00, 0xf5, 0x21, 0x00


	//----- nvinfo : EIATTR_KPARAM_INFO
	.align		4
.L_622:
        /*0028*/ 	.byte	0x04, 0x17
        /*002a*/ 	.short	(.L_624 - .L_623)
.L_623:
        /*002c*/ 	.word	0x00000000
        /*0030*/ 	.short	0x0007
        /*0032*/ 	.short	0x0020
        /*0034*/ 	.byte	0x00, 0xf5, 0x21, 0x00


	//----- nvinfo : EIATTR_KPARAM_INFO
	.align		4
.L_624:
        /*0038*/ 	.byte	0x04, 0x17
        /*003a*/ 	.short	(.L_626 - .L_625)
.L_625:
        /*003c*/ 	.word	0x00000000
        /*0040*/ 	.short	0x0006
        /*0042*/ 	.short	0x0018
        /*0044*/ 	.byte	0x00, 0xf0, 0x11, 0x00


	//----- nvinfo : EIATTR_KPARAM_INFO
	.align		4
.L_626:
        /*0048*/ 	.byte	0x04, 0x17
        /*004a*/ 	.short	(.L_628 - .L_627)
.L_627:
        /*004c*/ 	.word	0x00000000
        /*0050*/ 	.short	0x0005
        /*0052*/ 	.short	0x0014
        /*0054*/ 	.byte	0x00, 0xf0, 0x11, 0x00


	//----- nvinfo : EIATTR_KPARAM_INFO
	.align		4
.L_628:
        /*0058*/ 	.byte	0x04, 0x17
        /*005a*/ 	.short	(.L_630 - .L_629)
.L_629:
        /*005c*/ 	.word	0x00000000
        /*0060*/ 	.short	0x0004
        /*0062*/ 	.short	0x0010
        /*0064*/ 	.byte	0x00, 0xf0, 0x11, 0x00


	//----- nvinfo : EIATTR_KPARAM_INFO
	.align		4
.L_630:
        /*0068*/ 	.byte	0x04, 0x17
        /*006a*/ 	.short	(.L_632 - .L_631)
.L_631:
        /*006c*/ 	.word	0x00000000
        /*0070*/ 	.short	0x0003
        /*0072*/ 	.short	0x000c
        /*0074*/ 	.byte	0x00, 0xf0, 0x11, 0x00


	//----- nvinfo : EIATTR_KPARAM_INFO
	.align		4
.L_632:
        /*0078*/ 	.byte	0x04, 0x17
        /*007a*/ 	.short	(.L_634 - .L_633)
.L_633:
        /*007c*/ 	.word	0x00000000
        /*0080*/ 	.short	0x0002
        /*0082*/ 	.short	0x0008
        /*0084*/ 	.byte	0x00, 0xf0, 0x11, 0x00


	//----- nvinfo : EIATTR_KPARAM_INFO
	.align		4
.L_634:
        /*0088*/ 	.byte	0x04, 0x17
        /*008a*/ 	.short	(.L_636 - .L_635)
.L_635:
        /*008c*/ 	.word	0x00000000
        /*0090*/ 	.short	0x0001
        /*0092*/ 	.short	0x0004
        /*0094*/ 	.byte	0x00, 0xf0, 0x11, 0x00


	//----- nvinfo : EIATTR_KPARAM_INFO
	.align		4
.L_636:
        /*0098*/ 	.byte	0x04, 0x17
        /*009a*/ 	.short	(.L_638 - .L_637)
.L_637:
        /*009c*/ 	.word	0x00000000
        /*00a0*/ 	.short	0x0000
        /*00a2*/ 	.short	0x0000
        /*00a4*/ 	.byte	0x00, 0xf0, 0x11, 0x00


	//----- nvinfo : EIATTR_SPARSE_MMA_MASK
	.align		4
.L_638:
        /*00a8*/ 	.byte	0x03, 0x50
        /*00aa*/ 	.short	0x0000


	//----- nvinfo : EIATTR_MAXREG_COUNT
	.align		4
        /*00ac*/ 	.byte	0x03, 0x1b
        /*00ae*/ 	.short	0x00ff


	//----- nvinfo : EIATTR_NUM_BARRIERS
	.align		4
        /*00b0*/ 	.byte	0x02, 0x4c
        /*00b2*/ 	.byte	0x01
	.zero		1


	//----- nvinfo : EIATTR_MERCURY_ISA_VERSION
	.align		4
        /*00b4*/ 	.byte	0x03, 0x5f
        /*00b6*/ 	.short	0x0101


	//----- nvinfo : EIATTR_VRC_CTA_INIT_COUNT
	.align		4
        /*00b8*/ 	.byte	0x02, 0x4a
	.zero		1
	.zero		1


	//----- nvinfo : EIATTR_EXIT_INSTR_OFFSETS
	.align		4
        /*00bc*/ 	.byte	0x04, 0x1c
        /*00be*/ 	.short	(.L_640 - .L_639)


	//   ....[0]....
.L_639:
        /*00c0*/ 	.word	0x000000f0


	//   ....[1]....
        /*00c4*/ 	.word	0x00000120


	//   ....[2]....
        /*00c8*/ 	.word	0x00006a00


	//----- nvinfo : EIATTR_CRS_STACK_SIZE
	.align		4
.L_640:
        /*00cc*/ 	.byte	0x04, 0x1e
        /*00ce*/ 	.short	(.L_642 - .L_641)
.L_641:
        /*00d0*/ 	.word	0x00000000


	//----- nvinfo : EIATTR_CBANK_PARAM_SIZE
	.align		4
.L_642:
        /*00d4*/ 	.byte	0x03, 0x19
        /*00d6*/ 	.short	0x0038


	//----- nvinfo : EIATTR_PARAM_CBANK
	.align		4
        /*00d8*/ 	.byte	0x04, 0x0a
        /*00da*/ 	.short	(.L_644 - .L_643)
	.align		4
.L_643:
        /*00dc*/ 	.word	index@(.nv.constant0._Z15Sigma_3D_SolverifififfPfS_S_)
        /*00e0*/ 	.short	0x0380
        /*00e2*/ 	.short	0x0038


	//----- nvinfo : EIATTR_SW_WAR
	.align		4
.L_644:
        /*00e4*/ 	.byte	0x04, 0x36
        /*00e6*/ 	.short	(.L_646 - .L_645)
.L_645:
        /*00e8*/ 	.word	0x00000008
.L_646:


//--------------------- .nv.info._Z23ADI_3D_Solver_OptimizedifififfPfS_S_ --------------------------
	.section	.nv.info._Z23ADI_3D_Solver_OptimizedifififfPfS_S_,"",@"SHT_CUDA_INFO"
	.sectionflags	@""
	.align	4


	//----- nvinfo : EIATTR_CUDA_API_VERSION
	.align		4
        /*0000*/ 	.byte	0x04, 0x37
        /*0002*/ 	.short	(.L_648 - .L_647)
.L_647:
        /*0004*/ 	.word	0x00000082


	//----- nvinfo : EIATTR_KPARAM_INFO
	.align		4
.L_648:
        /*0008*/ 	.byte	0x04, 0x17
        /*000a*/ 	.short	(.L_650 - .L_649)
.L_649:
        /*000c*/ 	.word	0x00000000
        /*0010*/ 	.short	0x0009
        /*0012*/ 	.short	0x0030
        /*0014*/ 	.byte	0x00, 0xf5, 0x21, 0x00


	//----- nvinfo : EIATTR_KPARAM_INFO
	.align		4
.L_650:
        /*0018*/ 	.byte	0x04, 0x17
        /*001a*/ 	.short	(.L_652 - .L_651)
.L_651:
        /*001c*/ 	.word	0x00000000
        /*0020*/ 	.short	0x0008
        /*0022*/ 	.short	0x0028
        /*0024*/ 	.byte	0x00, 0xf5, 0x21, 0x00


	//----- nvinfo : EIATTR_KPARAM_INFO
	.align		4
.L_652:
        /*0028*/ 	.byte	0x04, 0x17
        /*002a*/ 	.short	(.L_654 - .L_653)
.L_653:
        /*002c*/ 	.word	0x00000000
        /*0030*/ 	.short	0x0007
        /*0032*/ 	.short	0x0020
        /*0034*/ 	.byte	0x00, 0xf5, 0x21, 0x00


	//----- nvinfo : EIATTR_KPARAM_INFO
	.align		4
.L_654:
        /*0038*/ 	.byte	0x04, 0x17
        /*003a*/ 	.short	(.L_656 - .L_655)
.L_655:
        /*003c*/ 	.word	0x00000000
        /*0040*/ 	.short	0x0006
        /*0042*/ 	.short	0x0018
        /*0044*/ 	.byte	0x00, 0xf0, 0x11, 0x00


	//----- nvinfo : EIATTR_KPARAM_INFO
	.align		4
.L_656:
        /*0048*/ 	.byte	0x04, 0x17
        /*004a*/ 	.short	(.L_658 - .L_657)
.L_657:
        /*004c*/ 	.word	0x00000000
        /*0050*/ 	.short	0x0005
        /*0052*/ 	.short	0x0014
        /*0054*/ 	.byte	0x00, 0xf0, 0x11, 0x00


	//----- nvinfo : EIATTR_KPARAM_INFO
	.align		4
.L_658:
        /*0058*/ 	.byte	0x04, 0x17
        /*005a*/ 	.short	(.L_660 - .L_659)
.L_659:
        /*005c*/ 	.word	0x00000000
        /*0060*/ 	.short	0x0004
        /*0062*/ 	.short	0x0010
        /*0064*/ 	.byte	0x00, 0xf0, 0x11, 0x00


	//----- nvinfo : EIATTR_KPARAM_INFO
	.align		4
.L_660:
        /*0068*/ 	.byte	0x04, 0x17
        /*006a*/ 	.short	(.L_662 - .L_661)
.L_661:
        /*006c*/ 	.word	0x00000000
        /*0070*/ 	.short	0x0003
        /*0072*/ 	.short	0x000c
        /*0074*/ 	.byte	0x00, 0xf0, 0x11, 0x00


	//----- nvinfo : EIATTR_KPARAM_INFO
	.align		4
.L_662:
        /*0078*/ 	.byte	0x04, 0x17
        /*007a*/ 	.short	(.L_664 - .L_663)
.L_663:
        /*007c*/ 	.word	0x00000000
        /*0080*/ 	.short	0x0002
        /*0082*/ 	.short	0x0008
        /*0084*/ 	.byte	0x00, 0xf0, 0x11, 0x00


	//----- nvinfo : EIATTR_KPARAM_INFO
	.align		4
.L_664:
        /*0088*/ 	.byte	0x04, 0x17
        /*008a*/ 	.short	(.L_666 - .L_665)
.L_665:
        /*008c*/ 	.word	0x00000000
        /*0090*/ 	.short	0x0001
        /*0092*/ 	.short	0x0004
        /*0094*/ 	.byte	0x00, 0xf0, 0x11, 0x00


	//----- nvinfo : EIATTR_KPARAM_INFO
	.align		4
.L_666:
        /*0098*/ 	.byte	0x04, 0x17
        /*009a*/ 	.short	(.L_668 - .L_667)
.L_667:
        /*009c*/ 	.word	0x00000000
        /*00a0*/ 	.short	0x0000
        /*00a2*/ 	.short	0x0000
        /*00a4*/ 	.byte	0x00, 0xf0, 0x11, 0x00


	//----- nvinfo : EIATTR_SPARSE_MMA_MASK
	.align		4
.L_668:
        /*00a8*/ 	.byte	0x03, 0x50
        /*00aa*/ 	.short	0x0000


	//----- nvinfo : EIATTR_MAXREG_COUNT
	.align		4
        /*00ac*/ 	.byte	0x03, 0x1b
        /*00ae*/ 	.short	0x00ff


	//----- nvinfo : EIATTR_NUM_BARRIERS
	.align		4
        /*00b0*/ 	.byte	0x02, 0x4c
        /*00b2*/ 	.byte	0x01
	.zero		1


	//----- nvinfo : EIATTR_MERCURY_ISA_VERSION
	.align		4
        /*00b4*/ 	.byte	0x03, 0x5f
        /*00b6*/ 	.short	0x0101


	//----- nvinfo : EIATTR_VRC_CTA_INIT_COUNT
	.align		4
        /*00b8*/ 	.byte	0x02, 0x4a
	.zero		1
	.zero		1


	//----- nvinfo : EIATTR_EXIT_INSTR_OFFSETS
	.align		4
        /*00bc*/ 	.byte	0x04, 0x1c
        /*00be*/ 	.short	(.L_670 - .L_669)


	//   ....[0]....
.L_669:
        /*00c0*/ 	.word	0x00001460


	//----- nvinfo : EIATTR_CRS_STACK_SIZE
	.align		4
.L_670:
        /*00c4*/ 	.byte	0x04, 0x1e
        /*00c6*/ 	.short	(.L_672 - .L_671)
.L_671:
        /*00c8*/ 	.word	0x00000000


	//----- nvinfo : EIATTR_CBANK_PARAM_SIZE
	.align		4
.L_672:
        /*00cc*/ 	.byte	0x03, 0x19
        /*00ce*/ 	.short	0x0038


	//----- nvinfo : EIATTR_PARAM_CBANK
	.align		4
        /*00d0*/ 	.byte	0x04, 0x0a
        /*00d2*/ 	.short	(.L_674 - .L_673)
	.align		4
.L_673:
        /*00d4*/ 	.word	index@(.nv.constant0._Z23ADI_3D_Solver_OptimizedifififfPfS_S_)
        /*00d8*/ 	.short	0x0380
        /*00da*/ 	.short	0x0038


	//----- nvinfo : EIATTR_SW_WAR
	.align		4
.L_674:
        /*00dc*/ 	.byte	0x04, 0x36
        /*00de*/ 	.short	(.L_676 - .L_675)
.L_675:
        /*00e0*/ 	.word	0x00000008
.L_676:


//--------------------- .nv.info._Z13ADI_3D_SolverifififfPfS_S_ --------------------------
	.section	.nv.info._Z13ADI_3D_SolverifififfPfS_S_,"",@"SHT_CUDA_INFO"
	.sectionflags	@""
	.align	4


	//----- nvinfo : EIATTR_CUDA_API_VERSION
	.align		4
        /*0000*/ 	.byte	0x04, 0x37
        /*0002*/ 	.short	(.L_678 - .L_677)
.L_677:
        /*0004*/ 	.word	0x00000082


	//----- nvinfo : EIATTR_KPARAM_INFO
	.align		4
.L_678:
        /*0008*/ 	.byte	0x04, 0x17
        /*000a*/ 	.short	(.L_680 - .L_679)
.L_679:
        /*000c*/ 	.word	0x00000000
        /*0010*/ 	.short	0x0009
        /*0012*/ 	.short	0x0030
        /*0014*/ 	.byte	0x00, 0xf5, 0x21, 0x00


	//----- nvinfo : EIATTR_KPARAM_INFO
	.align		4
.L_680:
        /*0018*/ 	.byte	0x04, 0x17
        /*001a*/ 	.short	(.L_682 - .L_681)
.L_681:
        /*001c*/ 	.word	0x00000000
        /*0020*/ 	.short	0x0008
        /*0022*/ 	.short	0x0028
        /*0024*/ 	.byte	0x00, 0xf5, 0x21, 0x00


	//----- nvinfo : EIATTR_KPARAM_INFO
	.align		4
.L_682:
        /*0028*/ 	.byte	0x04, 0x17
        /*002a*/ 	.short	(.L_684 - .L_683)
.L_683:
        /*002c*/ 	.word	0x00000000
        /*0030*/ 	.short	0x0007
        /*0032*/ 	.short	0x0020
        /*0034*/ 	.byte	0x00, 0xf5, 0x21, 0x00


	//----- nvinfo : EIATTR_KPARAM_INFO
	.align		4
.L_684:
        /*0038*/ 	.byte	0x04, 0x17
        /*003a*/ 	.short	(.L_686 - .L_685)
.L_685:
        /*003c*/ 	.word	0x00000000
        /*0040*/ 	.short	0x0006
        /*0042*/ 	.short	0x0018
        /*0044*/ 	.byte	0x00, 0xf0, 0x11, 0x00


	//----- nvinfo : EIATTR_KPARAM_INFO
	.align		4
.L_686:
        /*0048*/ 	.byte	0x04, 0x17
        /*004a*/ 	.short	(.L_688 - .L_687)
.L_687:
        /*004c*/ 	.word	0x00000000
        /*0050*/ 	.short	0x0005
        /*0052*/ 	.short	0x0014
        /*0054*/ 	.byte	0x00, 0xf0, 0x11, 0x00


	//----- nvinfo : EIATTR_KPARAM_INFO
	.align		4
.L_688:
        /*0058*/ 	.byte	0x04, 0x17
        /*005a*/ 	.short	(.L_690 - .L_689)
.L_689:
        /*005c*/ 	.word	0x00000000
        /*0060*/ 	.short	0x0004
        /*0062*/ 	.short	0x0010
        /*0064*/ 	.byte	0x00, 0xf0, 0x11, 0x00


	//----- nvinfo : EIATTR_KPARAM_INFO
	.align		4
.L_690:
        /*0068*/ 	.byte	0x04, 0x17
        /*006a*/ 	.short	(.L_692 - .L_691)
.L_691:
        /*006c*/ 	.word	0x00000000
        /*0070*/ 	.short	0x0003
        /*0072*/ 	.short	0x000c
        /*0074*/ 	.byte	0x00, 0xf0, 0x11, 0x00


	//----- nvinfo : EIATTR_KPARAM_INFO
	.align		4
.L_692:
        /*0078*/ 	.byte	0x04, 0x17
        /*007a*/ 	.short	(.L_694 - .L_693)
.L_693:
        /*007c*/ 	.word	0x00000000
        /*0080*/ 	.short	0x0002
        /*0082*/ 	.short	0x0008
        /*0084*/ 	.byte	0x00, 0xf0, 0x11, 0x00


	//----- nvinfo : EIATTR_KPARAM_INFO
	.align		4
.L_694:
        /*0088*/ 	.byte	0x04, 0x17
        /*008a*/ 	.short	(.L_696 - .L_695)
.L_695:
        /*008c*/ 	.word	0x00000000
        /*0090*/ 	.short	0x0001
        /*0092*/ 	.short	0x0004
        /*0094*/ 	.byte	0x00, 0xf0, 0x11, 0x00


	//----- nvinfo : EIATTR_KPARAM_INFO
	.align		4
.L_696:
        /*0098*/ 	.byte	0x04, 0x17
        /*009a*/ 	.short	(.L_698 - .L_697)
.L_697:
        /*009c*/ 	.word	0x00000000
        /*00a0*/ 	.short	0x0000
        /*00a2*/ 	.short	0x0000
        /*00a4*/ 	.byte	0x00, 0xf0, 0x11, 0x00


	//----- nvinfo : EIATTR_SPARSE_MMA_MASK
	.align		4
.L_698:
        /*00a8*/ 	.byte	0x03, 0x50
        /*00aa*/ 	.short	0x0000


	//----- nvinfo : EIATTR_MAXREG_COUNT
	.align		4
        /*00ac*/ 	.byte	0x03, 0x1b
        /*00ae*/ 	.short	0x00ff


	//----- nvinfo : EIATTR_NUM_BARRIERS
	.align		4
        /*00b0*/ 	.byte	0x02, 0x4c
        /*00b2*/ 	.byte	0x01
	.zero		1


	//----- nvinfo : EIATTR_MERCURY_ISA_VERSION
	.align		4
        /*00b4*/ 	.byte	0x03, 0x5f
        /*00b6*/ 	.short	0x0101


	//----- nvinfo : EIATTR_VRC_CTA_INIT_COUNT
	.align		4
        /*00b8*/ 	.byte	0x02, 0x4a
	.zero		1
	.zero		1


	//----- nvinfo : EIATTR_EXIT_INSTR_OFFSETS
	.align		4
        /*00bc*/ 	.byte	0x04, 0x1c
        /*00be*/ 	.short	(.L_700 - .L_699)


	//   ....[0]....
.L_699:
        /*00c0*/ 	.word	0x000000f0


	//   ....[1]....
        /*00c4*/ 	.word	0x00000120


	//   ....[2]....
        /*00c8*/ 	.word	0x000070a0


	//----- nvinfo : EIATTR_CRS_STACK_SIZE
	.align		4
.L_700:
        /*00cc*/ 	.byte	0x04, 0x1e
        /*00ce*/ 	.short	(.L_702 - .L_701)
.L_701:
        /*00d0*/ 	.word	0x00000000


	//----- nvinfo : EIATTR_CBANK_PARAM_SIZE
	.align		4
.L_702:
        /*00d4*/ 	.byte	0x03, 0x19
        /*00d6*/ 	.short	0x0038


	//----- nvinfo : EIATTR_PARAM_CBANK
	.align		4
        /*00d8*/ 	.byte	0x04, 0x0a
        /*00da*/ 	.short	(.L_704 - .L_703)
	.align		4
.L_703:
        /*00dc*/ 	.word	index@(.nv.constant0._Z13ADI_3D_SolverifififfPfS_S_)
        /*00e0*/ 	.short	0x0380
        /*00e2*/ 	.short	0x0038


	//----- nvinfo : EIATTR_SW_WAR
	.align		4
.L_704:
        /*00e4*/ 	.byte	0x04, 0x36
        /*00e6*/ 	.short	(.L_706 - .L_705)
.L_705:
        /*00e8*/ 	.word	0x00000008
.L_706:


//--------------------- .nv.info._Z33CrankNicolson_3D_Solver_OptimizedifififfPfS_S_ --------------------------
	.section	.nv.info._Z33CrankNicolson_3D_Solver_OptimizedifififfPfS_S_,"",@"SHT_CUDA_INFO"
	.sectionflags	@""
	.align	4


	//----- nvinfo : EIATTR_CUDA_API_VERSION
	.align		4
        /*0000*/ 	.byte	0x04, 0x37
        /*0002*/ 	.short	(.L_708 - .L_707)
.L_707:
        /*0004*/ 	.word	0x00000082


	//----- nvinfo : EIATTR_KPARAM_INFO
	.align		4
.L_708:
        /*0008*/ 	.byte	0x04, 0x17
        /*000a*/ 	.short	(.L_710 - .L_709)
.L_709:
        /*000c*/ 	.word	0x00000000
        /*0010*/ 	.short	0x0009
        /*0012*/ 	.short	0x0030
        /*0014*/ 	.byte	0x00, 0xf5, 0x21, 0x00


	//----- nvinfo : EIATTR_KPARAM_INFO
	.align		4
.L_710:
        /*0018*/ 	.byte	0x04, 0x17
        /*001a*/ 	.short	(.L_712 - .L_711)
.L_711:
        /*001c*/ 	.word	0x00000000
        /*0020*/ 	.short	0x0008
        /*0022*/ 	.short	0x0028
        /*0024*/ 	.byte	0x00, 0xf5, 0x21, 0x00


	//----- nvinfo : EIATTR_KPARAM_INFO
	.align		4
.L_712:
        /*0028*/ 	.byte	0x04, 0x17
        /*002a*/ 	.short	(.L_714 - .L_713)
.L_713:
        /*002c*/ 	.word	0x00000000
        /*0030*/ 	.short	0x0007
        /*0032*/ 	.short	0x0020
        /*0034*/ 	.byte	0x00, 0xf5, 0x21, 0x00


	//----- nvinfo : EIATTR_KPARAM_INFO
	.align		4
.L_714:
        /*0038*/ 	.byte	0x04, 0x17
        /*003a*/ 	.short	(.L_716 - .L_715)
.L_715:
        /*003c*/ 	.word	0x00000000
        /*0040*/ 	.short	0x0006
        /*0042*/ 	.short	0x0018
        /*0044*/ 	.byte	0x00, 0xf0, 0x11, 0x00


	//----- nvinfo : EIATTR_KPARAM_INFO
	.align		4
.L_716:
        /*0048*/ 	.byte	0x04, 0x17
        /*004a*/ 	.short	(.L_718 - .L_717)
.L_717:
        /*004c*/ 	.word	0x00000000
        /*0050*/ 	.short	0x0005
        /*0052*/ 	.short	0x0014
        /*0054*/ 	.byte	0x00, 0xf0, 0x11, 0x00


	//----- nvinfo : EIATTR_KPARAM_INFO
	.align		4
.L_718:
        /*0058*/ 	.byte	0x04, 0x17
        /*005a*/ 	.short	(.L_720 - .L_719)
.L_719:
        /*005c*/ 	.word	0x00000000
        /*0060*/ 	.short	0x0004
        /*0062*/ 	.short	0x0010
        /*0064*/ 	.byte	0x00, 0xf0, 0x11, 0x00


	//----- nvinfo : EIATTR_KPARAM_INFO
	.align		4
.L_720:
        /*0068*/ 	.byte	0x04, 0x17
        /*006a*/ 	.short	(.L_722 - .L_721)
.L_721:
        /*006c*/ 	.word	0x00000000
        /*0070*/ 	.short	0x0003
        /*0072*/ 	.short	0x000c
        /*0074*/ 	.byte	0x00, 0xf0, 0x11, 0x00


	//----- nvinfo : EIATTR_KPARAM_INFO
	.align		4
.L_722:
        /*0078*/ 	.byte	0x04, 0x17
        /*007a*/ 	.short	(.L_724 - .L_723)
.L_723:
        /*007c*/ 	.word	0x00000000
        /*0080*/ 	.short	0x0002
        /*0082*/ 	.short	0x0008
        /*0084*/ 	.byte	0x00, 0xf0, 0x11, 0x00


	//----- nvinfo : EIATTR_KPARAM_INFO
	.align		4
.L_724:
        /*0088*/ 	.byte	0x04, 0x17
        /*008a*/ 	.short	(.L_726 - .L_725)
.L_725:
        /*008c*/ 	.word	0x00000000
        /*0090*/ 	.short	0x0001
        /*0092*/ 	.short	0x0004
        /*0094*/ 	.byte	0x00, 0xf0, 0x11, 0x00


	//----- nvinfo : EIATTR_KPARAM_INFO
	.align		4
.L_726:
        /*0098*/ 	.byte	0x04, 0x17
        /*009a*/ 	.short	(.L_728 - .L_727)
.L_727:
        /*009c*/ 	.word	0x00000000
        /*00a0*/ 	.short	0x0000
        /*00a2*/ 	.short	0x0000
        /*00a4*/ 	.byte	0x00, 0xf0, 0x11, 0x00


	//----- nvinfo : EIATTR_SPARSE_MMA_MASK
	.align		4
.L_728:
        /*00a8*/ 	.byte	0x03, 0x50
        /*00aa*/ 	.short	0x0000


	//----- nvinfo : EIATTR_MAXREG_COUNT
	.align		4
        /*00ac*/ 	.byte	0x03, 0x1b
        /*00ae*/ 	.short	0x00ff


	//----- nvinfo : EIATTR_NUM_BARRIERS
	.align		4
        /*00b0*/ 	.byte	0x02, 0x4c
        /*00b2*/ 	.byte	0x01
	.zero		1


	//----- nvinfo : EIATTR_MERCURY_ISA_VERSION
	.align		4
        /*00b4*/ 	.byte	0x03, 0x5f
        /*00b6*/ 	.short	0x0101


	//----- nvinfo : EIATTR_VRC_CTA_INIT_COUNT
	.align		4
        /*00b8*/ 	.byte	0x02, 0x4a
	.zero		1
	.zero		1


	//----- nvinfo : EIATTR_EXIT_INSTR_OFFSETS
	.align		4
        /*00bc*/ 	.byte	0x04, 0x1c
        /*00be*/ 	.short	(.L_730 - .L_729)


	//   ....[0]....
.L_729:
        /*00c0*/ 	.word	0x00001460


	//----- nvinfo : EIATTR_CRS_STACK_SIZE
	.align		4
.L_730:
        /*00c4*/ 	.byte	0x04, 0x1e
        /*00c6*/ 	.short	(.L_732 - .L_731)
.L_731:
        /*00c8*/ 	.word	0x00000000


	//----- nvinfo : EIATTR_CBANK_PARAM_SIZE
	.align		4
.L_732:
        /*00cc*/ 	.byte	0x03, 0x19
        /*00ce*/ 	.short	0x0038


	//----- nvinfo : EIATTR_PARAM_CBANK
	.align		4
        /*00d0*/ 	.byte	0x04, 0x0a
        /*00d2*/ 	.short	(.L_734 - .L_733)
	.align		4
.L_733:
        /*00d4*/ 	.word	index@(.nv.constant0._Z33CrankNicolson_3D_Solver_OptimizedifififfPfS_S_)
        /*00d8*/ 	.short	0x0380
        /*00da*/ 	.short	0x0038


	//----- nvinfo : EIATTR_SW_WAR
	.align		4
.L_734:
        /*00dc*/ 	.byte	0x04, 0x36
        /*00de*/ 	.short	(.L_736 - .L_735)
.L_735:
        /*00e0*/ 	.word	0x00000008
.L_736:


//--------------------- .nv.info._Z23CrankNicolson_3D_SolverifififfPfS_S_ --------------------------
	.section	.nv.info._Z23CrankNicolson_3D_SolverifififfPfS_S_,"",@"SHT_CUDA_INFO"
	.sectionflags	@""
	.align	4


	//----- nvinfo : EIATTR_CUDA_API_VERSION
	.align		4
        /*0000*/ 	.byte	0x04, 0x37
        /*0002*/ 	.short	(.L_738 - .L_737)
.L_737:
        /*0004*/ 	.word	0x00000082


	//----- nvinfo : EIATTR_KPARAM_INFO
	.align		4
.L_738:
        /*0008*/ 	.byte	0x04, 0x17
        /*000a*/ 	.short	(.L_740 - .L_739)
.L_739:
        /*000c*/ 	.word	0x00000000
        /*0010*/ 	.short	0x0009
        /*0012*/ 	.short	0x0030
        /*0014*/ 	.byte	0x00, 0xf5, 0x21, 0x00


	//----- nvinfo : EIATTR_KPARAM_INFO
	.align		4
.L_740:
        /*0018*/ 	.byte	0x04, 0x17
        /*001a*/ 	.short	(.L_742 - .L_741)
.L_741:
        /*001c*/ 	.word	0x00000000
        /*0020*/ 	.short	0x0008
        /*0022*/ 	.short	0x0028
        /*0024*/ 	.byte	0x00, 0xf5, 0x21, 0x00


	//----- nvinfo : EIATTR_KPARAM_INFO
	.align		4
.L_742:
        /*0028*/ 	.byte	0x04, 0x17
        /*002a*/ 	.short	(.L_744 - .L_743)
.L_743:
        /*002c*/ 	.word	0x00000000
        /*0030*/ 	.short	0x0007
        /*0032*/ 	.short	0x0020
        /*0034*/ 	.byte	0x00, 0xf5, 0x21, 0x00


	//----- nvinfo : EIATTR_KPARAM_INFO
	.align		4
.L_744:
        /*0038*/ 	.byte	0x04, 0x17
        /*003a*/ 	.short	(.L_746 - .L_745)
.L_745:
        /*003c*/ 	.word	0x00000000
        /*0040*/ 	.short	0x0006
        /*0042*/ 	.short	0x0018
        /*0044*/ 	.byte	0x00, 0xf0, 0x11, 0x00


	//----- nvinfo : EIATTR_KPARAM_INFO
	.align		4
.L_746:
        /*0048*/ 	.byte	0x04, 0x17
        /*004a*/ 	.short	(.L_748 - .L_747)
.L_747:
        /*004c*/ 	.word	0x00000000
        /*0050*/ 	.short	0x0005
        /*0052*/ 	.short	0x0014
        /*0054*/ 	.byte	0x00, 0xf0, 0x11, 0x00


	//----- nvinfo : EIATTR_KPARAM_INFO
	.align		4
.L_748:
        /*0058*/ 	.byte	0x04, 0x17
        /*005a*/ 	.short	(.L_750 - .L_749)
.L_749:
        /*005c*/ 	.word	0x00000000
        /*0060*/ 	.short	0x0004
        /*0062*/ 	.short	0x0010
        /*0064*/ 	.byte	0x00, 0xf0, 0x11, 0x00


	//----- nvinfo : EIATTR_KPARAM_INFO
	.align		4
.L_750:
        /*0068*/ 	.byte	0x04, 0x17
        /*006a*/ 	.short	(.L_752 - .L_751)
.L_751:
        /*006c*/ 	.word	0x00000000
        /*0070*/ 	.short	0x0003
        /*0072*/ 	.short	0x000c
        /*0074*/ 	.byte	0x00, 0xf0, 0x11, 0x00


	//----- nvinfo : EIATTR_KPARAM_INFO
	.align		4
.L_752:
        /*0078*/ 	.byte	0x04, 0x17
        /*007a*/ 	.short	(.L_754 - .L_753)
.L_753:
        /*007c*/ 	.word	0x00000000
        /*0080*/ 	.short	0x0002
        /*0082*/ 	.short	0x0008
        /*0084*/ 	.byte	0x00, 0xf0, 0x11, 0x00


	//----- nvinfo : EIATTR_KPARAM_INFO
	.align		4
.L_754:
        /*0088*/ 	.byte	0x04, 0x17
        /*008a*/ 	.short	(.L_756 - .L_755)
.L_755:
        /*008c*/ 	.word	0x00000000
        /*0090*/ 	.short	0x0001
        /*0092*/ 	.short	0x0004
        /*0094*/ 	.byte	0x00, 0xf0, 0x11, 0x00


	//----- nvinfo : EIATTR_KPARAM_INFO
	.align		4
.L_756:
        /*0098*/ 	.byte	0x04, 0x17
        /*009a*/ 	.short	(.L_758 - .L_757)
.L_757:
        /*009c*/ 	.word	0x00000000
        /*00a0*/ 	.short	0x0000
        /*00a2*/ 	.short	0x0000
        /*00a4*/ 	.byte	0x00, 0xf0, 0x11, 0x00


	//----- nvinfo : EIATTR_SPARSE_MMA_MASK
	.align		4
.L_758:
        /*00a8*/ 	.byte	0x03, 0x50
        /*00aa*/ 	.short	0x0000


	//----- nvinfo : EIATTR_MAXREG_COUNT
	.align		4
        /*00ac*/ 	.byte	0x03, 0x1b
        /*00ae*/ 	.short	0x00ff


	//----- nvinfo : EIATTR_NUM_BARRIERS
	.align		4
        /*00b0*/ 	.byte	0x02, 0x4c
        /*00b2*/ 	.byte	0x01
	.zero		1


	//----- nvinfo : EIATTR_MERCURY_ISA_VERSION
	.align		4
        /*00b4*/ 	.byte	0x03, 0x5f
        /*00b6*/ 	.short	0x0101


	//----- nvinfo : EIATTR_VRC_CTA_INIT_COUNT
	.align		4
        /*00b8*/ 	.byte	0x02, 0x4a
	.zero		1
	.zero		1


	//----- nvinfo : EIATTR_EXIT_INSTR_OFFSETS
	.align		4
        /*00bc*/ 	.byte	0x04, 0x1c
        /*00be*/ 	.short	(.L_760 - .L_759)


	//   ....[0]....
.L_759:
        /*00c0*/ 	.word	0x000000f0


	//   ....[1]....
        /*00c4*/ 	.word	0x00000120


	//   ....[2]....
        /*00c8*/ 	.word	0x00005d30


	//----- nvinfo : EIATTR_CRS_STACK_SIZE
	.align		4
.L_760:
        /*00cc*/ 	.byte	0x04, 0x1e
        /*00ce*/ 	.short	(.L_762 - .L_761)
.L_761:
        /*00d0*/ 	.word	0x00000000


	//----- nvinfo : EIATTR_CBANK_PARAM_SIZE
	.align		4
.L_762:
        /*00d4*/ 	.byte	0x03, 0x19
        /*00d6*/ 	.short	0x0038


	//----- nvinfo : EIATTR_PARAM_CBANK
	.align		4
        /*00d8*/ 	.byte	0x04, 0x0a
        /*00da*/ 	.short	(.L_764 - .L_763)
	.align		4
.L_763:
        /*00dc*/ 	.word	index@(.nv.constant0._Z23CrankNicolson_3D_SolverifififfPfS_S_)
        /*00e0*/ 	.short	0x0380
        /*00e2*/ 	.short	0x0038


	//----- nvinfo : EIATTR_SW_WAR
	.align		4
.L_764:
        /*00e4*/ 	.byte	0x04, 0x36
        /*00e6*/ 	.short	(.L_766 - .L_765)
.L_765:
        /*00e8*/ 	.word	0x00000008
.L_766:


//--------------------- .nv.info._Z28Leapfrog_3D_Solver_OptimizedifififfPfS_S_ --------------------------
	.section	.nv.info._Z28Leapfrog_3D_Solver_OptimizedifififfPfS_S_,"",@"SHT_CUDA_INFO"
	.sectionflags	@""
	.align	4


	//----- nvinfo : EIATTR_CUDA_API_VERSION
	.align		4
        /*0000*/ 	.byte	0x04, 0x37
        /*0002*/ 	.short	(.L_768 - .L_767)
.L_767:
        /*0004*/ 	.word	0x00000082


	//----- nvinfo : EIATTR_KPARAM_INFO
	.align		4
.L_768:
        /*0008*/ 	.byte	0x04, 0x17
        /*000a*/ 	.short	(.L_770 - .L_769)
.L_769:
        /*000c*/ 	.word	0x00000000
        /*0010*/ 	.short	0x0009
        /*0012*/ 	.short	0x0030
        /*0014*/ 	.byte	0x00, 0xf5, 0x21, 0x00


	//----- nvinfo : EIATTR_KPARAM_INFO
	.align		4
.L_770:
        /*0018*/ 	.byte	0x04, 0x17
        /*001a*/ 	.short	(.L_772 - .L_771)
.L_771:
        /*001c*/ 	.word	0x00000000
        /*0020*/ 	.short	0x0008
        /*0022*/ 	.short	0x0028
        /*0024*/ 	.byte	0x00, 0xf5, 0x21, 0x00


	//----- nvinfo : EIATTR_KPARAM_INFO
	.align		4
.L_772:
        /*0028*/ 	.byte	0x04, 0x17
        /*002a*/ 	.short	(.L_774 - .L_773)
.L_773:
        /*002c*/ 	.word	0x00000000
        /*0030*/ 	.short	0x0007
        /*0032*/ 	.short	0x0020
        /*0034*/ 	.byte	0x00, 0xf5, 0x21, 0x00


	//----- nvinfo : EIATTR_KPARAM_INFO
	.align		4
.L_774:
        /*0038*/ 	.byte	0x04, 0x17
        /*003a*/ 	.short	(.L_776 - .L_775)
.L_775:
        /*003c*/ 	.word	0x00000000
        /*0040*/ 	.short	0x0006
        /*0042*/ 	.short	0x0018
        /*0044*/ 	.byte	0x00, 0xf0, 0x11, 0x00


	//----- nvinfo : EIATTR_KPARAM_INFO
	.align		4
.L_776:
        /*0048*/ 	.byte	0x04, 0x17
        /*004a*/ 	.short	(.L_778 - .L_777)
.L_777:
        /*004c*/ 	.word	0x00000000
        /*0050*/ 	.short	0x0005
        /*0052*/ 	.short	0x0014
        /*0054*/ 	.byte	0x00, 0xf0, 0x11, 0x00


	//----- nvinfo : EIATTR_KPARAM_INFO
	.align		4
.L_778:
        /*0058*/ 	.byte	0x04, 0x17
        /*005a*/ 	.short	(.L_780 - .L_779)
.L_779:
        /*005c*/ 	.word	0x00000000
        /*0060*/ 	.short	0x0004
        /*0062*/ 	.short	0x0010
        /*0064*/ 	.byte	0x00, 0xf0, 0x11, 0x00


	//----- nvinfo : EIATTR_KPARAM_INFO
	.align		4
.L_780:
        /*0068*/ 	.byte	0x04, 0x17
        /*006a*/ 	.short	(.L_782 - .L_781)
.L_781:
        /*006c*/ 	.word	0x00000000
        /*0070*/ 	.short	0x0003
        /*0072*/ 	.short	0x000c
        /*0074*/ 	.byte	0x00, 0xf0, 0x11, 0x00


	//----- nvinfo : EIATTR_KPARAM_INFO
	.align		4
.L_782:
        /*0078*/ 	.byte	0x04, 0x17
        /*007a*/ 	.short	(.L_784 - .L_783)
.L_783:
        /*007c*/ 	.word	0x00000000
        /*0080*/ 	.short	0x0002
        /*0082*/ 	.short	0x0008
        /*0084*/ 	.byte	0x00, 0xf0, 0x11, 0x00


	//----- nvinfo : EIATTR_KPARAM_INFO
	.align		4
.L_784:
        /*0088*/ 	.byte	0x04, 0x17
        /*008a*/ 	.short	(.L_786 - .L_785)
.L_785:
        /*008c*/ 	.word	0x00000000
        /*0090*/ 	.short	0x0001
        /*0092*/ 	.short	0x0004
        /*0094*/ 	.byte	0x00, 0xf0, 0x11, 0x00


	//----- nvinfo : EIATTR_KPARAM_INFO
	.align		4
.L_786:
        /*0098*/ 	.byte	0x04, 0x17
        /*009a*/ 	.short	(.L_788 - .L_787)
.L_787:
        /*009c*/ 	.word	0x00000000
        /*00a0*/ 	.short	0x0000
        /*00a2*/ 	.short	0x0000
        /*00a4*/ 	.byte	0x00, 0xf0, 0x11, 0x00


	//----- nvinfo : EIATTR_SPARSE_MMA_MASK
	.align		4
.L_788:
        /*00a8*/ 	.byte	0x03, 0x50
        /*00aa*/ 	.short	0x0000


	//----- nvinfo : EIATTR_MAXREG_COUNT
	.align		4
        /*00ac*/ 	.byte	0x03, 0x1b
        /*00ae*/ 	.short	0x00ff


	//----- nvinfo : EIATTR_NUM_BARRIERS
	.align		4
        /*00b0*/ 	.byte	0x02, 0x4c
        /*00b2*/ 	.byte	0x01
	.zero		1


	//----- nvinfo : EIATTR_MERCURY_ISA_VERSION
	.align		4
        /*00b4*/ 	.byte	0x03, 0x5f
        /*00b6*/ 	.short	0x0101


	//----- nvinfo : EIATTR_VRC_CTA_INIT_COUNT
	.align		4
        /*00b8*/ 	.byte	0x02, 0x4a
	.zero		1
	.zero		1


	//----- nvinfo : EIATTR_EXIT_INSTR_OFFSETS
	.align		4
        /*00bc*/ 	.byte	0x04, 0x1c
        /*00be*/ 	.short	(.L_790 - .L_789)


	//   ....[0]....
.L_789:
        /*00c0*/ 	.word	0x000013b0


	//----- nvinfo : EIATTR_CRS_STACK_SIZE
	.align		4
.L_790:
        /*00c4*/ 	.byte	0x04, 0x1e
        /*00c6*/ 	.short	(.L_792 - .L_791)
.L_791:
        /*00c8*/ 	.word	0x00000000


	//----- nvinfo : EIATTR_CBANK_PARAM_SIZE
	.align		4
.L_792:
        /*00cc*/ 	.byte	0x03, 0x19
        /*00ce*/ 	.short	0x0038


	//----- nvinfo : EIATTR_PARAM_CBANK
	.align		4
        /*00d0*/ 	.byte	0x04, 0x0a
        /*00d2*/ 	.short	(.L_794 - .L_793)
	.align		4
.L_793:
        /*00d4*/ 	.word	index@(.nv.constant0._Z28Leapfrog_3D_Solver_OptimizedifififfPfS_S_)
        /*00d8*/ 	.short	0x0380
        /*00da*/ 	.short	0x0038


	//----- nvinfo : EIATTR_SW_WAR
	.align		4
.L_794:
        /*00dc*/ 	.byte	0x04, 0x36
        /*00de*/ 	.short	(.L_796 - .L_795)
.L_795:
        /*00e0*/ 	.word	0x00000008
.L_796:


//--------------------- .nv.info._Z18Leapfrog_3D_SolverifififfPfS_S_ --------------------------
	.section	.nv.info._Z18Leapfrog_3D_SolverifififfPfS_S_,"",@"SHT_CUDA_INFO"
	.sectionflags	@""
	.align	4


	//----- nvinfo : EIATTR_CUDA_API_VERSION
	.align		4
        /*0000*/ 	.byte	0x04, 0x37
        /*0002*/ 	.short	(.L_798 - .L_797)
.L_797:
        /*0004*/ 	.word	0x00000082


	//----- nvinfo : EIATTR_KPARAM_INFO
	.align		4
.L_798:
        /*0008*/ 	.byte	0x04, 0x17
        /*000a*/ 	.short	(.L_800 - .L_799)
.L_799:
        /*000c*/ 	.word	0x00000000
        /*0010*/ 	.short	0x0009
        /*0012*/ 	.short	0x0030
        /*0014*/ 	.byte	0x00, 0xf5, 0x21, 0x00


	//----- nvinfo : EIATTR_KPARAM_INFO
	.align		4
.L_800:
        /*0018*/ 	.byte	0x04, 0x17
        /*001a*/ 	.short	(.L_802 - .L_801)
.L_801:
        /*001c*/ 	.word	0x00000000
        /*0020*/ 	.short	0x0008
        /*0022*/ 	.short	0x0028
        /*0024*/ 	.byte	0x00, 0xf5, 0x21, 0x00


	//----- nvinfo : EIATTR_KPARAM_INFO
	.align		4
.L_802:
        /*0028*/ 	.byte	0x04, 0x17
        /*002a*/ 	.short	(.L_804 - .L_803)
.L_803:
        /*002c*/ 	.word	0x00000000
        /*0030*/ 	.short	0x0007
        /*0032*/ 	.short	0x0020
        /*0034*/ 	.byte	0x00, 0xf5, 0x21, 0x00


	//----- nvinfo : EIATTR_KPARAM_INFO
	.align		4
.L_804:
        /*0038*/ 	.byte	0x04, 0x17
        /*003a*/ 	.short	(.L_806 - .L_805)
.L_805:
        /*003c*/ 	.word	0x00000000
        /*0040*/ 	.short	0x0006
        /*0042*/ 	.short	0x0018
        /*0044*/ 	.byte	0x00, 0xf0, 0x11, 0x00


	//----- nvinfo : EIATTR_KPARAM_INFO
	.align		4
.L_806:
        /*0048*/ 	.byte	0x04, 0x17
        /*004a*/ 	.short	(.L_808 - .L_807)
.L_807:
        /*004c*/ 	.word	0x00000000
        /*0050*/ 	.short	0x0005
        /*0052*/ 	.short	0x0014
        /*0054*/ 	.byte	0x00, 0xf0, 0x11, 0x00


	//----- nvinfo : EIATTR_KPARAM_INFO
	.align		4
.L_808:
        /*0058*/ 	.byte	0x04, 0x17
        /*005a*/ 	.short	(.L_810 - .L_809)
.L_809:
        /*005c*/ 	.word	0x00000000
        /*0060*/ 	.short	0x0004
        /*0062*/ 	.short	0x0010
        /*0064*/ 	.byte	0x00, 0xf0, 0x11, 0x00


	//----- nvinfo : EIATTR_KPARAM_INFO
	.align		4
.L_810:
        /*0068*/ 	.byte	0x04, 0x17
        /*006a*/ 	.short	(.L_812 - .L_811)
.L_811:
        /*006c*/ 	.word	0x00000000
        /*0070*/ 	.short	0x0003
        /*0072*/ 	.short	0x000c
        /*0074*/ 	.byte	0x00, 0xf0, 0x11, 0x00


	//----- nvinfo : EIATTR_KPARAM_INFO
	.align		4
.L_812:
        /*0078*/ 	.byte	0x04, 0x17
        /*007a*/ 	.short	(.L_814 - .L_813)
.L_813:
        /*007c*/ 	.word	0x00000000
        /*0080*/ 	.short	0x0002
        /*0082*/ 	.short	0x0008
        /*0084*/ 	.byte	0x00, 0xf0, 0x11, 0x00


	//----- nvinfo : EIATTR_KPARAM_INFO
	.align		4
.L_814:
        /*0088*/ 	.byte	0x04, 0x17
        /*008a*/ 	.short	(.L_816 - .L_815)
.L_815:
        /*008c*/ 	.word	0x00000000
        /*0090*/ 	.short	0x0001
        /*0092*/ 	.short	0x0004
        /*0094*/ 	.byte	0x00, 0xf0, 0x11, 0x00


	//----- nvinfo : EIATTR_KPARAM_INFO
	.align		4
.L_816:
        /*0098*/ 	.byte	0x04, 0x17
        /*009a*/ 	.short	(.L_818 - .L_817)
.L_817:
        /*009c*/ 	.word	0x00000000
        /*00a0*/ 	.short	0x0000
        /*00a2*/ 	.short	0x0000
        /*00a4*/ 	.byte	0x00, 0xf0, 0x11, 0x00


	//----- nvinfo : EIATTR_SPARSE_MMA_MASK
	.align		4
.L_818:
        /*00a8*/ 	.byte	0x03, 0x50
        /*00aa*/ 	.short	0x0000


	//----- nvinfo : EIATTR_MAXREG_COUNT
	.align		4
        /*00ac*/ 	.byte	0x03, 0x1b
        /*00ae*/ 	.short	0x00ff


	//----- nvinfo : EIATTR_NUM_BARRIERS
	.align		4
        /*00b0*/ 	.byte	0x02, 0x4c
        /*00b2*/ 	.byte	0x01
	.zero		1


	//----- nvinfo : EIATTR_MERCURY_ISA_VERSION
	.align		4
        /*00b4*/ 	.byte	0x03, 0x5f
        /*00b6*/ 	.short	0x0101


	//----- nvinfo : EIATTR_VRC_CTA_INIT_COUNT
	.align		4
        /*00b8*/ 	.byte	0x02, 0x4a
	.zero		1
	.zero		1


	//----- nvinfo : EIATTR_EXIT_INSTR_OFFSETS
	.align		4
        /*00bc*/ 	.byte	0x04, 0x1c
        /*00be*/ 	.short	(.L_820 - .L_819)


	//   ....[0]....
.L_819:
        /*00c0*/ 	.word	0x000000f0


	//   ....[1]....
        /*00c4*/ 	.word	0x00000120


	//   ....[2]....
        /*00c8*/ 	.word	0x00004580


	//----- nvinfo : EIATTR_CRS_STACK_SIZE
	.align		4
.L_820:
        /*00cc*/ 	.byte	0x04, 0x1e
        /*00ce*/ 	.short	(.L_822 - .L_821)
.L_821:
        /*00d0*/ 	.word	0x00000000


	//----- nvinfo : EIATTR_CBANK_PARAM_SIZE
	.align		4
.L_822:
        /*00d4*/ 	.byte	0x03, 0x19
        /*00d6*/ 	.short	0x0038


	//----- nvinfo : EIATTR_PARAM_CBANK
	.align		4
        /*00d8*/ 	.byte	0x04, 0x0a
        /*00da*/ 	.short	(.L_824 - .L_823)
	.align		4
.L_823:
        /*00dc*/ 	.word	index@(.nv.constant0._Z18Leapfrog_3D_SolverifififfPfS_S_)
        /*00e0*/ 	.short	0x0380
        /*00e2*/ 	.short	0x0038


	//----- nvinfo : EIATTR_SW_WAR
	.align		4
.L_824:
        /*00e4*/ 	.byte	0x04, 0x36
        /*00e6*/ 	.short	(.L_826 - .L_825)
.L_825:
        /*00e8*/ 	.word	0x00000008
.L_826:


//--------------------- .nv.info._Z42Discontinuous_Galerkin_3D_Solver_OptimizedifififfPfS_S_ --------------------------
	.section	.nv.info._Z42Discontinuous_Galerkin_3D_Solver_OptimizedifififfPfS_S_,"",@"SHT_CUDA_INFO"
	.sectionflags	@""
	.align	4


	//----- nvinfo : EIATTR_CUDA_API_VERSION
	.align		4
        /*0000*/ 	.byte	0x04, 0x37
        /*0002*/ 	.short	(.L_828 - .L_827)
.L_827:
        /*0004*/ 	.word	0x00000082


	//----- nvinfo : EIATTR_KPARAM_INFO
	.align		4
.L_828:
        /*0008*/ 	.byte	0x04, 0x17
        /*000a*/ 	.short	(.L_830 - .L_829)
.L_829:
        /*000c*/ 	.word	0x00000000
        /*0010*/ 	.short	0x0009
        /*0012*/ 	.short	0x0030
        /*0014*/ 	.byte	0x00, 0xf5, 0x21, 0x00


	//----- nvinfo : EIATTR_KPARAM_INFO
	.align		4
.L_830:
        /*0018*/ 	.byte	0x04, 0x17
        /*001a*/ 	.short	(.L_832 - .L_831)
.L_831:
        /*001c*/ 	.word	0x00000000
        /*0020*/ 	.short	0x0008
        /*0022*/ 	.short	0x0028
        /*0024*/ 	.byte	0x00, 0xf5, 0x21, 0x00


	//----- nvinfo : EIATTR_KPARAM_INFO
	.align		4
.L_832:
        /*0028*/ 	.byte	0x04, 0x17
        /*002a*/ 	.short	(.L_834 - .L_833)
.L_833:
        /*002c*/ 	.word	0x00000000
        /*0030*/ 	.short	0x0007
        /*0032*/ 	.short	0x0020
        /*0034*/ 	.byte	0x00, 0xf5, 0x21, 0x00


	//----- nvinfo : EIATTR_KPARAM_INFO
	.align		4
.L_834:
        /*0038*/ 	.byte	0x04, 0x17
        /*003a*/ 	.short	(.L_836 - .L_835)
.L_835:
        /*003c*/ 	.word	0x00000000
        /*0040*/ 	.short	0x0006
        /*0042*/ 	.short	0x0018
        /*0044*/ 	.byte	0x00, 0xf0, 0x11, 0x00


	//----- nvinfo : EIATTR_KPARAM_INFO
	.align		4
.L_836:
        /*0048*/ 	.byte	0x04, 0x17
        /*004a*/ 	.short	(.L_838 - .L_837)
.L_837:
        /*004c*/ 	.word	0x00000000
        /*0050*/ 	.short	0x0005
        /*0052*/ 	.short	0x0014
        /*0054*/ 	.byte	0x00, 0xf0, 0x11, 0x00


	//----- nvinfo : EIATTR_KPARAM_INFO
	.align		4
.L_838:
        /*0058*/ 	.byte	0x04, 0x17
        /*005a*/ 	.short	(.L_840 - .L_839)
.L_839:
        /*005c*/ 	.word	0x00000000
        /*0060*/ 	.short	0x0004
        /*0062*/ 	.short	0x0010
        /*0064*/ 	.byte	0x00, 0xf0, 0x11, 0x00


	//----- nvinfo : EIATTR_KPARAM_INFO
	.align		4
.L_840:
        /*0068*/ 	.byte	0x04, 0x17
        /*006a*/ 	.short	(.L_842 - .L_841)
.L_841:
        /*006c*/ 	.word	0x00000000
        /*0070*/ 	.short	0x0003
        /*0072*/ 	.short	0x000c
        /*0074*/ 	.byte	0x00, 0xf0, 0x11, 0x00


	//----- nvinfo : EIATTR_KPARAM_INFO
	.align		4
.L_842:
        /*0078*/ 	.byte	0x04, 0x17
        /*007a*/ 	.short	(.L_844 - .L_843)
.L_843:
        /*007c*/ 	.word	0x00000000
        /*0080*/ 	.short	0x0002
        /*0082*/ 	.short	0x0008
        /*0084*/ 	.byte	0x00, 0xf0, 0x11, 0x00


	//----- nvinfo : EIATTR_KPARAM_INFO
	.align		4
.L_844:
        /*0088*/ 	.byte	0x04, 0x17
        /*008a*/ 	.short	(.L_846 - .L_845)
.L_845:
        /*008c*/ 	.word	0x00000000
        /*0090*/ 	.short	0x0001
        /*0092*/ 	.short	0x0004
        /*0094*/ 	.byte	0x00, 0xf0, 0x11, 0x00


	//----- nvinfo : EIATTR_KPARAM_INFO
	.align		4
.L_846:
        /*0098*/ 	.byte	0x04, 0x17
        /*009a*/ 	.short	(.L_848 - .L_847)
.L_847:
        /*009c*/ 	.word	0x00000000
        /*00a0*/ 	.short	0x0000
        /*00a2*/ 	.short	0x0000
        /*00a4*/ 	.byte	0x00, 0xf0, 0x11, 0x00


	//----- nvinfo : EIATTR_SPARSE_MMA_MASK
	.align		4
.L_848:
        /*00a8*/ 	.byte	0x03, 0x50
        /*00aa*/ 	.short	0x0000


	//----- nvinfo : EIATTR_MAXREG_COUNT
	.align		4
        /*00ac*/ 	.byte	0x03, 0x1b
        /*00ae*/ 	.short	0x00ff


	//----- nvinfo : EIATTR_NUM_BARRIERS
	.align		4
        /*00b0*/ 	.byte	0x02, 0x4c
        /*00b2*/ 	.byte	0x01
	.zero		1


	//----- nvinfo : EIATTR_MERCURY_ISA_VERSION
	.align		4
        /*00b4*/ 	.byte	0x03, 0x5f
        /*00b6*/ 	.short	0x0101


	//----- nvinfo : EIATTR_VRC_CTA_INIT_COUNT
	.align		4
        /*00b8*/ 	.byte	0x02, 0x4a
	.zero		1
	.zero		1


	//----- nvinfo : EIATTR_EXIT_INSTR_OFFSETS
	.align		4
        /*00bc*/ 	.byte	0x04, 0x1c
        /*00be*/ 	.short	(.L_850 - .L_849)


	//   ....[0]....
.L_849:
        /*00c0*/ 	.word	0x00000bc0


	//----- nvinfo : EIATTR_CRS_STACK_SIZE
	.align		4
.L_850:
        /*00c4*/ 	.byte	0x04, 0x1e
        /*00c6*/ 	.short	(.L_852 - .L_851)
.L_851:
        /*00c8*/ 	.word	0x00000000


	//----- nvinfo : EIATTR_CBANK_PARAM_SIZE
	.align		4
.L_852:
        /*00cc*/ 	.byte	0x03, 0x19
        /*00ce*/ 	.short	0x0038


	//----- nvinfo : EIATTR_PARAM_CBANK
	.align		4
        /*00d0*/ 	.byte	0x04, 0x0a
        /*00d2*/ 	.short	(.L_854 - .L_853)
	.align		4
.L_853:
        /*00d4*/ 	.word	index@(.nv.constant0._Z42Discontinuous_Galerkin_3D_Solver_OptimizedifififfPfS_S_)
        /*00d8*/ 	.short	0x0380
        /*00da*/ 	.short	0x0038


	//----- nvinfo : EIATTR_SW_WAR
	.align		4
.L_854:
        /*00dc*/ 	.byte	0x04, 0x36
        /*00de*/ 	.short	(.L_856 - .L_855)
.L_855:
        /*00e0*/ 	.word	0x00000008
.L_856:


//--------------------- .nv.info._Z32Discontinuous_Galerkin_3D_SolverifififfPfS_S_ --------------------------
	.section	.nv.info._Z32Discontinuous_Galerkin_3D_SolverifififfPfS_S_,"",@"SHT_CUDA_INFO"
	.sectionflags	@""
	.align	4


	//----- nvinfo : EIATTR_CUDA_API_VERSION
	.align		4
        /*0000*/ 	.byte	0x04, 0x37
        /*0002*/ 	.short	(.L_858 - .L_857)
.L_857:
        /*0004*/ 	.word	0x00000082


	//----- nvinfo : EIATTR_KPARAM_INFO
	.align		4
.L_858:
        /*0008*/ 	.byte	0x04, 0x17
        /*000a*/ 	.short	(.L_860 - .L_859)
.L_859:
        /*000c*/ 	.word	0x00000000
        /*0010*/ 	.short	0x0009
        /*0012*/ 	.short	0x0030
        /*0014*/ 	.byte	0x00, 0xf5, 0x21, 0x00


	//----- nvinfo : EIATTR_KPARAM_INFO
	.align		4
.L_860:
        /*0018*/ 	.byte	0x04, 0x17
        /*001a*/ 	.short	(.L_862 - .L_861)
.L_861:
        /*001c*/ 	.word	0x00000000
        /*0020*/ 	.short	0x0008
        /*0022*/ 	.short	0x0028
        /*0024*/ 	.byte	0x00, 0xf5, 0x21, 0x00


	//----- nvinfo : EIATTR_KPARAM_INFO
	.align		4
.L_862:
        /*0028*/ 	.byte	0x04, 0x17
        /*002a*/ 	.short	(.L_864 - .L_863)
.L_863:
        /*002c*/ 	.word	0x00000000
        /*0030*/ 	.short	0x0007
        /*0032*/ 	.short	0x0020
        /*0034*/ 	.byte	0x00, 0xf5, 0x21, 0x00


	//----- nvinfo : EIATTR_KPARAM_INFO
	.align		4
.L_864:
        /*0038*/ 	.byte	0x04, 0x17
        /*003a*/ 	.short	(.L_866 - .L_865)
.L_865:
        /*003c*/ 	.word	0x00000000
        /*0040*/ 	.short	0x0006
        /*0042*/ 	.short	0x0018
        /*0044*/ 	.byte	0x00, 0xf0, 0x11, 0x00


	//----- nvinfo : EIATTR_KPARAM_INFO
	.align		4
.L_866:
        /*0048*/ 	.byte	0x04, 0x17
        /*004a*/ 	.short	(.L_868 - .L_867)
.L_867:
        /*004c*/ 	.word	0x00000000
        /*0050*/ 	.short	0x0005
        /*0052*/ 	.short	0x0014
        /*0054*/ 	.byte	0x00, 0xf0, 0x11, 0x00


	//----- nvinfo : EIATTR_KPARAM_INFO
	.align		4
.L_868:
        /*0058*/ 	.byte	0x04, 0x17
        /*005a*/ 	.short	(.L_870 - .L_869)
.L_869:
        /*005c*/ 	.word	0x00000000
        /*0060*/ 	.short	0x0004
        /*0062*/ 	.short	0x0010
        /*0064*/ 	.byte	0x00, 0xf0, 0x11, 0x00


	//----- nvinfo : EIATTR_KPARAM_INFO
	.align		4
.L_870:
        /*0068*/ 	.byte	0x04, 0x17
        /*006a*/ 	.short	(.L_872 - .L_871)
.L_871:
        /*006c*/ 	.word	0x00000000
        /*0070*/ 	.short	0x0003
        /*0072*/ 	.short	0x000c
        /*0074*/ 	.byte	0x00, 0xf0, 0x11, 0x00


	//----- nvinfo : EIATTR_KPARAM_INFO
	.align		4
.L_872:
        /*0078*/ 	.byte	0x04, 0x17
        /*007a*/ 	.short	(.L_874 - .L_873)
.L_873:
        /*007c*/ 	.word	0x00000000
        /*0080*/ 	.short	0x0002
        /*0082*/ 	.short	0x0008
        /*0084*/ 	.byte	0x00, 0xf0, 0x11, 0x00


	//----- nvinfo : EIATTR_KPARAM_INFO
	.align		4
.L_874:
        /*0088*/ 	.byte	0x04, 0x17
        /*008a*/ 	.short	(.L_876 - .L_875)
.L_875:
        /*008c*/ 	.word	0x00000000
        /*0090*/ 	.short	0x0001
        /*0092*/ 	.short	0x0004
        /*0094*/ 	.byte	0x00, 0xf0, 0x11, 0x00


	//----- nvinfo : EIATTR_KPARAM_INFO
	.align		4
.L_876:
        /*0098*/ 	.byte	0x04, 0x17
        /*009a*/ 	.short	(.L_878 - .L_877)
.L_877:
        /*009c*/ 	.word	0x00000000
        /*00a0*/ 	.short	0x0000
        /*00a2*/ 	.short	0x0000
        /*00a4*/ 	.byte	0x00, 0xf0, 0x11, 0x00


	//----- nvinfo : EIATTR_SPARSE_MMA_MASK
	.align		4
.L_878:
        /*00a8*/ 	.byte	0x03, 0x50
        /*00aa*/ 	.short	0x0000


	//----- nvinfo : EIATTR_MAXREG_COUNT
	.align		4
        /*00ac*/ 	.byte	0x03, 0x1b
        /*00ae*/ 	.short	0x00ff


	//----- nvinfo : EIATTR_NUM_BARRIERS
	.align		4
        /*00b0*/ 	.byte	0x02, 0x4c
        /*00b2*/ 	.byte	0x01
	.zero		1


	//----- nvinfo : EIATTR_MERCURY_ISA_VERSION
	.align		4
        /*00b4*/ 	.byte	0x03, 0x5f
        /*00b6*/ 	.short	0x0101


	//----- nvinfo : EIATTR_VRC_CTA_INIT_COUNT
	.align		4
        /*00b8*/ 	.byte	0x02, 0x4a
	.zero		1
	.zero		1


	//----- nvinfo : EIATTR_EXIT_INSTR_OFFSETS
	.align		4
        /*00bc*/ 	.byte	0x04, 0x1c
        /*00be*/ 	.short	(.L_880 - .L_879)


	//   ....[0]....
.L_879:
        /*00c0*/ 	.word	0x00000130


	//   ....[1]....
        /*00c4*/ 	.word	0x00001c70


	//   ....[2]....
        /*00c8*/ 	.word	0x00001f30


	//----- nvinfo : EIATTR_INDIRECT_BRANCH_TARGETS
	.align		4
.L_880:
        /*00cc*/ 	.byte	0x04, 0x34
        /*00ce*/ 	.short	(.L_882 - .L_881)


	//   ....[0]....
.L_881:
        /*00d0*/ 	.word	.L_x_840@srel
        /*00d4*/ 	.short	0x0
        /*00d6*/ 	.short	0x0
        /*00d8*/ 	.word	0x9
        /*00dc*/ 	.word	.L_x_841@srel
        /* <DEDUP_REMOVED lines=8> */


	//   ....[1]....
        /* <DEDUP_REMOVED lines=13> */


	//----- nvinfo : EIATTR_CRS_STACK_SIZE
	.align		4
.L_882:
        /*0130*/ 	.byte	0x04, 0x1e
        /*0132*/ 	.short	(.L_884 - .L_883)
.L_883:
        /*0134*/ 	.word	0x00000000


	//----- nvinfo : EIATTR_CBANK_PARAM_SIZE
	.align		4
.L_884:
        /*0138*/ 	.byte	0x03, 0x19
        /*013a*/ 	.short	0x0038


	//----- nvinfo : EIATTR_PARAM_CBANK
	.align		4
        /*013c*/ 	.byte	0x04, 0x0a
        /*013e*/ 	.short	(.L_886 - .L_885)
	.align		4
.L_885:
        /*0140*/ 	.word	index@(.nv.constant0._Z32Discontinuous_Galerkin_3D_SolverifififfPfS_S_)
        /*0144*/ 	.short	0x0380
        /*0146*/ 	.short	0x0038


	//----- nvinfo : EIATTR_SW_WAR
	.align		4
.L_886:
        /*0148*/ 	.byte	0x04, 0x36
        /*014a*/ 	.short	(.L_888 - .L_887)
.L_887:
        /*014c*/ 	.word	0x00000008
.L_888:


//--------------------- .nv.callgraph             --------------------------
	.section	.nv.callgraph,"",@"SHT_CUDA_CALLGRAPH"
	.align	4
	.sectionentsize	8
	.align		4
        /*0000*/ 	.word	0x00000000
	.align		4
        /*0004*/ 	.word	0xffffffff
	.align		4
        /*0008*/ 	.word	0x00000000
	.align		4
        /*000c*/ 	.word	0xfffffffe
	.align		4
        /*0010*/ 	.word	0x00000000
	.align		4
        /*0014*/ 	.word	0xfffffffd
	.align		4
        /*0018*/ 	.word	0x00000000
	.align		4
        /*001c*/ 	.word	0xfffffffc


//--------------------- .nv.constant4             --------------------------
	.section	.nv.constant4,"a",@progbits
	.align	8
	.align		8
.nv.constant4:
        /*0000*/ 	.dword	precalc_xorwow_matrix
	.align		8
        /*0008*/ 	.dword	precalc_xorwow_offset_matrix
	.align		8
        /*0010*/ 	.dword	mrg32k3aM1
	.align		8
        /*0018*/ 	.dword	mrg32k3aM2
	.align		8
        /*0020*/ 	.dword	mrg32k3aM1SubSeq
	.align		8
        /*0028*/ 	.dword	mrg32k3aM2SubSeq
	.align		8
        /*0030*/ 	.dword	mrg32k3aM1Seq
	.align		8
        /*0038*/ 	.dword	mrg32k3aM2Seq


//--------------------- .nv.constant3             --------------------------
	.section	.nv.constant3,"a",@progbits
	.align	8
.nv.constant3:
	.type		__cr_lgamma_table,@object
	.size		__cr_lgamma_table,(.L_8 - __cr_lgamma_table)
__cr_lgamma_table:
        /*0000*/ 	.byte	0x00, 0x00, 0x00, 0x00, 0x00, 0x00, 0x00, 0x00, 0x00, 0x00, 0x00, 0x00, 0x00, 0x00, 0x00, 0x00
        /*0010*/ 	.byte	0xef, 0x39, 0xfa, 0xfe, 0x42, 0x2e, 0xe6, 0x3f, 0x02, 0x20, 0x2a, 0xfa, 0x0b, 0xab, 0xfc, 0x3f
        /*0020*/ 	.byte	0xf9, 0x2c, 0x92, 0x7c, 0xa7, 0x6c, 0x09, 0x40, 0xc9, 0x79, 0x44, 0x3c, 0x64, 0x26, 0x13, 0x40
        /*0030*/ 	.byte	0xca, 0x01, 0xcf, 0x3a, 0x27, 0x51, 0x1a, 0x40, 0x30, 0xcc, 0x2d, 0xf3, 0xe1, 0x0c, 0x21, 0x40
        /*0040*/ 	.byte	0x0d, 0xb7, 0xfc, 0x82, 0x8e, 0x35, 0x25, 0x40
.L_8:


//--------------------- .nv.constant2._Z32Discontinuous_Galerkin_3D_SolverifififfPfS_S_ --------------------------
	.section	.nv.constant2._Z32Discontinuous_Galerkin_3D_SolverifififfPfS_S_,"a",@progbits
	.sectionflags	@""
	.align	4
.nv.constant2._Z32Discontinuous_Galerkin_3D_SolverifififfPfS_S_:
        /*0000*/ 	.byte	0x10, 0x0b, 0x00, 0x00, 0xb0, 0x09, 0x00, 0x00, 0xb0, 0x09, 0x00, 0x00, 0xb0, 0x09, 0x00, 0x00
        /*0010*/ 	.byte	0xb0, 0x09, 0x00, 0x00, 0xb0, 0x09, 0x00, 0x00, 0xb0, 0x09, 0x00, 0x00, 0x10, 0x0b, 0x00, 0x00
        /*0020*/ 	.byte	0xb0, 0x09, 0x00, 0x00, 0xe0, 0x0c, 0x00, 0x00, 0x80, 0x0b, 0x00, 0x00, 0x80, 0x0b, 0x00, 0x00
        /*0030*/ 	.byte	0x80, 0x0b, 0x00, 0x00, 0x80, 0x0b, 0x00, 0x00, 0x80, 0x0b, 0x00, 0x00, 0x80, 0x0b, 0x00, 0x00
        /*0040*/ 	.byte	0xe0, 0x0c, 0x00, 0x00, 0x80, 0x0b, 0x00, 0x00


//--------------------- .text._Z23FVS_3D_Solver_OptimizedifififfPfS_S_ --------------------------
	.section	.text._Z23FVS_3D_Solver_OptimizedifififfPfS_S_,"ax",@progbits
	.align	128
        .global         _Z23FVS_3D_Solver_OptimizedifififfPfS_S_
        .type           _Z23FVS_3D_Solver_OptimizedifififfPfS_S_,@function
        .size           _Z23FVS_3D_Solver_OptimizedifififfPfS_S_,(.L_x_860 - _Z23FVS_3D_Solver_OptimizedifififfPfS_S_)
        .other          _Z23FVS_3D_Solver_OptimizedifififfPfS_S_,@"STO_CUDA_ENTRY STV_DEFAULT"
_Z23FVS_3D_Solver_OptimizedifififfPfS_S_:
.text._Z23FVS_3D_Solver_OptimizedifififfPfS_S_:
[----:B------:R-:W-:Y:S01]  /*0000*/  LDC R1, c[0x0][0x37c] ;  /* 0x0000df00ff017b82 */ /* 0x000fe20000000800 */
[----:B------:R-:W0:Y:S07]  /*0010*/  S2R R12, SR_TID.X ;  /* 0x00000000000c7919 */ /* 0x000e2e0000002100 */
[----:B------:R-:W0:Y:S01]  /*0020*/  S2UR UR4, SR_CTAID.X ;  /* 0x00000000000479c3 */ /* 0x000e220000002500 */
[----:B------:R-:W-:Y:S07]  /*0030*/  BSSY.RECONVERGENT B0, `(.L_x_0) ;  /* 0x00001aa000007945 */ /* 0x000fee0003800200 */
[----:B------:R-:W0:Y:S02]  /*0040*/  LDC R23, c[0x0][0x360] ;  /* 0x0000d800ff177b82 */ /* 0x000e240000000800 */
[----:B0-----:R-:W-:-:S05]  /*0050*/  IMAD R12, R23, UR4, R12 ;  /* 0x00000004170c7c24 */ /* 0x001fca000f8e020c */
[----:B------:R-:W-:-:S13]  /*0060*/  ISETP.GT.AND P0, PT, R12, 0xf3, PT ;  /* 0x000000f30c00780c */ /* 0x000fda0003f04270 */
[----:B------:R-:W-:Y:S05]  /*0070*/  @P0 BRA `(.L_x_1) ;  /* 0x0000001800940947 */ /* 0x000fea0003800000 */
[----:B------:R-:W0:Y:S01]  /*0080*/  LDC R4, c[0x0][0x394] ;  /* 0x0000e500ff047b82 */ /* 0x000e220000000800 */
[----:B------:R-:W-:-:S07]  /*0090*/  HFMA2 R2, -RZ, RZ, 0, 5.9604644775390625e-08 ;  /* 0x00000001ff027431 */ /* 0x000fce00000001ff */
[----:B------:R-:W1:Y:S01]  /*00a0*/  LDC R13, c[0x0][0x398] ;  /* 0x0000e600ff0d7b82 */ /* 0x000e620000000800 */
[----:B0-----:R-:W-:-:S06]  /*00b0*/  FMUL R4, R4, R4 ;  /* 0x0000000404047220 */ /* 0x001fcc0000400000 */
[----:B------:R-:W0:Y:S01]  /*00c0*/  F2F.F64.F32 R4, R4 ;  /* 0x0000000400047310 */ /* 0x000e220000201800 */
[----:B-1----:R-:W-:-:S07]  /*00d0*/  FMUL R0, R13, R13 ;  /* 0x0000000d0d007220 */ /* 0x002fce0000400000 */
[----:B0-----:R-:W0:Y:S02]  /*00e0*/  MUFU.RCP64H R3, R5 ;  /* 0x0000000500037308 */ /* 0x001e240000001800 */
[----:B0-----:R-:W-:-:S08]  /*00f0*/  DFMA R6, -R4, R2, 1 ;  /* 0x3ff000000406742b */ /* 0x001fd00000000102 */
[----:B------:R-:W-:Y:S02]  /*0100*/  DFMA R8, R6, R6, R6 ;  /* 0x000000060608722b */ /* 0x000fe40000000006 */
[----:B------:R0:W1:Y:S06]  /*0110*/  F2F.F64.F32 R6, R0 ;  /* 0x0000000000067310 */ /* 0x00006c0000201800 */
[----:B------:R-:W-:Y:S01]  /*0120*/  DFMA R8, R2, R8, R2 ;  /* 0x000000080208722b */ /* 0x000fe20000000002 */
[----:B0-----:R-:W-:-:S07]  /*0130*/  MOV R0, R12 ;  /* 0x0000000c00007202 */ /* 0x001fce0000000f00 */
[----:B------:R-:W-:Y:S02]  /*0140*/  DFMA R2, -R4, R8, 1 ;  /* 0x3ff000000402742b */ /* 0x000fe40000000108 */
[----:B-1----:R-:W-:-:S06]  /*0150*/  DMUL R6, R6, 0.5 ;  /* 0x3fe0000006067828 */ /* 0x002fcc0000000000 */
[----:B------:R-:W-:-:S04]  /*0160*/  DFMA R2, R8, R2, R8 ;  /* 0x000000020802722b */ /* 0x000fc80000000008 */
[----:B------:R-:W-:-:S04]  /*0170*/  FSETP.GEU.AND P1, PT, |R7|, 6.5827683646048100446e-37, PT ;  /* 0x036000000700780b */ /* 0x000fc80003f2e200 */
[----:B------:R-:W-:-:S08]  /*0180*/  DMUL R8, R6, R2 ;  /* 0x0000000206087228 */ /* 0x000fd00000000000 */
[----:B------:R-:W-:-:S08]  /*0190*/  DFMA R10, -R4, R8, R6 ;  /* 0x00000008040a722b */ /* 0x000fd00000000106 */
[----:B------:R-:W-:Y:S01]  /*01a0*/  DFMA R2, R2, R10, R8 ;  /* 0x0000000a0202722b */ /* 0x000fe20000000008 */
[----:B------:R-:W0:Y:S09]  /*01b0*/  F2F.F64.F32 R8, R13 ;  /* 0x0000000d00087310 */ /* 0x000e320000201800 */
[----:B------:R-:W-:-:S05]  /*01c0*/  FFMA R10, RZ, R5, R3 ;  /* 0x00000005ff0a7223 */ /* 0x000fca0000000003 */
[----:B------:R-:W-:Y:S01]  /*01d0*/  FSETP.GT.AND P0, PT, |R10|, 1.469367938527859385e-39, PT ;  /* 0x001000000a00780b */ /* 0x000fe20003f04200 */
[----:B0-----:R-:W-:-:S12]  /*01e0*/  DMUL R8, R8, 0.5 ;  /* 0x3fe0000008087828 */ /* 0x001fd80000000000 */
[----:B------:R-:W-:Y:S05]  /*01f0*/  @P0 BRA P1, `(.L_x_2) ;  /* 0x0000000000180947 */ /* 0x000fea0000800000 */
[----:B------:R-:W-:Y:S02]  /*0200*/  MOV R2, R4 ;  /* 0x0000000400027202 */ /* 0x000fe40000000f00 */
[----:B------:R-:W-:Y:S01]  /*0210*/  MOV R13, R5 ;  /* 0x00000005000d7202 */ /* 0x000fe20000000f00 */
[----:B------:R-:W-:Y:S01]  /*0220*/  IMAD.MOV.U32 R5, RZ, RZ, R6 ;  /* 0x000000ffff057224 */ /* 0x000fe200078e0006 */
[----:B------:R-:W-:Y:S02]  /*0230*/  MOV R22, R7 ;  /* 0x0000000700167202 */ /* 0x000fe40000000f00 */
[----:B------:R-:W-:-:S07]  /*0240*/  MOV R4, 0x260 ;  /* 0x0000026000047802 */ /* 0x000fce0000000f00 */
[----:B------:R-:W-:Y:S05]  /*0250*/  CALL.REL.NOINC `($__internal_0_$__cuda_sm20_div_rn_f64_full) ;  /* 0x0000001800287944 */ /* 0x000fea0003c00000 */
.L_x_2:
[----:B------:R-:W0:Y:S01]  /*0260*/  LDCU UR4, c[0x0][0x394] ;  /* 0x00007280ff0477ac */ /* 0x000e220008000800 */
[----:B------:R-:W-:Y:S02]  /*0270*/  MOV R4, 0x1 ;  /* 0x0000000100047802 */ /* 0x000fe40000000f00 */
[----:B------:R-:W-:Y:S01]  /*0280*/  FSETP.GEU.AND P1, PT, |R9|, 6.5827683646048100446e-37, PT ;  /* 0x036000000900780b */ /* 0x000fe20003f2e200 */
[----:B0-----:R-:W0:Y:S08]  /*0290*/  F2F.F64.F32 R12, UR4 ;  /* 0x00000004000c7d10 */ /* 0x001e300008201800 */
[----:B0-----:R-:W0:Y:S02]  /*02a0*/  MUFU.RCP64H R5, R13 ;  /* 0x0000000d00057308 */ /* 0x001e240000001800 */
[----:B0-----:R-:W-:-:S08]  /*02b0*/  DFMA R10, -R12, R4, 1 ;  /* 0x3ff000000c0a742b */ /* 0x001fd00000000104 */
[----:B------:R-:W-:-:S08]  /*02c0*/  DFMA R10, R10, R10, R10 ;  /* 0x0000000a0a0a722b */ /* 0x000fd0000000000a */
[----:B------:R-:W-:-:S08]  /*02d0*/  DFMA R10, R4, R10, R4 ;  /* 0x0000000a040a722b */ /* 0x000fd00000000004 */
[----:B------:R-:W-:-:S08]  /*02e0*/  DFMA R4, -R12, R10, 1 ;  /* 0x3ff000000c04742b */ /* 0x000fd0000000010a */
[----:B------:R-:W-:-:S08]  /*02f0*/  DFMA R4, R10, R4, R10 ;  /* 0x000000040a04722b */ /* 0x000fd0000000000a */
[----:B------:R-:W-:-:S08]  /*0300*/  DMUL R10, R4, R8 ;  /* 0x00000008040a7228 */ /* 0x000fd00000000000 */
[----:B------:R-:W-:-:S08]  /*0310*/  DFMA R14, -R12, R10, R8 ;  /* 0x0000000a0c0e722b */ /* 0x000fd00000000108 */
[----:B------:R-:W-:Y:S01]  /*0320*/  DFMA R4, R4, R14, R10 ;  /* 0x0000000e0404722b */ /* 0x000fe2000000000a */
[----:B------:R0:W1:Y:S09]  /*0330*/  F2F.F32.F64 R10, R2 ;  /* 0x00000002000a7310 */ /* 0x0000720000301000 */
[----:B------:R-:W-:-:S05]  /*0340*/  FFMA R11, RZ, R13, R5 ;  /* 0x0000000dff0b7223 */ /* 0x000fca0000000005 */
[----:B------:R-:W-:-:S13]  /*0350*/  FSETP.GT.AND P0, PT, |R11|, 1.469367938527859385e-39, PT ;  /* 0x001000000b00780b */ /* 0x000fda0003f04200 */
[----:B01----:R-:W-:Y:S05]  /*0360*/  @P0 BRA P1, `(.L_x_3) ;  /* 0x00000000001c0947 */ /* 0x003fea0000800000 */
[----:B------:R-:W-:Y:S01]  /*0370*/  MOV R2, R12 ;  /* 0x0000000c00027202 */ /* 0x000fe20000000f00 */
[----:B------:R-:W-:Y:S01]  /*0380*/  IMAD.MOV.U32 R22, RZ, RZ, R9 ;  /* 0x000000ffff167224 */ /* 0x000fe200078e0009 */
[----:B------:R-:W-:Y:S02]  /*0390*/  MOV R5, R8 ;  /* 0x0000000800057202 */ /* 0x000fe40000000f00 */
[----:B------:R-:W-:-:S07]  /*03a0*/  MOV R4, 0x3c0 ;  /* 0x000003c000047802 */ /* 0x000fce0000000f00 */
[----:B------:R-:W-:Y:S05]  /*03b0*/  CALL.REL.NOINC `($__internal_0_$__cuda_sm20_div_rn_f64_full) ;  /* 0x0000001400d07944 */ /* 0x000fea0003c00000 */
[----:B------:R-:W-:Y:S02]  /*03c0*/  MOV R4, R2 ;  /* 0x0000000200047202 */ /* 0x000fe40000000f00 */
[----:B------:R-:W-:-:S07]  /*03d0*/  MOV R5, R3 ;  /* 0x0000000300057202 */ /* 0x000fce0000000f00 */
.L_x_3:
[----:B------:R-:W0:Y:S01]  /*03e0*/  LDC R12, c[0x0][0x38c] ;  /* 0x0000e300ff0c7b82 */ /* 0x000e220000000800 */
[----:B------:R-:W-:Y:S01]  /*03f0*/  MOV R2, 0x1 ;  /* 0x0000000100027802 */ /* 0x000fe20000000f00 */
[----:B------:R-:W-:Y:S01]  /*0400*/  F2F.F32.F64 R11, R4 ;  /* 0x00000004000b7310 */ /* 0x000fe20000301000 */
[----:B------:R-:W-:Y:S01]  /*0410*/  FSETP.GEU.AND P1, PT, |R7|, 6.5827683646048100446e-37, PT ;  /* 0x036000000700780b */ /* 0x000fe20003f2e200 */
[----:B0-----:R-:W-:-:S06]  /*0420*/  FMUL R12, R12, R12 ;  /* 0x0000000c0c0c7220 */ /* 0x001fcc0000400000 */
[----:B------:R-:W0:Y:S08]  /*0430*/  F2F.F64.F32 R12, R12 ;  /* 0x0000000c000c7310 */ /* 0x000e300000201800 */
        /* <DEDUP_REMOVED lines=8> */
[----:B------:R-:W-:-:S10]  /*04c0*/  DFMA R2, R2, R16, R14 ;  /* 0x000000100202722b */ /* 0x000fd4000000000e */
[----:B------:R-:W-:-:S05]  /*04d0*/  FFMA R14, RZ, R13, R3 ;  /* 0x0000000dff0e7223 */ /* 0x000fca0000000003 */
[----:B------:R-:W-:-:S13]  /*04e0*/  FSETP.GT.AND P0, PT, |R14|, 1.469367938527859385e-39, PT ;  /* 0x001000000e00780b */ /* 0x000fda0003f04200 */
[----:B------:R-:W-:Y:S05]  /*04f0*/  @P0 BRA P1, `(.L_x_4) ;  /* 0x0000000000140947 */ /* 0x000fea0000800000 */
[----:B------:R-:W-:Y:S01]  /*0500*/  MOV R2, R12 ;  /* 0x0000000c00027202 */ /* 0x000fe20000000f00 */
[----:B------:R-:W-:Y:S01]  /*0510*/  IMAD.MOV.U32 R5, RZ, RZ, R6 ;  /* 0x000000ffff057224 */ /* 0x000fe200078e0006 */
[----:B------:R-:W-:Y:S02]  /*0520*/  MOV R22, R7 ;  /* 0x0000000700167202 */ /* 0x000fe40000000f00 */
[----:B------:R-:W-:-:S07]  /*0530*/  MOV R4, 0x550 ;  /* 0x0000055000047802 */ /* 0x000fce0000000f00 */
[----:B------:R-:W-:Y:S05]  /*0540*/  CALL.REL.NOINC `($__internal_0_$__cuda_sm20_div_rn_f64_full) ;  /* 0x00000014006c7944 */ /* 0x000fea0003c00000 */
.L_x_4:
        /* <DEDUP_REMOVED lines=20> */
[----:B------:R-:W-:Y:S02]  /*0690*/  MOV R22, R9 ;  /* 0x0000000900167202 */ /* 0x000fe40000000f00 */
[----:B------:R-:W-:-:S07]  /*06a0*/  MOV R4, 0x6c0 ;  /* 0x000006c000047802 */ /* 0x000fce0000000f00 */
[----:B------:R-:W-:Y:S05]  /*06b0*/  CALL.REL.NOINC `($__internal_0_$__cuda_sm20_div_rn_f64_full) ;  /* 0x0000001400107944 */ /* 0x000fea0003c00000 */
[----:B------:R-:W-:Y:S02]  /*06c0*/  MOV R4, R2 ;  /* 0x0000000200047202 */ /* 0x000fe40000000f00 */
[----:B------:R-:W-:-:S07]  /*06d0*/  MOV R5, R3 ;  /* 0x0000000300057202 */ /* 0x000fce0000000f00 */
.L_x_5:
[----:B------:R-:W0:Y:S01]  /*06e0*/  LDC R16, c[0x0][0x384] ;  /* 0x0000e100ff107b82 */ /* 0x000e220000000800 */
[----:B------:R-:W-:Y:S02]  /*06f0*/  MOV R2, 0x1 ;  /* 0x0000000100027802 */ /* 0x000fe40000000f00 */
        /* <DEDUP_REMOVED lines=16> */
[----:B------:R-:W-:Y:S01]  /*0800*/  IMAD.MOV.U32 R5, RZ, RZ, R6 ;  /* 0x000000ffff057224 */ /* 0x000fe200078e0006 */
[----:B------:R-:W-:Y:S02]  /*0810*/  MOV R22, R7 ;  /* 0x0000000700167202 */ /* 0x000fe40000000f00 */
[----:B------:R-:W-:Y:S02]  /*0820*/  MOV R2, R16 ;  /* 0x0000001000027202 */ /* 0x000fe40000000f00 */
[----:B------:R-:W-:Y:S02]  /*0830*/  MOV R13, R17 ;  /* 0x00000011000d7202 */ /* 0x000fe40000000f00 */
[----:B------:R-:W-:-:S07]  /*0840*/  MOV R4, 0x860 ;  /* 0x0000086000047802 */ /* 0x000fce0000000f00 */
[----:B------:R-:W-:Y:S05]  /*0850*/  CALL.REL.NOINC `($__internal_0_$__cuda_sm20_div_rn_f64_full) ;  /* 0x0000001000a87944 */ /* 0x000fea0003c00000 */
.L_x_6:
        /* <DEDUP_REMOVED lines=23> */
[----:B------:R-:W-:Y:S01]  /*09d0*/  MOV R4, R2 ;  /* 0x0000000200047202 */ /* 0x000fe20000000f00 */
[----:B------:R-:W-:-:S07]  /*09e0*/  IMAD.MOV.U32 R5, RZ, RZ, R3 ;  /* 0x000000ffff057224 */ /* 0x000fce00078e0003 */
.L_x_7:
[----:B------:R-:W0:Y:S01]  /*09f0*/  LDCU UR8, c[0x0][0x394] ;  /* 0x00007280ff0877ac */ /* 0x000e220008000800 */
[----:B------:R-:W1:Y:S01]  /*0a00*/  LDC.64 R8, c[0x0][0x380] ;  /* 0x0000e000ff087b82 */ /* 0x000e620000000a00 */
[----:B------:R-:W2:Y:S01]  /*0a10*/  S2R R21, SR_TID.Y ;  /* 0x0000000000157919 */ /* 0x000ea20000002200 */
[----:B------:R3:W4:Y:S01]  /*0a20*/  F2F.F32.F64 R4, R4 ;  /* 0x0000000400047310 */ /* 0x0007220000301000 */
[----:B------:R-:W5:Y:S05]  /*0a30*/  S2R R25, SR_TID.Z ;  /* 0x0000000000197919 */ /* 0x000f6a0000002300 */
[----:B------:R-:W2:Y:S08]  /*0a40*/  LDC.64 R18, c[0x0][0x388] ;  /* 0x0000e200ff127b82 */ /* 0x000eb00000000a00 */
[----:B------:R-:W5:Y:S01]  /*0a50*/  S2UR UR4, SR_CTAID.Y ;  /* 0x00000000000479c3 */ /* 0x000f620000002600 */
[----:B0-----:R-:W-:-:S04]  /*0a60*/  FMUL R2, R10, UR8 ;  /* 0x000000080a027c20 */ /* 0x001fc80008400000 */
[----:B------:R-:W-:-:S03]  /*0a70*/  FFMA R2, R11, UR8, R2 ;  /* 0x000000080b027c23 */ /* 0x000fc60008000002 */
[----:B------:R-:W5:Y:S01]  /*0a80*/  LDC R20, c[0x0][0x364] ;  /* 0x0000d900ff147b82 */ /* 0x000f620000000800 */
[-C--:B-1----:R-:W-:Y:S01]  /*0a90*/  FMUL R3, R6, R9.reuse ;  /* 0x0000000906037220 */ /* 0x082fe20000400000 */
[C---:B---3--:R-:W-:Y:S01]  /*0aa0*/  SHF.L.U32 R5, R8.reuse, 0x1, RZ ;  /* 0x0000000108057819 */ /* 0x048fe200000006ff */
[C---:B------:R-:W-:Y:S01]  /*0ab0*/  IMAD R13, R8.reuse, 0xa, RZ ;  /* 0x0000000a080d7824 */ /* 0x040fe200078e02ff */
[----:B------:R-:W-:Y:S01]  /*0ac0*/  SHF.L.U32 R11, R8, 0x3, RZ ;  /* 0x00000003080b7819 */ /* 0x000fe200000006ff */
[----:B----4-:R-:W-:Y:S01]  /*0ad0*/  FFMA R3, R4, R9, R3 ;  /* 0x0000000904037223 */ /* 0x010fe20000000003 */
[----:B------:R-:W-:Y:S02]  /*0ae0*/  IMAD R9, R8, 0x6, RZ ;  /* 0x0000000608097824 */ /* 0x000fe400078e02ff */
[----:B------:R-:W0:Y:S01]  /*0af0*/  S2UR UR5, SR_CTAID.Z ;  /* 0x00000000000579c3 */ /* 0x000e220000002700 */
[----:B--2---:R-:W-:Y:S01]  /*0b00*/  FMUL R7, R12, R19 ;  /* 0x000000130c077220 */ /* 0x004fe20000400000 */
[----:B------:R-:W-:-:S02]  /*0b10*/  IMAD R15, R8, 0xc, RZ ;  /* 0x0000000c080f7824 */ /* 0x000fc400078e02ff */
[----:B------:R-:W-:Y:S02]  /*0b20*/  IMAD R6, R18, R8, RZ ;  /* 0x0000000812067224 */ /* 0x000fe400078e02ff */
[----:B------:R-:W-:Y:S01]  /*0b30*/  FFMA R4, R14, R19, R7 ;  /* 0x000000130e047223 */ /* 0x000fe20000000007 */
[----:B------:R-:W-:Y:S01]  /*0b40*/  SHF.L.U32 R7, R8, 0x2, RZ ;  /* 0x0000000208077819 */ /* 0x000fe200000006ff */
[-C--:B------:R-:W-:Y:S01]  /*0b50*/  IMAD R8, R5, R18.reuse, RZ ;  /* 0x0000001205087224 */ /* 0x080fe200078e02ff */
[----:B------:R-:W0:Y:S01]  /*0b60*/  LDC R22, c[0x0][0x368] ;  /* 0x0000da00ff167b82 */ /* 0x000e220000000800 */
[----:B------:R-:W1:Y:S01]  /*0b70*/  LDCU UR6, c[0x0][0x378] ;  /* 0x00006f00ff0677ac */ /* 0x000e620008000800 */
[-C--:B------:R-:W-:Y:S02]  /*0b80*/  IMAD R12, R9, R18.reuse, RZ ;  /* 0x00000012090c7224 */ /* 0x080fe400078e02ff */
[-C--:B------:R-:W-:Y:S01]  /*0b90*/  IMAD R10, R7, R18.reuse, RZ ;  /* 0x00000012070a7224 */ /* 0x080fe200078e02ff */
[----:B------:R-:W2:Y:S01]  /*0ba0*/  LDCU UR7, c[0x0][0x374] ;  /* 0x00006e80ff0777ac */ /* 0x000ea20008000800 */
[----:B------:R-:W-:-:S02]  /*0bb0*/  IMAD R14, R11, R18, RZ ;  /* 0x000000120b0e7224 */ /* 0x000fc400078e02ff */
[-C--:B------:R-:W-:Y:S01]  /*0bc0*/  IMAD R16, R13, R18.reuse, RZ ;  /* 0x000000120d107224 */ /* 0x080fe200078e02ff */
[----:B------:R-:W3:Y:S01]  /*0bd0*/  LDCU UR8, c[0x0][0x370] ;  /* 0x00006e00ff0877ac */ /* 0x000ee20008000800 */
[----:B------:R-:W-:Y:S02]  /*0be0*/  IMAD R17, R15, R18, RZ ;  /* 0x000000120f117224 */ /* 0x000fe400078e02ff */
[C---:B-----5:R-:W-:Y:S02]  /*0bf0*/  IMAD R18, R20.reuse, UR4, R21 ;  /* 0x0000000414127c24 */ /* 0x060fe4000f8e0215 */
[----:B--2---:R-:W-:Y:S02]  /*0c00*/  IMAD R20, R20, UR7, RZ ;  /* 0x0000000714147c24 */ /* 0x004fe4000f8e02ff */
[C---:B0-----:R-:W-:Y:S02]  /*0c10*/  IMAD R19, R22.reuse, UR5, R25 ;  /* 0x0000000516137c24 */ /* 0x041fe4000f8e0219 */
[----:B-1----:R-:W-:-:S02]  /*0c20*/  IMAD R21, R22, UR6, RZ ;  /* 0x0000000616157c24 */ /* 0x002fc4000f8e02ff */
[----:B---3--:R-:W-:-:S07]  /*0c30*/  IMAD R23, R23, UR8, RZ ;  /* 0x0000000817177c24 */ /* 0x008fce000f8e02ff */
.L_x_14:
[----:B------:R-:W-:Y:S01]  /*0c40*/  ISETP.GT.U32.AND P0, PT, R18, 0xf3, PT ;  /* 0x000000f31200780c */ /* 0x000fe20003f04070 */
[----:B------:R-:W-:-:S12]  /*0c50*/  BSSY.RECONVERGENT B1, `(.L_x_8) ;  /* 0x00000e4000017945 */ /* 0x000fd80003800200 */
[----:B0-----:R-:W-:Y:S05]  /*0c60*/  @P0 BRA `(.L_x_9) ;  /* 0x0000000c00880947 */ /* 0x001fea0003800000 */
[----:B------:R-:W-:-:S07]  /*0c70*/  MOV R22, R18 ;  /* 0x0000001200167202 */ /* 0x000fce0000000f00 */
.L_x_13:
[----:B------:R-:W-:Y:S01]  /*0c80*/  ISETP.GT.U32.AND P0, PT, R19, 0xf3, PT ;  /* 0x000000f31300780c */ /* 0x000fe20003f04070 */
[----:B------:R-:W-:-:S12]  /*0c90*/  BSSY.RECONVERGENT B2, `(.L_x_10) ;  /* 0x00000dc000027945 */ /* 0x000fd80003800200 */
[----:B0-----:R-:W-:Y:S05]  /*0ca0*/  @P0 BRA `(.L_x_11) ;  /* 0x0000000c00680947 */ /* 0x001fea0003800000 */
[----:B------:R-:W0:Y:S01]  /*0cb0*/  LDC R24, c[0x0][0x388] ;  /* 0x0000e200ff187b82 */ /* 0x000e220000000800 */
[----:B------:R-:W1:Y:S01]  /*0cc0*/  LDCU UR4, c[0x0][0x388] ;  /* 0x00007100ff0477ac */ /* 0x000e620008000800 */
[C---:B------:R-:W-:Y:S01]  /*0cd0*/  IADD3 R27, PT, PT, R19.reuse, 0x4, RZ ;  /* 0x00000004131b7810 */ /* 0x040fe20007ffe0ff */
[C---:B------:R-:W-:Y:S01]  /*0ce0*/  VIADD R25, R19.reuse, 0xfffffffa ;  /* 0xfffffffa13197836 */ /* 0x040fe20000000000 */
[C---:B------:R-:W-:Y:S02]  /*0cf0*/  IADD3 R29, PT, PT, R19.reuse, -0x2, RZ ;  /* 0xfffffffe131d7810 */ /* 0x040fe40007ffe0ff */
[----:B------:R-:W-:Y:S02]  /*0d00*/  IADD3 R33, PT, PT, R19, 0x6, RZ ;  /* 0x0000000613217810 */ /* 0x000fe40007ffe0ff */
[----:B------:R-:W2:Y:S01]  /*0d10*/  LDC R31, c[0x0][0x380] ;  /* 0x0000e000ff1f7b82 */ /* 0x000ea20000000800 */
[----:B------:R-:W-:Y:S02]  /*0d20*/  MOV R30, R19 ;  /* 0x00000013001e7202 */ /* 0x000fe40000000f00 */
[----:B-1----:R-:W-:-:S04]  /*0d30*/  IMAD R34, R33, UR4, R22 ;  /* 0x0000000421227c24 */ /* 0x002fc8000f8e0216 */
[C---:B------:R-:W-:Y:S01]  /*0d40*/  VIADD R39, R34.reuse, 0x5 ;  /* 0x0000000522277836 */ /* 0x040fe20000000000 */
[C---:B------:R-:W-:Y:S01]  /*0d50*/  IADD3 R46, PT, PT, R34.reuse, -0x6, RZ ;  /* 0xfffffffa222e7810 */ /* 0x040fe20007ffe0ff */
[-C--:B0-----:R-:W-:Y:S01]  /*0d60*/  IMAD R35, R25, R24.reuse, 0x6 ;  /* 0x0000000619237424 */ /* 0x081fe200078e0218 */
[----:B------:R-:W-:Y:S01]  /*0d70*/  IADD3 R25, PT, PT, R19, -0x4, RZ ;  /* 0xfffffffc13197810 */ /* 0x000fe20007ffe0ff */
[-C--:B------:R-:W-:Y:S01]  /*0d80*/  IMAD R45, R27, R24.reuse, 0x6 ;  /* 0x000000061b2d7424 */ /* 0x080fe200078e0218 */
[----:B------:R-:W-:Y:S01]  /*0d90*/  IADD3 R27, PT, PT, R19, 0x2, RZ ;  /* 0x00000002131b7810 */ /* 0x000fe20007ffe0ff */
[----:B------:R-:W-:Y:S01]  /*0da0*/  IMAD R41, R29, R24, 0x6 ;  /* 0x000000061d297424 */ /* 0x000fe200078e0218 */
[-C--:B------:R-:W-:Y:S01]  /*0db0*/  IADD3 R40, PT, PT, R35, R22.reuse, RZ ;  /* 0x0000001623287210 */ /* 0x080fe20007ffe0ff */
[----:B------:R-:W-:Y:S01]  /*0dc0*/  VIADD R29, R19, 0x5 ;  /* 0x00000005131d7836 */ /* 0x000fe20000000000 */
[C---:B------:R-:W-:Y:S01]  /*0dd0*/  IADD3 R33, PT, PT, R34.reuse, -0x4, RZ ;  /* 0xfffffffc22217810 */ /* 0x040fe20007ffe0ff */
[--C-:B------:R-:W-:Y:S01]  /*0de0*/  IMAD R25, R25, UR4, R22.reuse ;  /* 0x0000000419197c24 */ /* 0x100fe2000f8e0216 */
[C---:B------:R-:W-:Y:S01]  /*0df0*/  IADD3 R36, PT, PT, R34.reuse, -0x2, RZ ;  /* 0xfffffffe22247810 */ /* 0x040fe20007ffe0ff */
[--C-:B------:R-:W-:Y:S01]  /*0e00*/  IMAD R24, R19, UR4, R22.reuse ;  /* 0x0000000413187c24 */ /* 0x100fe2000f8e0216 */
[----:B------:R-:W-:Y:S01]  /*0e10*/  IADD3 R37, PT, PT, R34, 0x2, RZ ;  /* 0x0000000222257810 */ /* 0x000fe20007ffe0ff */
[--C-:B------:R-:W-:Y:S01]  /*0e20*/  IMAD R27, R27, UR4, R22.reuse ;  /* 0x000000041b1b7c24 */ /* 0x100fe2000f8e0216 */
[----:B------:R-:W-:Y:S01]  /*0e30*/  IADD3 R25, PT, PT, R25, 0x6, RZ ;  /* 0x0000000619197810 */ /* 0x000fe20007ffe0ff */
[----:B------:R-:W-:Y:S01]  /*0e40*/  IMAD R29, R29, UR4, R22 ;  /* 0x000000041d1d7c24 */ /* 0x000fe2000f8e0216 */
[----:B------:R-:W-:Y:S01]  /*0e50*/  IADD3 R24, PT, PT, R24, 0x6, RZ ;  /* 0x0000000618187810 */ /* 0x000fe20007ffe0ff */
[-CC-:B--2---:R-:W-:Y:S01]  /*0e60*/  IMAD R40, R40, R31.reuse, R0.reuse ;  /* 0x0000001f28287224 */ /* 0x184fe200078e0200 */
[----:B------:R-:W-:Y:S01]  /*0e70*/  IADD3 R27, PT, PT, R27, 0x6, RZ ;  /* 0x000000061b1b7810 */ /* 0x000fe20007ffe0ff */
[----:B------:R-:W-:Y:S01]  /*0e80*/  VIADD R29, R29, 0x6 ;  /* 0x000000061d1d7836 */ /* 0x000fe20000000000 */
[----:B------:R-:W-:Y:S01]  /*0e90*/  IADD3 R38, PT, PT, R34, 0x6, RZ ;  /* 0x0000000622267810 */ /* 0x000fe20007ffe0ff */
[-CC-:B------:R-:W-:Y:S01]  /*0ea0*/  IMAD R32, R24, R31.reuse, R0.reuse ;  /* 0x0000001f18207224 */ /* 0x180fe200078e0200 */
[-C--:B------:R-:W-:Y:S01]  /*0eb0*/  IADD3 R42, PT, PT, R41, R22.reuse, RZ ;  /* 0x00000016292a7210 */ /* 0x080fe20007ffe0ff */
[-CC-:B------:R-:W-:Y:S01]  /*0ec0*/  IMAD R41, R25, R31.reuse, R0.reuse ;  /* 0x0000001f19297224 */ /* 0x180fe200078e0200 */
[----:B------:R-:W-:Y:S01]  /*0ed0*/  IADD3 R45, PT, PT, R45, R22, RZ ;  /* 0x000000162d2d7210 */ /* 0x000fe20007ffe0ff */
[-CC-:B------:R-:W-:Y:S01]  /*0ee0*/  IMAD R43, R27, R31.reuse, R0.reuse ;  /* 0x0000001f1b2b7224 */ /* 0x180fe200078e0200 */
[C---:B------:R-:W-:Y:S01]  /*0ef0*/  IADD3 R35, PT, PT, R34.reuse, 0x4, RZ ;  /* 0x0000000422237810 */ /* 0x040fe20007ffe0ff */
[----:B------:R-:W-:-:S02]  /*0f00*/  IMAD R34, R34, R31, R0 ;  /* 0x0000001f22227224 */ /* 0x000fc400078e0200 */
[-CC-:B------:R-:W-:Y:S02]  /*0f10*/  IMAD R42, R42, R31.reuse, R0.reuse ;  /* 0x0000001f2a2a7224 */ /* 0x180fe400078e0200 */
[-CC-:B------:R-:W-:Y:S02]  /*0f20*/  IMAD R45, R45, R31.reuse, R0.reuse ;  /* 0x0000001f2d2d7224 */ /* 0x180fe400078e0200 */
[-CC-:B------:R-:W-:Y:S02]  /*0f30*/  IMAD R44, R29, R31.reuse, R0.reuse ;  /* 0x0000001f1d2c7224 */ /* 0x180fe400078e0200 */
[-CC-:B------:R-:W-:Y:S02]  /*0f40*/  IMAD R46, R46, R31.reuse, R0.reuse ;  /* 0x0000001f2e2e7224 */ /* 0x180fe400078e0200 */
[-CC-:B------:R-:W-:Y:S02]  /*0f50*/  IMAD R33, R33, R31.reuse, R0.reuse ;  /* 0x0000001f21217224 */ /* 0x180fe400078e0200 */
[----:B------:R-:W-:-:S02]  /*0f60*/  IMAD R36, R36, R31, R0 ;  /* 0x0000001f24247224 */ /* 0x000fc400078e0200 */
[-CC-:B------:R-:W-:Y:S02]  /*0f70*/  IMAD R37, R37, R31.reuse, R0.reuse ;  /* 0x0000001f25257224 */ /* 0x180fe400078e0200 */
[-CC-:B------:R-:W-:Y:S02]  /*0f80*/  IMAD R38, R38, R31.reuse, R0.reuse ;  /* 0x0000001f26267224 */ /* 0x180fe400078e0200 */
[-CC-:B------:R-:W-:Y:S02]  /*0f90*/  IMAD R39, R39, R31.reuse, R0.reuse ;  /* 0x0000001f27277224 */ /* 0x180fe400078e0200 */
[----:B------:R-:W-:-:S07]  /*0fa0*/  IMAD R35, R35, R31, R0 ;  /* 0x0000001f23237224 */ /* 0x000fce00078e0200 */
.L_x_12:
[----:B0-----:R-:W0:Y:S01]  /*0fb0*/  LDC.64 R24, c[0x0][0x3a8] ;  /* 0x0000ea00ff187b82 */ /* 0x001e220000000a00 */
[----:B------:R-:W1:Y:S01]  /*0fc0*/  LDCU.64 UR4, c[0x0][0x358] ;  /* 0x00006b00ff0477ac */ /* 0x000e620008000a00 */
[----:B------:R-:W-:Y:S01]  /*0fd0*/  VIADD R47, R38, 0x6 ;  /* 0x00000006262f7836 */ /* 0x000fe20000000000 */
[----:B------:R-:W-:-:S03]  /*0fe0*/  IADD3 R53, PT, PT, R44, 0x6, RZ ;  /* 0x000000062c357810 */ /* 0x000fc60007ffe0ff */
[----:B0-----:R-:W-:-:S04]  /*0ff0*/  IMAD.WIDE R26, R47, 0x4, R24 ;  /* 0x000000042f1a7825 */ /* 0x001fc800078e0218 */
[----:B------:R-:W-:Y:S01]  /*1000*/  IMAD.WIDE R52, R53, 0x4, R24 ;  /* 0x0000000435347825 */ /* 0x000fe200078e0218 */
[----:B-1----:R-:W2:Y:S03]  /*1010*/  LDG.E.CONSTANT R51, desc[UR4][R26.64+-0x4] ;  /* 0xfffffc041a337981 */ /* 0x002ea6000c1e9900 */
[----:B------:R-:W-:Y:S01]  /*1020*/  IMAD.WIDE R28, R6, 0x4, R26 ;  /* 0x00000004061c7825 */ /* 0x000fe200078e021a */
[----:B------:R-:W2:Y:S04]  /*1030*/  LDG.E.CONSTANT R48, desc[UR4][R26.64+0x4] ;  /* 0x000004041a307981 */ /* 0x000ea8000c1e9900 */
[----:B------:R-:W3:Y:S04]  /*1040*/  LDG.E.CONSTANT R53, desc[UR4][R52.64] ;  /* 0x0000000434357981 */ /* 0x000ee8000c1e9900 */
[----:B------:R0:W3:Y:S04]  /*1050*/  LDG.E.CONSTANT R28, desc[UR4][R28.64] ;  /* 0x000000041c1c7981 */ /* 0x0000e8000c1e9900 */
[----:B------:R-:W4:Y:S01]  /*1060*/  LDG.E.CONSTANT R49, desc[UR4][R26.64] ;  /* 0x000000041a317981 */ /* 0x000f22000c1e9900 */
[----:B0-----:R-:W-:Y:S01]  /*1070*/  IADD3 R29, PT, PT, R39, 0x6, RZ ;  /* 0x00000006271d7810 */ /* 0x001fe20007ffe0ff */
[----:B--2---:R-:W-:Y:S01]  /*1080*/  FADD R48, R51, R48 ;  /* 0x0000003033307221 */ /* 0x004fe20000000000 */
[----:B---3--:R-:W-:-:S03]  /*1090*/  FADD R50, R28, R53 ;  /* 0x000000351c327221 */ /* 0x008fc60000000000 */
[----:B------:R-:W-:-:S04]  /*10a0*/  IMAD.WIDE R28, R29, 0x4, R24 ;  /* 0x000000041d1c7825 */ /* 0x000fc800078e0218 */
[----:B----4-:R-:W-:Y:S01]  /*10b0*/  FADD R49, R49, R49 ;  /* 0x0000003131317221 */ /* 0x010fe20000000000 */
[----:B------:R0:W2:Y:S03]  /*10c0*/  LDG.E.CONSTANT R52, desc[UR4][R28.64] ;  /* 0x000000041c347981 */ /* 0x0000a6000c1e9900 */
[----:B------:R-:W-:Y:S01]  /*10d0*/  FADD R48, -R49, R48 ;  /* 0x0000003031307221 */ /* 0x000fe20000000100 */
[----:B------:R-:W-:-:S03]  /*10e0*/  FADD R51, R50, -R49 ;  /* 0x8000003132337221 */ /* 0x000fc60000000000 */
[----:B------:R-:W-:Y:S01]  /*10f0*/  FMUL R48, R3, R48 ;  /* 0x0000003003307220 */ /* 0x000fe20000400000 */
[----:B0-----:R-:W-:-:S04]  /*1100*/  IMAD.WIDE R28, R5, 0x4, R28 ;  /* 0x00000004051c7825 */ /* 0x001fc800078e021c */
[----:B------:R-:W-:Y:S01]  /*1110*/  FFMA R48, R2, R51, R48 ;  /* 0x0000003302307223 */ /* 0x000fe20000000030 */
[----:B------:R0:W2:Y:S01]  /*1120*/  LDG.E.CONSTANT R53, desc[UR4][R28.64] ;  /* 0x000000041c357981 */ /* 0x0000a2000c1e9900 */
[----:B------:R-:W-:-:S06]  /*1130*/  IMAD.WIDE R50, R31, 0x4, R28 ;  /* 0x000000041f327825 */ /* 0x000fcc00078e021c */
[----:B------:R-:W3:Y:S01]  /*1140*/  LDG.E.CONSTANT R50, desc[UR4][R50.64] ;  /* 0x0000000432327981 */ /* 0x000ee2000c1e9900 */
[----:B0-----:R-:W-:-:S05]  /*1150*/  IADD3 R29, PT, PT, R35, 0x6, RZ ;  /* 0x00000006231d7810 */ /* 0x001fca0007ffe0ff */
[----:B------:R-:W-:-:S06]  /*1160*/  IMAD.WIDE R28, R29, 0x4, R24 ;  /* 0x000000041d1c7825 */ /* 0x000fcc00078e0218 */
[----:B------:R-:W3:Y:S01]  /*1170*/  LDG.E.CONSTANT R29, desc[UR4][R28.64] ;  /* 0x000000041c1d7981 */ /* 0x000ee2000c1e9900 */
[----:B--2---:R-:W-:-:S04]  /*1180*/  FADD R52, R52, R53 ;  /* 0x0000003534347221 */ /* 0x004fc80000000000 */
[----:B------:R-:W-:-:S04]  /*1190*/  FADD R53, -R49, R52 ;  /* 0x0000003431357221 */ /* 0x000fc80000000100 */
[----:B------:R-:W-:Y:S01]  /*11a0*/  FFMA R48, R4, R53, R48 ;  /* 0x0000003504307223 */ /* 0x000fe20000000030 */
[----:B------:R-:W-:Y:S01]  /*11b0*/  IADD3 R53, PT, PT, R45, 0x6, RZ ;  /* 0x000000062d357810 */ /* 0x000fe20007ffe0ff */
[----:B---3--:R-:W-:-:S04]  /*11c0*/  FADD R29, R50, R29 ;  /* 0x0000001d321d7221 */ /* 0x008fc80000000000 */
[----:B------:R-:W-:-:S04]  /*11d0*/  IMAD.WIDE R50, R53, 0x4, R24 ;  /* 0x0000000435327825 */ /* 0x000fc800078e0218 */
[----:B------:R-:W-:Y:S02]  /*11e0*/  IMAD.WIDE R52, R8, 0x4, R26 ;  /* 0x0000000408347825 */ /* 0x000fe400078e021a */
[----:B------:R-:W2:Y:S04]  /*11f0*/  LDG.E.CONSTANT R51, desc[UR4][R50.64] ;  /* 0x0000000432337981 */ /* 0x000ea8000c1e9900 */
[----:B------:R-:W2:Y:S01]  /*1200*/  LDG.E.CONSTANT R52, desc[UR4][R52.64] ;  /* 0x0000000434347981 */ /* 0x000ea2000c1e9900 */
[----:B------:R-:W-:Y:S01]  /*1210*/  FMUL R29, R4, R29 ;  /* 0x0000001d041d7220 */ /* 0x000fe20000400000 */
[----:B--2---:R-:W-:-:S04]  /*1220*/  FADD R51, R52, R51 ;  /* 0x0000003334337221 */ /* 0x004fc80000000000 */
[----:B------:R-:W-:Y:S01]  /*1230*/  FFMA R52, R2, R51, R29 ;  /* 0x0000003302347223 */ /* 0x000fe2000000001d */
[----:B------:R-:W-:Y:S01]  /*1240*/  IADD3 R29, PT, PT, R43, 0x6, RZ ;  /* 0x000000062b1d7810 */ /* 0x000fe20007ffe0ff */
[----:B------:R-:W-:-:S04]  /*1250*/  IMAD.WIDE R50, R10, 0x4, R26 ;  /* 0x000000040a327825 */ /* 0x000fc800078e021a */
[----:B------:R-:W-:Y:S02]  /*1260*/  IMAD.WIDE R28, R29, 0x4, R24 ;  /* 0x000000041d1c7825 */ /* 0x000fe400078e0218 */
[----:B------:R-:W2:Y:S04]  /*1270*/  LDG.E.CONSTANT R50, desc[UR4][R50.64] ;  /* 0x0000000432327981 */ /* 0x000ea8000c1e9900 */
[----:B------:R-:W2:Y:S02]  /*1280*/  LDG.E.CONSTANT R29, desc[UR4][R28.64] ;  /* 0x000000041c1d7981 */ /* 0x000ea4000c1e9900 */
[----:B--2---:R-:W-:Y:S01]  /*1290*/  FADD R53, R50, R29 ;  /* 0x0000001d32357221 */ /* 0x004fe20000000000 */
[----:B------:R-:W-:Y:S01]  /*12a0*/  IADD3 R29, PT, PT, R37, 0x6, RZ ;  /* 0x00000006251d7810 */ /* 0x000fe20007ffe0ff */
[----:B------:R-:W-:-:S04]  /*12b0*/  IMAD.WIDE R50, R7, 0x4, R26 ;  /* 0x0000000407327825 */ /* 0x000fc800078e021a */
[----:B------:R-:W-:Y:S02]  /*12c0*/  IMAD.WIDE R28, R29, 0x4, R24 ;  /* 0x000000041d1c7825 */ /* 0x000fe400078e0218 */
[----:B------:R-:W2:Y:S04]  /*12d0*/  LDG.E.CONSTANT R50, desc[UR4][R50.64] ;  /* 0x0000000432327981 */ /* 0x000ea8000c1e9900 */
[----:B------:R-:W2:Y:S04]  /*12e0*/  LDG.E.CONSTANT R29, desc[UR4][R28.64] ;  /* 0x000000041c1d7981 */ /* 0x000ea8000c1e9900 */
[----:B------:R-:W3:Y:S01]  /*12f0*/  LDG.E.CONSTANT R28, desc[UR4][R26.64+-0x8] ;  /* 0xfffff8041a1c7981 */ /* 0x000ee2000c1e9900 */
[----:B--2---:R-:W-:-:S03]  /*1300*/  FADD R51, R50, R29 ;  /* 0x0000001d32337221 */ /* 0x004fc60000000000 */
[----:B------:R-:W3:Y:S04]  /*1310*/  LDG.E.CONSTANT R29, desc[UR4][R26.64+0x8] ;  /* 0x000008041a1d7981 */ /* 0x000ee8000c1e9900 */
[----:B------:R-:W2:Y:S01]  /*1320*/  LDG.E.CONSTANT R50, desc[UR4][R26.64+-0x10] ;  /* 0xfffff0041a327981 */ /* 0x000ea2000c1e9900 */
[----:B---3--:R-:W-:-:S03]  /*1330*/  FADD R28, R29, R28 ;  /* 0x0000001c1d1c7221 */ /* 0x008fc60000000000 */
[----:B------:R-:W2:Y:S01]  /*1340*/  LDG.E.CONSTANT R29, desc[UR4][R26.64+0x10] ;  /* 0x000010041a1d7981 */ /* 0x000ea2000c1e9900 */
[----:B------:R-:W-:Y:S01]  /*1350*/  FMUL R51, R4, R51 ;  /* 0x0000003304337220 */ /* 0x000fe20000400000 */
[----:B------:R-:W-:-:S03]  /*1360*/  FFMA R52, R3, R28, R52 ;  /* 0x0000001c03347223 */ /* 0x000fc60000000034 */
[----:B------:R-:W-:Y:S01]  /*1370*/  FFMA R53, R2, R53, R51 ;  /* 0x0000003502357223 */ /* 0x000fe20000000033 */
[----:B--2---:R-:W-:Y:S01]  /*1380*/  FADD R28, R29, R50 ;  /* 0x000000321d1c7221 */ /* 0x004fe20000000000 */
[----:B------:R-:W-:Y:S02]  /*1390*/  VIADD R29, R32, 0x6 ;  /* 0x00000006201d7836 */ /* 0x000fe40000000000 */
[----:B------:R-:W-:-:S04]  /*13a0*/  IMAD.WIDE R50, R12, 0x4, R26 ;  /* 0x000000040c327825 */ /* 0x000fc800078e021a */
[----:B------:R-:W-:Y:S01]  /*13b0*/  FFMA R53, R3, R28, R53 ;  /* 0x0000001c03357223 */ /* 0x000fe20000000035 */
[----:B------:R-:W-:Y:S01]  /*13c0*/  IMAD.WIDE R28, R29, 0x4, R24 ;  /* 0x000000041d1c7825 */ /* 0x000fe200078e0218 */
[----:B------:R-:W2:Y:S05]  /*13d0*/  LDG.E.CONSTANT R50, desc[UR4][R50.64] ;  /* 0x0000000432327981 */ /* 0x000eaa000c1e9900 */
[----:B------:R-:W2:Y:S01]  /*13e0*/  LDG.E.CONSTANT R29, desc[UR4][R28.64] ;  /* 0x000000041c1d7981 */ /* 0x000ea2000c1e9900 */
[----:B------:R-:W-:-:S04]  /*13f0*/  FFMA R52, R52, 0.5, RZ ;  /* 0x3f00000034347823 */ /* 0x000fc800000000ff */
[----:B------:R-:W-:Y:S01]  /*1400*/  FFMA R52, R53, 0.041666667908430099487, R52 ;  /* 0x3d2aaaab35347823 */ /* 0x000fe20000000034 */
        /* <DEDUP_REMOVED lines=8> */
[----:B------:R-:W3:Y:S01]  /*1490*/  LDG.E.CONSTANT R29, desc[UR4][R26.64+-0x18] ;  /* 0xffffe8041a1d7981 */ /* 0x000ee2000c1e9900 */
[----:B------:R-:W-:-:S04]  /*14a0*/  FMUL R51, R4, R51 ;  /* 0x0000003304337220 */ /* 0x000fc80000400000 */
[----:B------:R-:W-:Y:S01]  /*14b0*/  FFMA R53, R2, R53, R51 ;  /* 0x0000003502357223 */ /* 0x000fe20000000033 */
[----:B------:R-:W-:-:S06]  /*14c0*/  IMAD.WIDE R50, R14, 0x4, R26 ;  /* 0x000000040e327825 */ /* 0x000fcc00078e021a */
[----:B------:R-:W2:Y:S01]  /*14d0*/  LDG.E.CONSTANT R50, desc[UR4][R50.64] ;  /* 0x0000000432327981 */ /* 0x000ea2000c1e9900 */
[----:B---3--:R-:W-:Y:S01]  /*14e0*/  FADD R28, R28, R29 ;  /* 0x0000001d1c1c7221 */ /* 0x008fe20000000000 */
[----:B------:R-:W-:-:S03]  /*14f0*/  IADD3 R29, PT, PT, R42, 0x6, RZ ;  /* 0x000000062a1d7810 */ /* 0x000fc60007ffe0ff */
[----:B------:R-:W-:Y:S02]  /*1500*/  FFMA R53, R3, R28, R53 ;  /* 0x0000001c03357223 */ /* 0x000fe40000000035 */
[----:B------:R-:W-:-:S06]  /*1510*/  IMAD.WIDE R28, R29, 0x4, R24 ;  /* 0x000000041d1c7825 */ /* 0x000fcc00078e0218 */
[----:B------:R-:W2:Y:S01]  /*1520*/  LDG.E.CONSTANT R29, desc[UR4][R28.64] ;  /* 0x000000041c1d7981 */ /* 0x000ea2000c1e9900 */
[----:B------:R-:W-:Y:S01]  /*1530*/  FFMA R52, R53, 0.0013888889225199818611, R52 ;  /* 0x3ab60b6135347823 */ /* 0x000fe20000000034 */
        /* <DEDUP_REMOVED lines=18> */
[----:B------:R-:W-:Y:S01]  /*1660*/  FFMA R52, R53, 2.4801587642286904156e-05, R52 ;  /* 0x37d00d0135347823 */ /* 0x000fe20000000034 */
        /* <DEDUP_REMOVED lines=11> */
[----:B------:R-:W-:Y:S01]  /*1720*/  IADD3 R51, PT, PT, R46, 0x6, RZ ;  /* 0x000000062e337810 */ /* 0x000fe20007ffe0ff */
[----:B---3--:R-:W-:Y:S01]  /*1730*/  FADD R28, R28, R29 ;  /* 0x0000001d1c1c7221 */ /* 0x008fe20000000000 */
[----:B------:R-:W-:-:S03]  /*1740*/  VIADD R29, R40, 0x6 ;  /* 0x00000006281d7836 */ /* 0x000fc60000000000 */
[----:B------:R-:W-:Y:S01]  /*1750*/  FFMA R53, R3, R28, R53 ;  /* 0x0000001c03357223 */ /* 0x000fe20000000035 */
[----:B------:R-:W-:-:S04]  /*1760*/  IMAD.WIDE R28, R29, 0x4, R24 ;  /* 0x000000041d1c7825 */ /* 0x000fc800078e0218 */
[----:B------:R-:W-:-:S04]  /*1770*/  IMAD.WIDE R24, R51, 0x4, R24 ;  /* 0x0000000433187825 */ /* 0x000fc800078e0218 */
[----:B------:R-:W-:Y:S01]  /*1780*/  FFMA R52, R53, 2.7557319981497130357e-07, R52 ;  /* 0x3493f27e35347823 */ /* 0x000fe20000000034 */
[----:B------:R-:W2:Y:S04]  /*1790*/  LDG.E.CONSTANT R28, desc[UR4][R28.64] ;  /* 0x000000041c1c7981 */ /* 0x000ea8000c1e9900 */
[----:B------:R0:W3:Y:S02]  /*17a0*/  LDG.E.CONSTANT R53, desc[UR4][R24.64] ;  /* 0x0000000418357981 */ /* 0x0000e4000c1e9900 */
[----:B0-----:R-:W-:-:S05]  /*17b0*/  IMAD.WIDE R24, R17, 0x4, R26 ;  /* 0x0000000411187825 */ /* 0x001fca00078e021a */
[----:B------:R0:W2:Y:S02]  /*17c0*/  LDG.E.CONSTANT R51, desc[UR4][R24.64] ;  /* 0x0000000418337981 */ /* 0x0000a4000c1e9900 */
[----:B0-----:R-:W0:Y:S01]  /*17d0*/  LDC.64 R24, c[0x0][0x3a0] ;  /* 0x0000e800ff187b82 */ /* 0x001e220000000a00 */
[----:B--2---:R-:W-:Y:S01]  /*17e0*/  FADD R29, R51, R28 ;  /* 0x0000001c331d7221 */ /* 0x004fe20000000000 */
[----:B------:R-:W-:Y:S01]  /*17f0*/  IMAD.WIDE R50, R15, 0x4, R26 ;  /* 0x000000040f327825 */ /* 0x000fe200078e021a */
[----:B------:R-:W2:Y:S05]  /*1800*/  LDG.E.CONSTANT R28, desc[UR4][R26.64+0x30] ;  /* 0x000030041a1c7981 */ /* 0x000eaa000c1e9900 */
[----:B------:R-:W3:Y:S04]  /*1810*/  LDG.E.CONSTANT R50, desc[UR4][R50.64] ;  /* 0x0000000432327981 */ /* 0x000ee8000c1e9900 */
[----:B------:R-:W2:Y:S01]  /*1820*/  LDG.E.CONSTANT R27, desc[UR4][R26.64+-0x30] ;  /* 0xffffd0041a1b7981 */ /* 0x000ea2000c1e9900 */
[----:B0-----:R-:W-:-:S06]  /*1830*/  IMAD.WIDE R24, R47, 0x4, R24 ;  /* 0x000000042f187825 */ /* 0x001fcc00078e0218 */
[----:B------:R-:W4:Y:S01]  /*1840*/  LDG.E.CONSTANT R25, desc[UR4][R24.64] ;  /* 0x0000000418197981 */ /* 0x000f22000c1e9900 */
[----:B---3--:R-:W-:-:S04]  /*1850*/  FADD R53, R50, R53 ;  /* 0x0000003532357221 */ /* 0x008fc80000000000 */
[----:B------:R-:W-:Y:S01]  /*1860*/  FMUL R53, R4, R53 ;  /* 0x0000003504357220 */ /* 0x000fe20000400000 */
[----:B--2---:R-:W-:-:S03]  /*1870*/  FADD R50, R28, R27 ;  /* 0x0000001b1c327221 */ /* 0x004fc60000000000 */
[----:B------:R-:W-:Y:S02]  /*1880*/  FFMA R53, R2, R29, R53 ;  /* 0x0000001d02357223 */ /* 0x000fe40000000035 */
[----:B------:R-:W0:Y:S02]  /*1890*/  LDC.64 R28, c[0x0][0x3b0] ;  /* 0x0000ec00ff1c7b82 */ /* 0x000e240000000a00 */
[----:B------:R-:W-:Y:S01]  /*18a0*/  FFMA R53, R3, R50, R53 ;  /* 0x0000003203357223 */ /* 0x000fe20000000035 */
[----:B0-----:R-:W-:-:S05]  /*18b0*/  IMAD.WIDE R28, R47, 0x4, R28 ;  /* 0x000000042f1c7825 */ /* 0x001fca00078e021c */
[----:B------:R-:W2:Y:S01]  /*18c0*/  LDG.E R50, desc[UR4][R28.64] ;  /* 0x000000041c327981 */ /* 0x000ea2000c1e1900 */
[----:B------:R-:W-:Y:S01]  /*18d0*/  IADD3 R30, PT, PT, R21, R30, RZ ;  /* 0x0000001e151e7210 */ /* 0x000fe20007ffe0ff */
[----:B------:R-:W-:-:S03]  /*18e0*/  FFMA R53, R53, 2.0876755879584152353e-09, R52 ;  /* 0x310f76c735357823 */ /* 0x000fc60000000034 */
[----:B------:R-:W-:Y:S01]  /*18f0*/  ISETP.GE.U32.AND P0, PT, R30, 0xf4, PT ;  /* 0x000000f41e00780c */ /* 0x000fe20003f06070 */
[----:B------:R-:W-:Y:S01]  /*1900*/  FADD R48, R48, R53 ;  /* 0x0000003530307221 */ /* 0x000fe20000000000 */
[----:B------:R-:W-:-:S04]  /*1910*/  IMAD R47, R6, R21, RZ ;  /* 0x00000015062f7224 */ /* 0x000fc800078e02ff */
[C---:B------:R-:W-:Y:S01]  /*1920*/  IMAD.IADD R41, R47.reuse, 0x1, R41 ;  /* 0x000000012f297824 */ /* 0x040fe200078e0229 */
[C---:B------:R-:W-:Y:S01]  /*1930*/  IADD3 R46, PT, PT, R47.reuse, R46, RZ ;  /* 0x0000002e2f2e7210 */ /* 0x040fe20007ffe0ff */
[C---:B------:R-:W-:Y:S01]  /*1940*/  IMAD.IADD R43, R47.reuse, 0x1, R43 ;  /* 0x000000012f2b7824 */ /* 0x040fe200078e022b */
[C---:B------:R-:W-:Y:S02]  /*1950*/  IADD3 R40, PT, PT, R47.reuse, R40, RZ ;  /* 0x000000282f287210 */ /* 0x040fe40007ffe0ff */
[C---:B------:R-:W-:Y:S02]  /*1960*/  IADD3 R33, PT, PT, R47.reuse, R33, RZ ;  /* 0x000000212f217210 */ /* 0x040fe40007ffe0ff */
[C---:B------:R-:W-:Y:S02]  /*1970*/  IADD3 R36, PT, PT, R47.reuse, R36, RZ ;  /* 0x000000242f247210 */ /* 0x040fe40007ffe0ff */
[C---:B------:R-:W-:Y:S02]  /*1980*/  IADD3 R42, PT, PT, R47.reuse, R42, RZ ;  /* 0x0000002a2f2a7210 */ /* 0x040fe40007ffe0ff */
[----:B------:R-:W-:-:S02]  /*1990*/  IADD3 R34, PT, PT, R47, R34, RZ ;  /* 0x000000222f227210 */ /* 0x000fc40007ffe0ff */
[C---:B------:R-:W-:Y:S02]  /*19a0*/  IADD3 R32, PT, PT, R47.reuse, R32, RZ ;  /* 0x000000202f207210 */ /* 0x040fe40007ffe0ff */
[C---:B------:R-:W-:Y:S02]  /*19b0*/  IADD3 R37, PT, PT, R47.reuse, R37, RZ ;  /* 0x000000252f257210 */ /* 0x040fe40007ffe0ff */
[C---:B------:R-:W-:Y:S02]  /*19c0*/  IADD3 R38, PT, PT, R47.reuse, R38, RZ ;  /* 0x000000262f267210 */ /* 0x040fe40007ffe0ff */
[C---:B------:R-:W-:Y:S02]  /*19d0*/  IADD3 R44, PT, PT, R47.reuse, R44, RZ ;  /* 0x0000002c2f2c7210 */ /* 0x040fe40007ffe0ff */
[C---:B------:R-:W-:Y:S02]  /*19e0*/  IADD3 R39, PT, PT, R47.reuse, R39, RZ ;  /* 0x000000272f277210 */ /* 0x040fe40007ffe0ff */
[----:B------:R-:W-:-:S02]  /*19f0*/  IADD3 R45, PT, PT, R47, R45, RZ ;  /* 0x0000002d2f2d7210 */ /* 0x000fc40007ffe0ff */
[----:B------:R-:W-:Y:S01]  /*1a00*/  IADD3 R35, PT, PT, R47, R35, RZ ;  /* 0x000000232f237210 */ /* 0x000fe20007ffe0ff */
[----:B--2---:R-:W-:-:S04]  /*1a10*/  FADD R50, R49, -R50 ;  /* 0x8000003231327221 */ /* 0x004fc80000000000 */
[----:B----4-:R-:W-:-:S05]  /*1a20*/  FFMA R27, R25, R48, R50 ;  /* 0x00000030191b7223 */ /* 0x010fca0000000032 */
[----:B------:R0:W-:Y:S01]  /*1a30*/  STG.E desc[UR4][R28.64], R27 ;  /* 0x0000001b1c007986 */ /* 0x0001e2000c101904 */
[----:B------:R-:W-:Y:S05]  /*1a40*/  @!P0 BRA `(.L_x_12) ;  /* 0xfffffff400588947 */ /* 0x000fea000383ffff */
.L_x_11:
[----:B------:R-:W-:Y:S05]  /*1a50*/  BSYNC.RECONVERGENT B2 ;  /* 0x0000000000027941 */ /* 0x000fea0003800200 */
.L_x_10:
[----:B------:R-:W-:-:S05]  /*1a60*/  IMAD.IADD R22, R20, 0x1, R22 ;  /* 0x0000000114167824 */ /* 0x000fca00078e0216 */
[----:B------:R-:W-:-:S13]  /*1a70*/  ISETP.GE.U32.AND P0, PT, R22, 0xf4, PT ;  /* 0x000000f41600780c */ /* 0x000fda0003f06070 */
[----:B------:R-:W-:Y:S05]  /*1a80*/  @!P0 BRA `(.L_x_13) ;  /* 0xfffffff0007c8947 */ /* 0x000fea000383ffff */
.L_x_9:
[----:B------:R-:W-:Y:S05]  /*1a90*/  BSYNC.RECONVERGENT B1 ;  /* 0x0000000000017941 */ /* 0x000fea0003800200 */
.L_x_8:
[----:B------:R-:W-:-:S04]  /*1aa0*/  IADD3 R0, PT, PT, R23, R0, RZ ;  /* 0x0000000017007210 */ /* 0x000fc80007ffe0ff */
[----:B------:R-:W-:-:S13]  /*1ab0*/  ISETP.GE.AND P0, PT, R0, 0xf4, PT ;  /* 0x000000f40000780c */ /* 0x000fda0003f06270 */
[----:B------:R-:W-:Y:S05]  /*1ac0*/  @!P0 BRA `(.L_x_14) ;  /* 0xfffffff0005c8947 */ /* 0x000fea000383ffff */
.L_x_1:
[----:B------:R-:W-:Y:S05]  /*1ad0*/  BSYNC.RECONVERGENT B0 ;  /* 0x0000000000007941 */ /* 0x000fea0003800200 */
.L_x_0:
[----:B------:R-:W-:Y:S06]  /*1ae0*/  BAR.SYNC.DEFER_BLOCKING 0x0 ;  /* 0x0000000000007b1d */ /* 0x000fec0000010000 */
[----:B------:R-:W-:Y:S05]  /*1af0*/  EXIT ;  /* 0x000000000000794d */ /* 0x000fea0003800000 */
        .weak           $__internal_0_$__cuda_sm20_div_rn_f64_full
        .type           $__internal_0_$__cuda_sm20_div_rn_f64_full,@function
        .size           $__internal_0_$__cuda_sm20_div_rn_f64_full,(.L_x_860 - $__internal_0_$__cuda_sm20_div_rn_f64_full)
$__internal_0_$__cuda_sm20_div_rn_f64_full:
[C---:B------:R-:W-:Y:S02]  /*1b00*/  FSETP.GEU.AND P0, PT, |R13|.reuse, 1.469367938527859385e-39, PT ;  /* 0x001000000d00780b */ /* 0x040fe40003f0e200 */
[----:B------:R-:W-:Y:S02]  /*1b10*/  LOP3.LUT R16, R13, 0x800fffff, RZ, 0xc0, !PT ;  /* 0x800fffff0d107812 */ /* 0x000fe400078ec0ff */
[----:B------:R-:W-:Y:S02]  /*1b20*/  MOV R3, R13 ;  /* 0x0000000d00037202 */ /* 0x000fe40000000f00 */
[----:B------:R-:W-:Y:S02]  /*1b30*/  LOP3.LUT R17, R16, 0x3ff00000, RZ, 0xfc, !PT ;  /* 0x3ff0000010117812 */ /* 0x000fe400078efcff */
[----:B------:R-:W-:Y:S02]  /*1b40*/  MOV R16, R2 ;  /* 0x0000000200107202 */ /* 0x000fe40000000f00 */
[----:B------:R-:W-:-:S02]  /*1b50*/  MOV R18, 0x1 ;  /* 0x0000000100127802 */ /* 0x000fc40000000f00 */
[----:B------:R-:W-:Y:S01]  /*1b60*/  LOP3.LUT R15, R13, 0x7ff00000, RZ, 0xc0, !PT ;  /* 0x7ff000000d0f7812 */ /* 0x000fe200078ec0ff */
[----:B------:R-:W-:Y:S01]  /*1b70*/  @!P0 DMUL R16, R2, 8.98846567431157953865e+307 ;  /* 0x7fe0000002108828 */ /* 0x000fe20000000000 */
[----:B------:R-:W-:-:S05]  /*1b80*/  HFMA2 R13, -RZ, RZ, 0.0045166015625, 0 ;  /* 0x1ca00000ff0d7431 */ /* 0x000fca00000001ff */
[----:B------:R-:W0:Y:S02]  /*1b90*/  MUFU.RCP64H R19, R17 ;  /* 0x0000001100137308 */ /* 0x000e240000001800 */
[----:B0-----:R-:W-:-:S08]  /*1ba0*/  DFMA R20, R18, -R16, 1 ;  /* 0x3ff000001214742b */ /* 0x001fd00000000810 */
[----:B------:R-:W-:-:S08]  /*1bb0*/  DFMA R20, R20, R20, R20 ;  /* 0x000000141414722b */ /* 0x000fd00000000014 */
[----:B------:R-:W-:Y:S01]  /*1bc0*/  DFMA R26, R18, R20, R18 ;  /* 0x00000014121a722b */ /* 0x000fe20000000012 */
[----:B------:R-:W-:Y:S01]  /*1bd0*/  IMAD.MOV.U32 R19, RZ, RZ, R22 ;  /* 0x000000ffff137224 */ /* 0x000fe200078e0016 */
[----:B------:R-:W-:-:S04]  /*1be0*/  MOV R18, R5 ;  /* 0x0000000500127202 */ /* 0x000fc80000000f00 */
[----:B------:R-:W-:Y:S02]  /*1bf0*/  LOP3.LUT R30, R19, 0x7ff00000, RZ, 0xc0, !PT ;  /* 0x7ff00000131e7812 */ /* 0x000fe400078ec0ff */
[C---:B------:R-:W-:Y:S01]  /*1c00*/  DFMA R24, R26.reuse, -R16, 1 ;  /* 0x3ff000001a18742b */ /* 0x040fe20000000810 */
[----:B------:R-:W-:Y:S02]  /*1c10*/  MOV R20, R18 ;  /* 0x0000001200147202 */ /* 0x000fe40000000f00 */
[----:B------:R-:W-:Y:S02]  /*1c20*/  ISETP.GE.U32.AND P1, PT, R30, R15, PT ;  /* 0x0000000f1e00720c */ /* 0x000fe40003f26070 */
[----:B------:R-:W-:Y:S02]  /*1c30*/  MOV R22, R30 ;  /* 0x0000001e00167202 */ /* 0x000fe40000000f00 */
[----:B------:R-:W-:Y:S01]  /*1c40*/  SEL R21, R13, 0x63400000, !P1 ;  /* 0x634000000d157807 */ /* 0x000fe20004800000 */
[----:B------:R-:W-:Y:S01]  /*1c50*/  DFMA R26, R26, R24, R26 ;  /* 0x000000181a1a722b */ /* 0x000fe2000000001a */
[----:B------:R-:W-:-:S02]  /*1c60*/  FSETP.GEU.AND P1, PT, |R19|, 1.469367938527859385e-39, PT ;  /* 0x001000001300780b */ /* 0x000fc40003f2e200 */
[----:B------:R-:W-:-:S11]  /*1c70*/  LOP3.LUT R21, R21, 0x800fffff, R19, 0xf8, !PT ;  /* 0x800fffff15157812 */ /* 0x000fd600078ef813 */
[----:B------:R-:W-:Y:S05]  /*1c80*/  @P1 BRA `(.L_x_15) ;  /* 0x0000000000201947 */ /* 0x000fea0003800000 */
[----:B------:R-:W-:Y:S02]  /*1c90*/  LOP3.LUT R5, R3, 0x7ff00000, RZ, 0xc0, !PT ;  /* 0x7ff0000003057812 */ /* 0x000fe400078ec0ff */
[----:B------:R-:W-:Y:S02]  /*1ca0*/  MOV R24, RZ ;  /* 0x000000ff00187202 */ /* 0x000fe40000000f00 */
[----:B------:R-:W-:-:S04]  /*1cb0*/  ISETP.GE.U32.AND P1, PT, R30, R5, PT ;  /* 0x000000051e00720c */ /* 0x000fc80003f26070 */
[----:B------:R-:W-:-:S04]  /*1cc0*/  SEL R5, R13, 0x63400000, !P1 ;  /* 0x634000000d057807 */ /* 0x000fc80004800000 */
[----:B------:R-:W-:-:S04]  /*1cd0*/  LOP3.LUT R5, R5, 0x80000000, R19, 0xf8, !PT ;  /* 0x8000000005057812 */ /* 0x000fc800078ef813 */
[----:B------:R-:W-:-:S06]  /*1ce0*/  LOP3.LUT R25, R5, 0x100000, RZ, 0xfc, !PT ;  /* 0x0010000005197812 */ /* 0x000fcc00078efcff */
[----:B------:R-:W-:-:S10]  /*1cf0*/  DFMA R20, R20, 2, -R24 ;  /* 0x400000001414782b */ /* 0x000fd40000000818 */
[----:B------:R-:W-:-:S07]  /*1d00*/  LOP3.LUT R22, R21, 0x7ff00000, RZ, 0xc0, !PT ;  /* 0x7ff0000015167812 */ /* 0x000fce00078ec0ff */
.L_x_15:
[----:B------:R-:W-:Y:S01]  /*1d10*/  MOV R5, R15 ;  /* 0x0000000f00057202 */ /* 0x000fe20000000f00 */
[----:B------:R-:W-:Y:S01]  /*1d20*/  VIADD R15, R22, 0xffffffff ;  /* 0xffffffff160f7836 */ /* 0x000fe20000000000 */
[----:B------:R-:W-:Y:S01]  /*1d30*/  @!P0 LOP3.LUT R5, R17, 0x7ff00000, RZ, 0xc0, !PT ;  /* 0x7ff0000011058812 */ /* 0x000fe200078ec0ff */
[----:B------:R-:W-:-:S03]  /*1d40*/  DMUL R24, R26, R20 ;  /* 0x000000141a187228 */ /* 0x000fc60000000000 */
[----:B------:R-:W-:Y:S02]  /*1d50*/  IADD3 R31, PT, PT, R5, -0x1, RZ ;  /* 0xffffffff051f7810 */ /* 0x000fe40007ffe0ff */
[----:B------:R-:W-:-:S03]  /*1d60*/  ISETP.GT.U32.AND P0, PT, R15, 0x7feffffe, PT ;  /* 0x7feffffe0f00780c */ /* 0x000fc60003f04070 */
[----:B------:R-:W-:Y:S01]  /*1d70*/  DFMA R28, R24, -R16, R20 ;  /* 0x80000010181c722b */ /* 0x000fe20000000014 */
[----:B------:R-:W-:-:S07]  /*1d80*/  ISETP.GT.U32.OR P0, PT, R31, 0x7feffffe, P0 ;  /* 0x7feffffe1f00780c */ /* 0x000fce0000704470 */
[----:B------:R-:W-:-:S06]  /*1d90*/  DFMA R26, R26, R28, R24 ;  /* 0x0000001c1a1a722b */ /* 0x000fcc0000000018 */
[----:B------:R-:W-:Y:S05]  /*1da0*/  @P0 BRA `(.L_x_16) ;  /* 0x00000000006c0947 */ /* 0x000fea0003800000 */
[----:B------:R-:W-:-:S04]  /*1db0*/  LOP3.LUT R15, R3, 0x7ff00000, RZ, 0xc0, !PT ;  /* 0x7ff00000030f7812 */ /* 0x000fc800078ec0ff */
[CC--:B------:R-:W-:Y:S02]  /*1dc0*/  VIADDMNMX R5, R30.reuse, -R15.reuse, 0xb9600000, !PT ;  /* 0xb96000001e057446 */ /* 0x0c0fe4000780090f */
[----:B------:R-:W-:Y:S02]  /*1dd0*/  ISETP.GE.U32.AND P0, PT, R30, R15, PT ;  /* 0x0000000f1e00720c */ /* 0x000fe40003f06070 */
[----:B------:R-:W-:Y:S02]  /*1de0*/  VIMNMX R5, PT, PT, R5, 0x46a00000, PT ;  /* 0x46a0000005057848 */ /* 0x000fe40003fe0100 */
[----:B------:R-:W-:-:S04]  /*1df0*/  SEL R18, R13, 0x63400000, !P0 ;  /* 0x634000000d127807 */ /* 0x000fc80004000000 */
[----:B------:R-:W-:Y:S02]  /*1e00*/  IADD3 R13, PT, PT, -R18, R5, RZ ;  /* 0x00000005120d7210 */ /* 0x000fe40007ffe1ff */
[----:B------:R-:W-:Y:S02]  /*1e10*/  MOV R18, RZ ;  /* 0x000000ff00127202 */ /* 0x000fe40000000f00 */
[----:B------:R-:W-:-:S06]  /*1e20*/  IADD3 R19, PT, PT, R13, 0x7fe00000, RZ ;  /* 0x7fe000000d137810 */ /* 0x000fcc0007ffe0ff */
[----:B------:R-:W-:-:S10]  /*1e30*/  DMUL R24, R26, R18 ;  /* 0x000000121a187228 */ /* 0x000fd40000000000 */
[----:B------:R-:W-:-:S13]  /*1e40*/  FSETP.GTU.AND P0, PT, |R25|, 1.469367938527859385e-39, PT ;  /* 0x001000001900780b */ /* 0x000fda0003f0c200 */
[----:B------:R-:W-:Y:S05]  /*1e50*/  @P0 BRA `(.L_x_17) ;  /* 0x0000000000940947 */ /* 0x000fea0003800000 */
[----:B------:R-:W-:Y:S01]  /*1e60*/  DFMA R16, R26, -R16, R20 ;  /* 0x800000101a10722b */ /* 0x000fe20000000014 */
[----:B------:R-:W-:-:S09]  /*1e70*/  MOV R18, RZ ;  /* 0x000000ff00127202 */ /* 0x000fd20000000f00 */
[C---:B------:R-:W-:Y:S02]  /*1e80*/  FSETP.NEU.AND P0, PT, R17.reuse, RZ, PT ;  /* 0x000000ff1100720b */ /* 0x040fe40003f0d000 */
[----:B------:R-:W-:-:S04]  /*1e90*/  LOP3.LUT R5, R17, 0x80000000, R3, 0x48, !PT ;  /* 0x8000000011057812 */ /* 0x000fc800078e4803 */
[----:B------:R-:W-:-:S07]  /*1ea0*/  LOP3.LUT R19, R5, R19, RZ, 0xfc, !PT ;  /* 0x0000001305137212 */ /* 0x000fce00078efcff */
[----:B------:R-:W-:Y:S05]  /*1eb0*/  @!P0 BRA `(.L_x_17) ;  /* 0x00000000007c8947 */ /* 0x000fea0003800000 */
[----:B------:R-:W-:Y:S01]  /*1ec0*/  IMAD.MOV R3, RZ, RZ, -R13 ;  /* 0x000000ffff037224 */ /* 0x000fe200078e0a0d */
[----:B------:R-:W-:Y:S01]  /*1ed0*/  MOV R2, RZ ;  /* 0x000000ff00027202 */ /* 0x000fe20000000f00 */
[----:B------:R-:W-:-:S05]  /*1ee0*/  DMUL.RP R18, R26, R18 ;  /* 0x000000121a127228 */ /* 0x000fca0000008000 */
[----:B------:R-:W-:-:S05]  /*1ef0*/  DFMA R2, R24, -R2, R26 ;  /* 0x800000021802722b */ /* 0x000fca000000001a */
[----:B------:R-:W-:Y:S02]  /*1f00*/  LOP3.LUT R5, R19, R5, RZ, 0x3c, !PT ;  /* 0x0000000513057212 */ /* 0x000fe400078e3cff */
[----:B------:R-:W-:-:S04]  /*1f10*/  IADD3 R2, PT, PT, -R13, -0x43300000, RZ ;  /* 0xbcd000000d027810 */ /* 0x000fc80007ffe1ff */
[----:B------:R-:W-:-:S04]  /*1f20*/  FSETP.NEU.AND P0, PT, |R3|, R2, PT ;  /* 0x000000020300720b */ /* 0x000fc80003f0d200 */
[----:B------:R-:W-:Y:S02]  /*1f30*/  FSEL R24, R18, R24, !P0 ;  /* 0x0000001812187208 */ /* 0x000fe40004000000 */
[----:B------:R-:W-:Y:S01]  /*1f40*/  FSEL R25, R5, R25, !P0 ;  /* 0x0000001905197208 */ /* 0x000fe20004000000 */
[----:B------:R-:W-:Y:S06]  /*1f50*/  BRA `(.L_x_17) ;  /* 0x0000000000547947 */ /* 0x000fec0003800000 */
.L_x_16:
[----:B------:R-:W-:-:S14]  /*1f60*/  DSETP.NAN.AND P0, PT, R18, R18, PT ;  /* 0x000000121200722a */ /* 0x000fdc0003f08000 */
[----:B------:R-:W-:Y:S05]  /*1f70*/  @P0 BRA `(.L_x_18) ;  /* 0x0000000000440947 */ /* 0x000fea0003800000 */
[----:B------:R-:W-:-:S14]  /*1f80*/  DSETP.NAN.AND P0, PT, R2, R2, PT ;  /* 0x000000020200722a */ /* 0x000fdc0003f08000 */
[----:B------:R-:W-:Y:S05]  /*1f90*/  @P0 BRA `(.L_x_19) ;  /* 0x0000000000300947 */ /* 0x000fea0003800000 */
[----:B------:R-:W-:Y:S02]  /*1fa0*/  ISETP.NE.AND P0, PT, R22, R5, PT ;  /* 0x000000051600720c */ /* 0x000fe40003f05270 */
[----:B------:R-:W-:Y:S02]  /*1fb0*/  MOV R24, 0x0 ;  /* 0x0000000000187802 */ /* 0x000fe40000000f00 */
[----:B------:R-:W-:-:S09]  /*1fc0*/  MOV R25, 0xfff80000 ;  /* 0xfff8000000197802 */ /* 0x000fd20000000f00 */
[----:B------:R-:W-:Y:S05]  /*1fd0*/  @!P0 BRA `(.L_x_17) ;  /* 0x0000000000348947 */ /* 0x000fea0003800000 */
[----:B------:R-:W-:Y:S02]  /*1fe0*/  ISETP.NE.AND P0, PT, R22, 0x7ff00000, PT ;  /* 0x7ff000001600780c */ /* 0x000fe40003f05270 */
[----:B------:R-:W-:Y:S02]  /*1ff0*/  LOP3.LUT R25, R19, 0x80000000, R3, 0x48, !PT ;  /* 0x8000000013197812 */ /* 0x000fe400078e4803 */
[----:B------:R-:W-:-:S13]  /*2000*/  ISETP.EQ.OR P0, PT, R5, RZ, !P0 ;  /* 0x000000ff0500720c */ /* 0x000fda0004702670 */
[----:B------:R-:W-:Y:S02]  /*2010*/  @P0 LOP3.LUT R2, R25, 0x7ff00000, RZ, 0xfc, !PT ;  /* 0x7ff0000019020812 */ /* 0x000fe400078efcff */
[----:B------:R-:W-:Y:S02]  /*2020*/  @!P0 MOV R24, RZ ;  /* 0x000000ff00188202 */ /* 0x000fe40000000f00 */
[----:B------:R-:W-:Y:S01]  /*2030*/  @P0 MOV R24, RZ ;  /* 0x000000ff00180202 */ /* 0x000fe20000000f00 */
[----:B------:R-:W-:Y:S01]  /*2040*/  @P0 IMAD.MOV.U32 R25, RZ, RZ, R2 ;  /* 0x000000ffff190224 */ /* 0x000fe200078e0002 */
[----:B------:R-:W-:Y:S06]  /*2050*/  BRA `(.L_x_17) ;  /* 0x0000000000147947 */ /* 0x000fec0003800000 */
.L_x_19:
[----:B------:R-:W-:Y:S02]  /*2060*/  LOP3.LUT R25, R3, 0x80000, RZ, 0xfc, !PT ;  /* 0x0008000003197812 */ /* 0x000fe400078efcff */
[----:B------:R-:W-:Y:S01]  /*2070*/  MOV R24, R2 ;  /* 0x0000000200187202 */ /* 0x000fe20000000f00 */
[----:B------:R-:W-:Y:S06]  /*2080*/  BRA `(.L_x_17) ;  /* 0x0000000000087947 */ /* 0x000fec0003800000 */
.L_x_18:
[----:B------:R-:W-:Y:S02]  /*2090*/  LOP3.LUT R25, R19, 0x80000, RZ, 0xfc, !PT ;  /* 0x0008000013197812 */ /* 0x000fe400078efcff */
[----:B------:R-:W-:-:S07]  /*20a0*/  MOV R24, R18 ;  /* 0x0000001200187202 */ /* 0x000fce0000000f00 */
.L_x_17:
[----:B------:R-:W-:Y:S02]  /*20b0*/  MOV R5, 0x0 ;  /* 0x0000000000057802 */ /* 0x000fe40000000f00 */
[----:B------:R-:W-:Y:S02]  /*20c0*/  MOV R2, R24 ;  /* 0x0000001800027202 */ /* 0x000fe40000000f00 */
[----:B------:R-:W-:Y:S01]  /*20d0*/  MOV R3, R25 ;  /* 0x0000001900037202 */ /* 0x000fe20000000f00 */
[----:B------:R-:W-:Y:S06]  /*20e0*/  RET.REL.NODEC R4 `(_Z23FVS_3D_Solver_OptimizedifififfPfS_S_) ;  /* 0xffffffdc04c47950 */ /* 0x000fec0003c3ffff */
.L_x_20:
[----:B------:R-:W-:-:S00]  /*20f0*/  BRA `(.L_x_20) ;  /* 0xfffffffc00fc7947 */ /* 0x000fc0000383ffff */
[----:B------:R-:W-:-:S00]  /*2100*/  NOP ;  /* 0x0000000000007918 */ /* 0x000fc00000000000 */
[----:B------:R-:W-:-:S00]  /*2110*/  NOP ;  /* 0x0000000000007918 */ /* 0x000fc00000000000 */
[----:B------:R-:W-:-:S00]  /*2120*/  NOP ;  /* 0x0000000000007918 */ /* 0x000fc00000000000 */
[----:B------:R-:W-:-:S00]  /*2130*/  NOP ;  /* 0x0000000000007918 */ /* 0x000fc00000000000 */
[----:B------:R-:W-:-:S00]  /*2140*/  NOP ;  /* 0x0000000000007918 */ /* 0x000fc00000000000 */
[----:B------:R-:W-:-:S00]  /*2150*/  NOP ;  /* 0x0000000000007918 */ /* 0x000fc00000000000 */
[----:B------:R-:W-:-:S00]  /*2160*/  NOP ;  /* 0x0000000000007918 */ /* 0x000fc00000000000 */
[----:B------:R-:W-:-:S00]  /*2170*/  NOP ;  /* 0x0000000000007918 */ /* 0x000fc00000000000 */
.L_x_860:


//--------------------- .text._Z13FVS_3D_SolverifififfPfS_S_ --------------------------
	.section	.text._Z13FVS_3D_SolverifififfPfS_S_,"ax",@progbits
	.align	128
        .global         _Z13FVS_3D_SolverifififfPfS_S_
        .type           _Z13FVS_3D_SolverifififfPfS_S_,@function
        .size           _Z13FVS_3D_SolverifififfPfS_S_,(.L_x_862 - _Z13FVS_3D_SolverifififfPfS_S_)
        .other          _Z13FVS_3D_SolverifififfPfS_S_,@"STO_CUDA_ENTRY STV_DEFAULT"
_Z13FVS_3D_SolverifififfPfS_S_:
.text._Z13FVS_3D_SolverifififfPfS_S_:
[----:B------:R-:W-:Y:S01]  /*0000*/  LDC R1, c[0x0][0x37c] ;  /* 0x0000df00ff017b82 */ /* 0x000fe20000000800 */
[----:B------:R-:W0:Y:S07]  /*0010*/  S2R R29, SR_TID.Y ;  /* 0x00000000001d7919 */ /* 0x000e2e0000002200 */
[----:B------:R-:W1:Y:S01]  /*0020*/  LDC R0, c[0x0][0x360] ;  /* 0x0000d800ff007b82 */ /* 0x000e620000000800 */
[----:B------:R-:W2:Y:S01]  /*0030*/  LDCU UR9, c[0x0][0x388] ;  /* 0x00007100ff0977ac */ /* 0x000ea20008000800 */
[----:B------:R-:W1:Y:S01]  /*0040*/  S2R R27, SR_TID.X ;  /* 0x00000000001b7919 */ /* 0x000e620000002100 */
[----:B------:R-:W3:Y:S05]  /*0050*/  LDCU UR8, c[0x0][0x380] ;  /* 0x00007000ff0877ac */ /* 0x000eea0008000800 */
[----:B------:R-:W0:Y:S08]  /*0060*/  S2UR UR7, SR_CTAID.Y ;  /* 0x00000000000779c3 */ /* 0x000e300000002600 */
[----:B------:R-:W0:Y:S01]  /*0070*/  LDC R2, c[0x0][0x364] ;  /* 0x0000d900ff027b82 */ /* 0x000e220000000800 */
[----:B--2---:R-:W-:-:S02]  /*0080*/  UIADD3 UR5, UPT, UPT, UR9, -0xc, URZ ;  /* 0xfffffff409057890 */ /* 0x004fc4000fffe0ff */
[----:B---3--:R-:W-:-:S05]  /*0090*/  UIADD3 UR4, UPT, UPT, UR8, -0xc, URZ ;  /* 0xfffffff408047890 */ /* 0x008fca000fffe0ff */
[----:B------:R-:W1:Y:S01]  /*00a0*/  S2UR UR6, SR_CTAID.X ;  /* 0x00000000000679c3 */ /* 0x000e620000002500 */
[----:B0-----:R-:W-:-:S05]  /*00b0*/  IMAD R2, R2, UR7, R29 ;  /* 0x0000000702027c24 */ /* 0x001fca000f8e021d */
[----:B------:R-:W-:Y:S01]  /*00c0*/  ISETP.GE.AND P0, PT, R2, UR5, PT ;  /* 0x0000000502007c0c */ /* 0x000fe2000bf06270 */
[----:B-1----:R-:W-:-:S05]  /*00d0*/  IMAD R0, R0, UR6, R27 ;  /* 0x0000000600007c24 */ /* 0x002fca000f8e021b */
[----:B------:R-:W-:-:S13]  /*00e0*/  ISETP.GE.OR P0, PT, R0, UR4, P0 ;  /* 0x0000000400007c0c */ /* 0x000fda0008706670 */
[----:B------:R-:W-:Y:S05]  /*00f0*/  @P0 EXIT ;  /* 0x000000000000094d */ /* 0x000fea0003800000 */
[----:B------:R-:W0:Y:S02]  /*0100*/  LDC R0, c[0x0][0x390] ;  /* 0x0000e400ff007b82 */ /* 0x000e240000000800 */
[----:B0-----:R-:W-:-:S13]  /*0110*/  ISETP.GE.AND P0, PT, R0, 0xd, PT ;  /* 0x0000000d0000780c */ /* 0x001fda0003f06270 */
[----:B------:R-:W-:Y:S05]  /*0120*/  @!P0 EXIT ;  /* 0x000000000000894d */ /* 0x000fea0003800000 */
[----:B------:R-:W0:Y:S01]  /*0130*/  LDCU UR4, c[0x0][0x384] ;  /* 0x00007080ff0477ac */ /* 0x000e220008000800 */
[----:B------:R-:W1:Y:S01]  /*0140*/  LDC R0, c[0x0][0x360] ;  /* 0x0000d800ff007b82 */ /* 0x000e620000000800 */
[----:B------:R-:W-:Y:S01]  /*0150*/  IMAD.MOV.U32 R2, RZ, RZ, 0x1 ;  /* 0x00000001ff027424 */ /* 0x000fe200078e00ff */
[----:B------:R-:W2:Y:S06]  /*0160*/  LDCU UR5, c[0x0][0x398] ;  /* 0x00007300ff0577ac */ /* 0x000eac0008000800 */
[----:B------:R-:W3:Y:S08]  /*0170*/  LDC R6, c[0x0][0x364] ;  /* 0x0000d900ff067b82 */ /* 0x000ef00000000800 */
[----:B------:R-:W4:Y:S01]  /*0180*/  LDC.64 R16, c[0x0][0x3a8] ;  /* 0x0000ea00ff107b82 */ /* 0x000f220000000a00 */
[----:B0-----:R-:W0:Y:S01]  /*0190*/  F2F.F64.F32 R38, UR4 ;  /* 0x0000000400267d10 */ /* 0x001e220008201800 */
[----:B------:R-:W-:Y:S01]  /*01a0*/  UIMAD UR4, UR8, UR9, URZ ;  /* 0x00000009080472a4 */ /* 0x000fe2000f8e02ff */
[----:B-1----:R-:W-:-:S05]  /*01b0*/  IMAD R27, R0, UR6, R27 ;  /* 0x00000006001b7c24 */ /* 0x002fca000f8e021b */
[----:B------:R-:W-:Y:S02]  /*01c0*/  IMAD.U32 R19, RZ, RZ, UR4 ;  /* 0x00000004ff137e24 */ /* 0x000fe4000f8e00ff */
[----:B------:R-:W-:Y:S02]  /*01d0*/  VIADD R27, R27, 0x6 ;  /* 0x000000061b1b7836 */ /* 0x000fe40000000000 */
[----:B------:R-:W-:Y:S01]  /*01e0*/  IMAD.U32 R21, RZ, RZ, UR4 ;  /* 0x00000004ff157e24 */ /* 0x000fe2000f8e00ff */
[----:B0-----:R-:W0:Y:S01]  /*01f0*/  MUFU.RCP64H R3, R39 ;  /* 0x0000002700037308 */ /* 0x001e220000001800 */
[----:B---3--:R-:W-:Y:S02]  /*0200*/  IMAD R29, R6, UR7, R29 ;  /* 0x00000007061d7c24 */ /* 0x008fe4000f8e021d */
[----:B------:R-:W-:Y:S02]  /*0210*/  IMAD.U32 R23, RZ, RZ, UR4 ;  /* 0x00000004ff177e24 */ /* 0x000fe4000f8e00ff */
[----:B------:R-:W-:-:S02]  /*0220*/  VIADD R25, R29, 0x6 ;  /* 0x000000061d197836 */ /* 0x000fc40000000000 */
[----:B------:R-:W-:Y:S02]  /*0230*/  IMAD.U32 R41, RZ, RZ, UR4 ;  /* 0x00000004ff297e24 */ /* 0x000fe4000f8e00ff */
[----:B------:R-:W-:Y:S02]  /*0240*/  IMAD R7, R25, UR8, R27 ;  /* 0x0000000819077c24 */ /* 0x000fe4000f8e021b */
[----:B------:R-:W-:Y:S02]  /*0250*/  IMAD.U32 R43, RZ, RZ, UR4 ;  /* 0x00000004ff2b7e24 */ /* 0x000fe4000f8e00ff */
[----:B----4-:R-:W-:Y:S01]  /*0260*/  IMAD.WIDE R16, R7, 0x4, R16 ;  /* 0x0000000407107825 */ /* 0x010fe200078e0210 */
[----:B0-----:R-:W-:-:S03]  /*0270*/  DFMA R4, -R38, R2, 1 ;  /* 0x3ff000002604742b */ /* 0x001fc60000000102 */
[----:B------:R-:W-:Y:S02]  /*0280*/  IMAD.U32 R45, RZ, RZ, UR4 ;  /* 0x00000004ff2d7e24 */ /* 0x000fe4000f8e00ff */
[----:B------:R-:W-:-:S04]  /*0290*/  IMAD.WIDE R18, R19, 0x4, R16 ;  /* 0x0000000413127825 */ /* 0x000fc800078e0210 */
[----:B------:R-:W-:Y:S01]  /*02a0*/  IMAD.U32 R13, RZ, RZ, UR4 ;  /* 0x00000004ff0d7e24 */ /* 0x000fe2000f8e00ff */
[----:B------:R-:W-:Y:S01]  /*02b0*/  DFMA R4, R4, R4, R4 ;  /* 0x000000040404722b */ /* 0x000fe20000000004 */
[----:B------:R-:W-:-:S04]  /*02c0*/  IMAD.WIDE R20, R21, 0x4, R18 ;  /* 0x0000000415147825 */ /* 0x000fc800078e0212 */
[----:B------:R-:W-:Y:S02]  /*02d0*/  IMAD.U32 R47, RZ, RZ, UR4 ;  /* 0x00000004ff2f7e24 */ /* 0x000fe4000f8e00ff */
[----:B------:R-:W-:Y:S01]  /*02e0*/  IMAD.WIDE R22, R23, 0x4, R20 ;  /* 0x0000000417167825 */ /* 0x000fe200078e0214 */
[----:B------:R-:W-:Y:S02]  /*02f0*/  DFMA R2, R2, R4, R2 ;  /* 0x000000040202722b */ /* 0x000fe40000000002 */
[----:B--2---:R-:W0:Y:S01]  /*0300*/  F2F.F64.F32 R4, UR5 ;  /* 0x0000000500047d10 */ /* 0x004e220008201800 */
[----:B------:R-:W-:Y:S02]  /*0310*/  IMAD.U32 R59, RZ, RZ, UR4 ;  /* 0x00000004ff3b7e24 */ /* 0x000fe4000f8e00ff */
[----:B------:R-:W-:-:S03]  /*0320*/  IMAD.WIDE R40, R41, 0x4, R22 ;  /* 0x0000000429287825 */ /* 0x000fc600078e0216 */
[----:B------:R-:W-:Y:S01]  /*0330*/  DFMA R6, -R38, R2, 1 ;  /* 0x3ff000002606742b */ /* 0x000fe20000000102 */
[----:B------:R-:W-:Y:S02]  /*0340*/  IMAD.U32 R15, RZ, RZ, UR4 ;  /* 0x00000004ff0f7e24 */ /* 0x000fe4000f8e00ff */
[----:B------:R-:W-:-:S05]  /*0350*/  IMAD.WIDE R42, R43, 0x4, R40 ;  /* 0x000000042b2a7825 */ /* 0x000fca00078e0228 */
[----:B------:R-:W-:Y:S01]  /*0360*/  DFMA R6, R2, R6, R2 ;  /* 0x000000060206722b */ /* 0x000fe20000000002 */
[----:B------:R-:W-:Y:S01]  /*0370*/  IMAD.WIDE R44, R45, 0x4, R42 ;  /* 0x000000042d2c7825 */ /* 0x000fe200078e022a */
[----:B0-----:R-:W-:-:S03]  /*0380*/  DMUL R4, R4, 0.5 ;  /* 0x3fe0000004047828 */ /* 0x001fc60000000000 */
[----:B------:R-:W-:-:S05]  /*0390*/  IMAD.WIDE R12, R13, 0x4, R44 ;  /* 0x000000040d0c7825 */ /* 0x000fca00078e022c */
[----:B------:R-:W-:Y:S02]  /*03a0*/  DMUL R52, R4, R6 ;  /* 0x0000000604347228 */ /* 0x000fe40000000000 */
[----:B------:R-:W-:Y:S01]  /*03b0*/  FSETP.GEU.AND P1, PT, |R5|, 6.5827683646048100446e-37, PT ;  /* 0x036000000500780b */ /* 0x000fe20003f2e200 */
[----:B------:R-:W-:-:S05]  /*03c0*/  IMAD.WIDE R46, R47, 0x4, R12 ;  /* 0x000000042f2e7825 */ /* 0x000fca00078e020c */
[----:B------:R-:W-:Y:S01]  /*03d0*/  DFMA R2, -R38, R52, R4 ;  /* 0x000000342602722b */ /* 0x000fe20000000104 */
[----:B------:R-:W-:-:S04]  /*03e0*/  IMAD.WIDE R58, R59, 0x4, R46 ;  /* 0x000000043b3a7825 */ /* 0x000fc800078e022e */
[----:B------:R-:W-:-:S03]  /*03f0*/  IMAD.WIDE R14, R15, 0x4, R58 ;  /* 0x000000040f0e7825 */ /* 0x000fc600078e023a */
[----:B------:R-:W-:-:S10]  /*0400*/  DFMA R52, R6, R2, R52 ;  /* 0x000000020634722b */ /* 0x000fd40000000034 */
[----:B------:R-:W-:-:S05]  /*0410*/  FFMA R0, RZ, R39, R53 ;  /* 0x00000027ff007223 */ /* 0x000fca0000000035 */
[----:B------:R-:W-:-:S13]  /*0420*/  FSETP.GT.AND P0, PT, |R0|, 1.469367938527859385e-39, PT ;  /* 0x001000000000780b */ /* 0x000fda0003f04200 */
[----:B------:R-:W-:Y:S05]  /*0430*/  @P0 BRA P1, `(.L_x_21) ;  /* 0x00000000001c0947 */ /* 0x000fea0000800000 */
[----:B------:R-:W-:Y:S01]  /*0440*/  IMAD.MOV.U32 R54, RZ, RZ, R4 ;  /* 0x000000ffff367224 */ /* 0x000fe200078e0004 */
[----:B------:R-:W-:Y:S01]  /*0450*/  MOV R50, 0x4a0 ;  /* 0x000004a000327802 */ /* 0x000fe20000000f00 */
[----:B------:R-:W-:Y:S02]  /*0460*/  IMAD.MOV.U32 R49, RZ, RZ, R5 ;  /* 0x000000ffff317224 */ /* 0x000fe400078e0005 */
[----:B------:R-:W-:Y:S02]  /*0470*/  IMAD.MOV.U32 R52, RZ, RZ, R38 ;  /* 0x000000ffff347224 */ /* 0x000fe400078e0026 */
[----:B------:R-:W-:-:S07]  /*0480*/  IMAD.MOV.U32 R53, RZ, RZ, R39 ;  /* 0x000000ffff357224 */ /* 0x000fce00078e0027 */
[----:B------:R-:W-:Y:S05]  /*0490*/  CALL.REL.NOINC `($__internal_1_$__cuda_sm20_div_rn_f64_full) ;  /* 0x0000008800207944 */ /* 0x000fea0003c00000 */
[----:B------:R-:W-:-:S07]  /*04a0*/  IMAD.MOV.U32 R53, RZ, RZ, R49 ;  /* 0x000000ffff357224 */ /* 0x000fce00078e0031 */
.L_x_21:
[----:B------:R-:W0:Y:S01]  /*04b0*/  LDC R6, c[0x0][0x384] ;  /* 0x0000e100ff067b82 */ /* 0x000e220000000800 */
[----:B------:R-:W-:Y:S01]  /*04c0*/  IMAD.MOV.U32 R8, RZ, RZ, 0x1 ;  /* 0x00000001ff087424 */ /* 0x000fe200078e00ff */
[----:B------:R-:W-:Y:S06]  /*04d0*/  F2F.F32.F64 R32, R52 ;  /* 0x0000003400207310 */ /* 0x000fec0000301000 */
[----:B------:R-:W1:Y:S01]  /*04e0*/  LDC R0, c[0x0][0x398] ;  /* 0x0000e600ff007b82 */ /* 0x000e620000000800 */
[----:B0-----:R-:W-:-:S06]  /*04f0*/  FMUL R6, R6, R6 ;  /* 0x0000000606067220 */ /* 0x001fcc0000400000 */
[----:B------:R-:W0:Y:S01]  /*0500*/  F2F.F64.F32 R6, R6 ;  /* 0x0000000600067310 */ /* 0x000e220000201800 */
[----:B-1----:R-:W-:-:S07]  /*0510*/  FMUL R0, R0, R0 ;  /* 0x0000000000007220 */ /* 0x002fce0000400000 */
[----:B0-----:R-:W0:Y:S02]  /*0520*/  MUFU.RCP64H R9, R7 ;  /* 0x0000000700097308 */ /* 0x001e240000001800 */
[----:B0-----:R-:W-:-:S08]  /*0530*/  DFMA R2, -R6, R8, 1 ;  /* 0x3ff000000602742b */ /* 0x001fd00000000108 */
[----:B------:R-:W-:Y:S02]  /*0540*/  DFMA R10, R2, R2, R2 ;  /* 0x00000002020a722b */ /* 0x000fe40000000002 */
[----:B------:R-:W0:Y:S06]  /*0550*/  F2F.F64.F32 R2, R0 ;  /* 0x0000000000027310 */ /* 0x000e2c0000201800 */
[----:B------:R-:W-:-:S08]  /*0560*/  DFMA R10, R8, R10, R8 ;  /* 0x0000000a080a722b */ /* 0x000fd00000000008 */
[----:B------:R-:W-:Y:S02]  /*0570*/  DFMA R8, -R6, R10, 1 ;  /* 0x3ff000000608742b */ /* 0x000fe4000000010a */
[----:B0-----:R-:W-:-:S06]  /*0580*/  DMUL R2, R2, 0.5 ;  /* 0x3fe0000002027828 */ /* 0x001fcc0000000000 */
[----:B------:R-:W-:-:S04]  /*0590*/  DFMA R8, R10, R8, R10 ;  /* 0x000000080a08722b */ /* 0x000fc8000000000a */
[----:B------:R-:W-:-:S04]  /*05a0*/  FSETP.GEU.AND P1, PT, |R3|, 6.5827683646048100446e-37, PT ;  /* 0x036000000300780b */ /* 0x000fc80003f2e200 */
[----:B------:R-:W-:-:S08]  /*05b0*/  DMUL R48, R2, R8 ;  /* 0x0000000802307228 */ /* 0x000fd00000000000 */
[----:B------:R-:W-:-:S08]  /*05c0*/  DFMA R10, -R6, R48, R2 ;  /* 0x00000030060a722b */ /* 0x000fd00000000102 */
        /* <DEDUP_REMOVED lines=11> */
.L_x_22:
[----:B------:R-:W0:Y:S01]  /*0680*/  LDCU UR5, c[0x0][0x38c] ;  /* 0x00007180ff0577ac */ /* 0x000e220008000800 */
[----:B------:R-:W-:Y:S01]  /*0690*/  IMAD.MOV.U32 R6, RZ, RZ, 0x1 ;  /* 0x00000001ff067424 */ /* 0x000fe200078e00ff */
[----:B------:R-:W-:Y:S01]  /*06a0*/  FSETP.GEU.AND P1, PT, |R5|, 6.5827683646048100446e-37, PT ;  /* 0x036000000500780b */ /* 0x000fe20003f2e200 */
[----:B------:R-:W-:Y:S08]  /*06b0*/  F2F.F32.F64 R30, R48 ;  /* 0x00000030001e7310 */ /* 0x000ff00000301000 */
        /* <DEDUP_REMOVED lines=20> */
.L_x_23:
[----:B------:R-:W0:Y:S01]  /*0800*/  LDC R8, c[0x0][0x38c] ;  /* 0x0000e300ff087b82 */ /* 0x000e220000000800 */
[----:B------:R-:W-:Y:S01]  /*0810*/  IMAD.MOV.U32 R6, RZ, RZ, 0x1 ;  /* 0x00000001ff067424 */ /* 0x000fe200078e00ff */
[----:B------:R-:W-:Y:S01]  /*0820*/  FSETP.GEU.AND P1, PT, |R3|, 6.5827683646048100446e-37, PT ;  /* 0x036000000300780b */ /* 0x000fe20003f2e200 */
[----:B------:R-:W-:Y:S01]  /*0830*/  F2F.F32.F64 R28, R52 ;  /* 0x00000034001c7310 */ /* 0x000fe20000301000 */
[----:B0-----:R-:W-:-:S07]  /*0840*/  FMUL R8, R8, R8 ;  /* 0x0000000808087220 */ /* 0x001fce0000400000 */
        /* <DEDUP_REMOVED lines=19> */
[----:B------:R-:W-:Y:S02]  /*0980*/  IMAD.MOV.U32 R6, RZ, RZ, R52 ;  /* 0x000000ffff067224 */ /* 0x000fe400078e0034 */
[----:B------:R-:W-:-:S07]  /*0990*/  IMAD.MOV.U32 R7, RZ, RZ, R49 ;  /* 0x000000ffff077224 */ /* 0x000fce00078e0031 */
.L_x_24:
        /* <DEDUP_REMOVED lines=24> */
.L_x_25:
[----:B------:R-:W0:Y:S01]  /*0b20*/  LDC R4, c[0x0][0x394] ;  /* 0x0000e500ff047b82 */ /* 0x000e220000000800 */
[----:B------:R-:W-:Y:S01]  /*0b30*/  IMAD.MOV.U32 R6, RZ, RZ, 0x1 ;  /* 0x00000001ff067424 */ /* 0x000fe200078e00ff */
[----:B------:R-:W-:Y:S01]  /*0b40*/  FSETP.GEU.AND P1, PT, |R3|, 6.5827683646048100446e-37, PT ;  /* 0x036000000300780b */ /* 0x000fe20003f2e200 */
[----:B------:R-:W-:Y:S01]  /*0b50*/  F2F.F32.F64 R24, R48 ;  /* 0x0000003000187310 */ /* 0x000fe20000301000 */
[----:B------:R-:W1:Y:S01]  /*0b60*/  LDCU.64 UR34, c[0x0][0x358] ;  /* 0x00006b00ff2277ac */ /* 0x000e620008000a00 */
        /* <DEDUP_REMOVED lines=13> */
[----:B-1----:R-:W-:Y:S05]  /*0c40*/  @P0 BRA P1, `(.L_x_26) ;  /* 0x00000000001c0947 */ /* 0x002fea0000800000 */
[----:B------:R-:W-:Y:S01]  /*0c50*/  IMAD.MOV.U32 R54, RZ, RZ, R2 ;  /* 0x000000ffff367224 */ /* 0x000fe200078e0002 */
[----:B------:R-:W-:Y:S01]  /*0c60*/  MOV R50, 0xcb0 ;  /* 0x00000cb000327802 */ /* 0x000fe20000000f00 */
[----:B------:R-:W-:Y:S02]  /*0c70*/  IMAD.MOV.U32 R49, RZ, RZ, R3 ;  /* 0x000000ffff317224 */ /* 0x000fe400078e0003 */
[----:B------:R-:W-:Y:S02]  /*0c80*/  IMAD.MOV.U32 R52, RZ, RZ, R4 ;  /* 0x000000ffff347224 */ /* 0x000fe400078e0004 */
[----:B------:R-:W-:-:S07]  /*0c90*/  IMAD.MOV.U32 R53, RZ, RZ, R5 ;  /* 0x000000ffff357224 */ /* 0x000fce00078e0005 */
[----:B------:R-:W-:Y:S05]  /*0ca0*/  CALL.REL.NOINC `($__internal_1_$__cuda_sm20_div_rn_f64_full) ;  /* 0x00000080001c7944 */ /* 0x000fea0003c00000 */
[----:B------:R-:W-:-:S07]  /*0cb0*/  IMAD.MOV.U32 R53, RZ, RZ, R49 ;  /* 0x000000ffff357224 */ /* 0x000fce00078e0031 */
.L_x_26:
[----:B------:R-:W5:Y:S01]  /*0cc0*/  LDG.E.CONSTANT R0, desc[UR34][R58.64] ;  /* 0x000000223a007981 */ /* 0x000f62000c1e9900 */
[----:B------:R-:W-:-:S03]  /*0cd0*/  IMAD.U32 R49, RZ, RZ, UR4 ;  /* 0x00000004ff317e24 */ /* 0x000fc6000f8e00ff */
[----:B------:R0:W5:Y:S01]  /*0ce0*/  LDG.E.CONSTANT R8, desc[UR34][R16.64] ;  /* 0x0000002210087981 */ /* 0x000162000c1e9900 */
[----:B------:R-:W-:-:S03]  /*0cf0*/  IMAD.WIDE R48, R49, 0x4, R14 ;  /* 0x0000000431307825 */ /* 0x000fc600078e020e */
[----:B------:R1:W5:Y:S04]  /*0d00*/  LDG.E.CONSTANT R10, desc[UR34][R14.64] ;  /* 0x000000220e0a7981 */ /* 0x000368000c1e9900 */
[----:B------:R2:W5:Y:S04]  /*0d10*/  LDG.E.CONSTANT R11, desc[UR34][R18.64] ;  /* 0x00000022120b7981 */ /* 0x000568000c1e9900 */
[----:B------:R3:W5:Y:S01]  /*0d20*/  LDG.E.CONSTANT R7, desc[UR34][R40.64] ;  /* 0x0000002228077981 */ /* 0x000762000c1e9900 */
[----:B0-----:R-:W-:-:S03]  /*0d30*/  DADD R16, R34, 6 ;  /* 0x4018000022107429 */ /* 0x001fc60000000000 */
[----:B------:R0:W5:Y:S01]  /*0d40*/  LDG.E.CONSTANT R4, desc[UR34][R44.64] ;  /* 0x000000222c047981 */ /* 0x000162000c1e9900 */
[----:B-1----:R-:W-:-:S03]  /*0d50*/  DADD R14, R34, 5 ;  /* 0x40140000220e7429 */ /* 0x002fc60000000000 */
[----:B------:R1:W5:Y:S04]  /*0d60*/  LDG.E.CONSTANT R2, desc[UR34][R46.64] ;  /* 0x000000222e027981 */ /* 0x000368000c1e9900 */
[----:B------:R4:W5:Y:S01]  /*0d70*/  LDG.E.CONSTANT R5, desc[UR34][R42.64] ;  /* 0x000000222a057981 */ /* 0x000962000c1e9900 */
[----:B------:R-:W-:-:S03]  /*0d80*/  R2UR UR44, R16 ;  /* 0x00000000102c72ca */ /* 0x000fc600000e0000 */
[----:B------:R4:W5:Y:S01]  /*0d90*/  LDG.E.CONSTANT R9, desc[UR34][R20.64] ;  /* 0x0000002214097981 */ /* 0x000962000c1e9900 */
[----:B------:R-:W-:Y:S01]  /*0da0*/  R2UR UR45, R17 ;  /* 0x00000000112d72ca */ /* 0x000fe200000e0000 */
[----:B------:R-:W-:Y:S01]  /*0db0*/  DADD R16, R36, 7 ;  /* 0x401c000024107429 */ /* 0x000fe20000000000 */
[----:B------:R-:W-:Y:S01]  /*0dc0*/  R2UR UR6, R14 ;  /* 0x000000000e0672ca */ /* 0x000fe200000e0000 */
[----:B--2---:R-:W-:Y:S01]  /*0dd0*/  DADD R18, R38, 4 ;  /* 0x4010000026127429 */ /* 0x004fe20000000000 */
[----:B------:R-:W-:Y:S01]  /*0de0*/  R2UR UR7, R15 ;  /* 0x000000000f0772ca */ /* 0x000fe200000e0000 */
[----:B------:R-:W-:Y:S01]  /*0df0*/  DADD R14, R34, 8 ;  /* 0x40200000220e7429 */ /* 0x000fe20000000000 */
[----:B------:R2:W5:Y:S01]  /*0e00*/  LDG.E.CONSTANT R6, desc[UR34][R22.64] ;  /* 0x0000002216067981 */ /* 0x000562000c1e9900 */
[----:B---3--:R-:W-:Y:S02]  /*0e10*/  DADD R40, R36, 3 ;  /* 0x4008000024287429 */ /* 0x008fe40000000000 */
[----:B------:R-:W-:Y:S01]  /*0e20*/  DADD R50, R38, 3 ;  /* 0x4008000026327429 */ /* 0x000fe20000000000 */
[----:B------:R3:W5:Y:S01]  /*0e30*/  LDG.E.CONSTANT R3, desc[UR34][R12.64] ;  /* 0x000000220c037981 */ /* 0x000762000c1e9900 */
[----:B0-----:R-:W-:Y:S01]  /*0e40*/  DADD R44, R34, 3 ;  /* 0x40080000222c7429 */ /* 0x001fe20000000000 */
[----:B------:R-:W-:Y:S01]  /*0e50*/  R2UR UR14, R16 ;  /* 0x00000000100e72ca */ /* 0x000fe200000e0000 */
[----:B-1----:R-:W-:Y:S01]  /*0e60*/  DADD R46, R38, 2 ;  /* 0x40000000262e7429 */ /* 0x002fe20000000000 */
[----:B------:R-:W-:Y:S01]  /*0e70*/  R2UR UR15, R17 ;  /* 0x00000000110f72ca */ /* 0x000fe200000e0000 */
[----:B----4-:R-:W-:Y:S01]  /*0e80*/  DADD R42, R34, 4 ;  /* 0x40100000222a7429 */ /* 0x010fe20000000000 */
[----:B------:R-:W-:Y:S01]  /*0e90*/  R2UR UR40, R18 ;  /* 0x00000000122872ca */ /* 0x000fe200000e0000 */
[C---:B------:R-:W-:Y:S01]  /*0ea0*/  DADD R16, R36.reuse, 10 ;  /* 0x4024000024107429 */ /* 0x040fe20000000000 */
[----:B------:R-:W-:Y:S01]  /*0eb0*/  R2UR UR41, R19 ;  /* 0x00000000132972ca */ /* 0x000fe200000e0000 */
[----:B------:R-:W-:Y:S01]  /*0ec0*/  DADD R20, R36, 5 ;  /* 0x4014000024147429 */ /* 0x000fe20000000000 */
[----:B------:R-:W-:Y:S01]  /*0ed0*/  R2UR UR54, R14 ;  /* 0x000000000e3672ca */ /* 0x000fe200000e0000 */
[----:B------:R-:W-:Y:S01]  /*0ee0*/  DADD R18, R34, 7 ;  /* 0x401c000022127429 */ /* 0x000fe20000000000 */
[----:B------:R-:W-:Y:S01]  /*0ef0*/  R2UR UR55, R15 ;  /* 0x000000000f3772ca */ /* 0x000fe200000e0000 */
[----:B------:R-:W-:Y:S01]  /*0f00*/  DADD R14, R38, 10 ;  /* 0x40240000260e7429 */ /* 0x000fe20000000000 */
[----:B------:R-:W-:Y:S01]  /*0f10*/  R2UR UR42, R40 ;  /* 0x00000000282a72ca */ /* 0x000fe200000e0000 */
[C---:B--2---:R-:W-:Y:S01]  /*0f20*/  DADD R22, R36.reuse, 4 ;  /* 0x4010000024167429 */ /* 0x044fe20000000000 */
[----:B------:R-:W-:Y:S01]  /*0f30*/  R2UR UR43, R41 ;  /* 0x00000000292b72ca */ /* 0x000fe200000e0000 */
[----:B------:R-:W-:Y:S01]  /*0f40*/  DADD R40, R36, 6 ;  /* 0x4018000024287429 */ /* 0x000fe20000000000 */
[----:B------:R-:W-:Y:S01]  /*0f50*/  R2UR UR33, R45 ;  /* 0x000000002d2172ca */ /* 0x000fe200000e0000 */
[----:B------:R-:W-:Y:S01]  /*0f60*/  F2F.F32.F64 R52, R52 ;  /* 0x0000003400347310 */ /* 0x000fe20000301000 */
[----:B------:R-:W-:Y:S01]  /*0f70*/  R2UR UR63, R47 ;  /* 0x000000002f3f72ca */ /* 0x000fe200000e0000 */
[----:B------:R-:W0:Y:S01]  /*0f80*/  LDCU.64 UR30, c[0x0][0x390] ;  /* 0x00007200ff1e77ac */ /* 0x000e220008000a00 */
[----:B------:R-:W-:Y:S01]  /*0f90*/  R2UR UR60, R42 ;  /* 0x000000002a3c72ca */ /* 0x000fe200000e0000 */
[----:B------:R1:W5:Y:S01]  /*0fa0*/  LDG.E.CONSTANT R13, desc[UR34][R48.64] ;  /* 0x00000022300d7981 */ /* 0x000362000c1e9900 */
[----:B------:R-:W-:Y:S01]  /*0fb0*/  R2UR UR61, R43 ;  /* 0x000000002b3d72ca */ /* 0x000fe200000e0000 */
[----:B------:R-:W-:Y:S01]  /*0fc0*/  DADD R42, R38, 6 ;  /* 0x40180000262a7429 */ /* 0x000fe20000000000 */
[----:B------:R-:W-:-:S02]  /*0fd0*/  R2UR UR20, R16 ;  /* 0x00000000101472ca */ /* 0x000fc400000e0000 */
[----:B------:R-:W-:Y:S01]  /*0fe0*/  R2UR UR21, R17 ;  /* 0x00000000111572ca */ /* 0x000fe200000e0000 */
[C---:B------:R-:W-:Y:S01]  /*0ff0*/  DADD R16, R34.reuse, 11 ;  /* 0x4026000022107429 */ /* 0x040fe20000000000 */
[----:B------:R-:W-:Y:S02]  /*1000*/  R2UR UR8, R20 ;  /* 0x00000000140872ca */ /* 0x000fe400000e0000 */
[----:B------:R-:W-:Y:S02]  /*1010*/  R2UR UR12, R18 ;  /* 0x00000000120c72ca */ /* 0x000fe400000e0000 */
[----:B------:R-:W-:Y:S01]  /*1020*/  R2UR UR13, R19 ;  /* 0x00000000130d72ca */ /* 0x000fe200000e0000 */
[----:B------:R-:W-:Y:S01]  /*1030*/  DADD R18, R34, 10 ;  /* 0x4024000022127429 */ /* 0x000fe20000000000 */
[----:B------:R-:W-:Y:S02]  /*1040*/  R2UR UR22, R14 ;  /* 0x000000000e1672ca */ /* 0x000fe400000e0000 */
[----:B------:R-:W-:Y:S01]  /*1050*/  R2UR UR23, R15 ;  /* 0x000000000f1772ca */ /* 0x000fe200000e0000 */
[----:B------:R-:W-:Y:S01]  /*1060*/  DADD R14, R36, 11 ;  /* 0x40260000240e7429 */ /* 0x000fe20000000000 */
[----:B------:R-:W-:-:S02]  /*1070*/  R2UR UR36, R22 ;  /* 0x00000000162472ca */ /* 0x000fc400000e0000 */
[----:B------:R-:W-:Y:S01]  /*1080*/  R2UR UR37, R23 ;  /* 0x00000000172572ca */ /* 0x000fe200000e0000 */
[C---:B------:R-:W-:Y:S01]  /*1090*/  DADD R22, R38.reuse, 5 ;  /* 0x4014000026167429 */ /* 0x040fe20000000000 */
[----:B------:R-:W-:Y:S02]  /*10a0*/  R2UR UR58, R40 ;  /* 0x00000000283a72ca */ /* 0x000fe400000e0000 */
[----:B------:R-:W-:Y:S01]  /*10b0*/  R2UR UR59, R41 ;  /* 0x00000000293b72ca */ /* 0x000fe200000e0000 */
[----:B------:R-:W-:Y:S01]  /*10c0*/  DADD R40, R38, 7 ;  /* 0x401c000026287429 */ /* 0x000fe20000000000 */
[----:B------:R-:W-:Y:S01]  /*10d0*/  R2UR UR27, R35 ;  /* 0x00000000231b72ca */ /* 0x000fe200000e0000 */
[----:B------:R-:W-:Y:S01]  /*10e0*/  ULOP3.LUT UR8, UR33, 0x7ff00000, URZ, 0xc0, !UPT ;  /* 0x7ff0000021087892 */ /* 0x000fe2000f8ec0ff */
[----:B------:R-:W-:Y:S01]  /*10f0*/  R2UR UR56, R42 ;  /* 0x000000002a3872ca */ /* 0x000fe200000e0000 */
[----:B------:R-:W-:Y:S01]  /*1100*/  ULOP3.LUT UR6, UR63, 0x7ff00000, URZ, 0xc0, !UPT ;  /* 0x7ff000003f067892 */ /* 0x000fe2000f8ec0ff */
[----:B------:R-:W-:-:S02]  /*1110*/  R2UR UR57, R43 ;  /* 0x000000002b3972ca */ /* 0x000fc400000e0000 */
[----:B------:R-:W-:Y:S01]  /*1120*/  R2UR UR39, R51 ;  /* 0x00000000332772ca */ /* 0x000fe200000e0000 */
[----:B------:R-:W2:Y:S01]  /*1130*/  F2F.F64.F32 R42, R24 ;  /* 0x00000018002a7310 */ /* 0x000ea20000201800 */
[----:B------:R-:W-:Y:S02]  /*1140*/  R2UR UR28, R16 ;  /* 0x00000000101c72ca */ /* 0x000fe400000e0000 */
[----:B------:R-:W-:Y:S01]  /*1150*/  R2UR UR29, R17 ;  /* 0x00000000111d72ca */ /* 0x000fe200000e0000 */
[----:B------:R-:W-:Y:S01]  /*1160*/  DADD R16, R36, 12 ;  /* 0x4028000024107429 */ /* 0x000fe20000000000 */
[----:B------:R-:W-:Y:S02]  /*1170*/  R2UR UR18, R18 ;  /* 0x00000000121272ca */ /* 0x000fe400000e0000 */
[----:B------:R-:W-:Y:S02]  /*1180*/  R2UR UR19, R19 ;  /* 0x00000000131372ca */ /* 0x000fe400000e0000 */
[----:B------:R-:W4:Y:S01]  /*1190*/  F2F.F64.F32 R18, R28 ;  /* 0x0000001c00127310 */ /* 0x000f220000201800 */
[----:B------:R-:W-:-:S02]  /*11a0*/  R2UR UR26, R34 ;  /* 0x00000000221a72ca */ /* 0x000fc400000e0000 */
[----:B------:R-:W-:Y:S01]  /*11b0*/  R2UR UR26, R14 ;  /* 0x000000000e1a72ca */ /* 0x000fe200000e0000 */
[----:B------:R-:W-:Y:S01]  /*11c0*/  IMAD.U32 R14, RZ, RZ, UR8 ;  /* 0x00000008ff0e7e24 */ /* 0x000fe2000f8e00ff */
[----:B------:R-:W-:Y:S01]  /*11d0*/  R2UR UR9, R21 ;  /* 0x00000000150972ca */ /* 0x000fe200000e0000 */
[----:B------:R-:W-:Y:S01]  /*11e0*/  DADD R20, R38, 8 ;  /* 0x4020000026147429 */ /* 0x000fe20000000000 */
[----:B------:R-:W-:Y:S01]  /*11f0*/  R2UR UR10, R22 ;  /* 0x00000000160a72ca */ /* 0x000fe200000e0000 */
[----:B---3--:R-:W-:Y:S01]  /*1200*/  IMAD.U32 R12, RZ, RZ, UR6 ;  /* 0x00000006ff0c7e24 */ /* 0x008fe2000f8e00ff */
[----:B------:R-:W-:Y:S01]  /*1210*/  R2UR UR11, R23 ;  /* 0x00000000170b72ca */ /* 0x000fe200000e0000 */
[----:B------:R-:W-:Y:S01]  /*1220*/  DADD R22, R34, 9 ;  /* 0x4022000022167429 */ /* 0x000fe20000000000 */
[----:B------:R-:W-:Y:S01]  /*1230*/  R2UR UR16, R40 ;  /* 0x00000000281072ca */ /* 0x000fe200000e0000 */
[----:B------:R-:W-:Y:S01]  /*1240*/  ULOP3.LUT UR8, UR43, 0x7ff00000, URZ, 0xc0, !UPT ;  /* 0x7ff000002b087892 */ /* 0x000fe2000f8ec0ff */
[----:B------:R-:W-:Y:S01]  /*1250*/  R2UR UR17, R41 ;  /* 0x00000000291172ca */ /* 0x000fe200000e0000 */
[----:B------:R-:W-:Y:S01]  /*1260*/  ULOP3.LUT UR6, UR61, 0x7ff00000, URZ, 0xc0, !UPT ;  /* 0x7ff000003d067892 */ /* 0x000fe2000f8ec0ff */
[----:B------:R-:W3:Y:S01]  /*1270*/  F2F.F64.F32 R40, R30 ;  /* 0x0000001e00287310 */ /* 0x000ee20000201800 */
[----:B------:R-:W-:Y:S01]  /*1280*/  R2UR UR32, R44 ;  /* 0x000000002c2072ca */ /* 0x000fe200000e0000 */
[----:B------:R-:W-:Y:S01]  /*1290*/  DADD R44, R36, 9 ;  /* 0x40220000242c7429 */ /* 0x000fe20000000000 */
[----:B------:R-:W-:Y:S01]  /*12a0*/  UISETP.GE.AND UP1, UPT, UR27, URZ, UPT ;  /* 0x000000ff1b00728c */ /* 0x000fe2000bf26270 */
[----:B------:R-:W-:Y:S01]  /*12b0*/  R2UR UR32, R16 ;  /* 0x00000000102072ca */ /* 0x000fe200000e0000 */
[----:B------:R-:W-:Y:S01]  /*12c0*/  IMAD.U32 R16, RZ, RZ, UR8 ;  /* 0x00000008ff107e24 */ /* 0x000fe2000f8e00ff */
[----:B------:R-:W-:Y:S01]  /*12d0*/  R2UR UR27, R15 ;  /* 0x000000000f1b72ca */ /* 0x000fe200000e0000 */
[----:B------:R-:W-:Y:S01]  /*12e0*/  IMAD.U32 R15, RZ, RZ, UR6 ;  /* 0x00000006ff0f7e24 */ /* 0x000fe2000f8e00ff */
[----:B------:R-:W-:Y:S01]  /*12f0*/  ULOP3.LUT UR8, UR39, 0x7ff00000, URZ, 0xc0, !UPT ;  /* 0x7ff0000027087892 */ /* 0x000fe2000f8ec0ff */
[----:B--2---:R-:W-:Y:S01]  /*1300*/  R2UR UR36, R42 ;  /* 0x000000002a2472ca */ /* 0x004fe200000e0000 */
[----:B------:R-:W-:Y:S01]  /*1310*/  ULOP3.LUT UR6, UR37, 0x7ff00000, URZ, 0xc0, !UPT ;  /* 0x7ff0000025067892 */ /* 0x000fe2000f8ec0ff */
[----:B------:R-:W-:-:S02]  /*1320*/  R2UR UR37, R43 ;  /* 0x000000002b2572ca */ /* 0x000fc400000e0000 */
[----:B------:R-:W-:Y:S01]  /*1330*/  R2UR UR52, R20 ;  /* 0x00000000143472ca */ /* 0x000fe200000e0000 */
[----:B------:R-:W2:Y:S01]  /*1340*/  LDC.64 R42, c[0x0][0x388] ;  /* 0x0000e200ff2a7b82 */ /* 0x000ea20000000a00 */
[----:B------:R-:W-:Y:S01]  /*1350*/  R2UR UR53, R21 ;  /* 0x00000000153572ca */ /* 0x000fe200000e0000 */
[----:B------:R-:W-:Y:S01]  /*1360*/  DADD R20, R38, 9 ;  /* 0x4022000026147429 */ /* 0x000fe20000000000 */
[----:B------:R-:W-:Y:S02]  /*1370*/  R2UR UR50, R22 ;  /* 0x00000000163272ca */ /* 0x000fe400000e0000 */
[----:B------:R-:W-:Y:S01]  /*1380*/  R2UR UR51, R23 ;  /* 0x00000000173372ca */ /* 0x000fe200000e0000 */
[----:B------:R-:W-:Y:S01]  /*1390*/  DADD R22, R34, 12 ;  /* 0x4028000022167429 */ /* 0x000fe20000000000 */
[----:B------:R-:W-:Y:S02]  /*13a0*/  R2UR UR38, R50 ;  /* 0x00000000322672ca */ /* 0x000fe400000e0000 */
[----:B------:R-:W-:-:S02]  /*13b0*/  R2UR UR48, R44 ;  /* 0x000000002c3072ca */ /* 0x000fc400000e0000 */
[----:B------:R-:W-:Y:S01]  /*13c0*/  R2UR UR49, R45 ;  /* 0x000000002d3172ca */ /* 0x000fe200000e0000 */
[----:B------:R-:W-:Y:S01]  /*13d0*/  DADD R44, R38, 11 ;  /* 0x40260000262c7429 */ /* 0x000fe20000000000 */
[----:B----4-:R-:W-:Y:S01]  /*13e0*/  R2UR UR38, R18 ;  /* 0x00000000122672ca */ /* 0x010fe200000e0000 */
[----:B------:R-:W-:Y:S01]  /*13f0*/  IMAD.U32 R18, RZ, RZ, UR8 ;  /* 0x00000008ff127e24 */ /* 0x000fe2000f8e00ff */
[----:B------:R-:W-:Y:S01]  /*1400*/  ULOP3.LUT UR8, UR45, 0x7ff00000, URZ, 0xc0, !UPT ;  /* 0x7ff000002d087892 */ /* 0x000fe2000f8ec0ff */
[----:B---3--:R-:W-:Y:S02]  /*1410*/  R2UR UR44, R40 ;  /* 0x00000000282c72ca */ /* 0x008fe400000e0000 */
[----:B------:R-:W-:Y:S02]  /*1420*/  R2UR UR45, R41 ;  /* 0x00000000292d72ca */ /* 0x000fe400000e0000 */
[----:B------:R-:W3:Y:S01]  /*1430*/  LDC.64 R40, c[0x0][0x380] ;  /* 0x0000e000ff287b82 */ /* 0x000ee20000000a00 */
[----:B------:R-:W-:-:S02]  /*1440*/  R2UR UR46, R20 ;  /* 0x00000000142e72ca */ /* 0x000fc400000e0000 */
[----:B------:R-:W-:Y:S02]  /*1450*/  R2UR UR47, R21 ;  /* 0x00000000152f72ca */ /* 0x000fe400000e0000 */
[----:B------:R-:W-:Y:S01]  /*1460*/  R2UR UR24, R22 ;  /* 0x00000000161872ca */ /* 0x000fe200000e0000 */
[----:B------:R-:W4:Y:S01]  /*1470*/  F2F.F64.F32 R20, R26 ;  /* 0x0000001a00147310 */ /* 0x000f220000201800 */
[----:B------:R-:W-:Y:S02]  /*1480*/  R2UR UR25, R23 ;  /* 0x00000000171972ca */ /* 0x000fe400000e0000 */
[----:B------:R-:W-:Y:S02]  /*1490*/  R2UR UR60, R44 ;  /* 0x000000002c3c72ca */ /* 0x000fe400000e0000 */
[----:B------:R-:W-:-:S03]  /*14a0*/  R2UR UR61, R45 ;  /* 0x000000002d3d72ca */ /* 0x000fc600000e0000 */
[----:B------:R-:W0:Y:S01]  /*14b0*/  F2F.F64.F32 R22, R32 ;  /* 0x0000002000167310 */ /* 0x000e220000201800 */
[----:B------:R-:W-:Y:S01]  /*14c0*/  R2UR UR62, R46 ;  /* 0x000000002e3e72ca */ /* 0x000fe200000e0000 */
[----:B------:R-:W-:-:S06]  /*14d0*/  DADD R46, R38, 12 ;  /* 0x40280000262e7429 */ /* 0x000fcc0000000000 */
[----:B------:R-:W0:Y:S01]  /*14e0*/  F2F.F64.F32 R44, R52 ;  /* 0x00000034002c7310 */ /* 0x000e220000201800 */
[----:B------:R-:W-:Y:S01]  /*14f0*/  R2UR UR65, R39 ;  /* 0x00000000274172ca */ /* 0x000fe200000e0000 */
[----:B--2---:R-:W-:Y:S01]  /*1500*/  IMAD R31, R42, 0xc, R25 ;  /* 0x0000000c2a1f7824 */ /* 0x004fe200078e0219 */
[----:B------:R-:W-:Y:S01]  /*1510*/  R2UR UR33, R17 ;  /* 0x00000000112172ca */ /* 0x000fe200000e0000 */
[----:B------:R-:W-:Y:S02]  /*1520*/  IMAD.U32 R17, RZ, RZ, UR6 ;  /* 0x00000006ff117e24 */ /* 0x000fe4000f8e00ff */
[-C--:B------:R-:W-:Y:S01]  /*1530*/  FMUL R25, R28, R43.reuse ;  /* 0x0000002b1c197220 */ /* 0x080fe20000400000 */
[----:B------:R-:W-:Y:S01]  /*1540*/  ULOP3.LUT UR6, UR41, 0x7ff00000, URZ, 0xc0, !UPT ;  /* 0x7ff0000029067892 */ /* 0x000fe2000f8ec0ff */
[----:B------:R-:W-:Y:S01]  /*1550*/  FMUL R43, R26, R43 ;  /* 0x0000002b1a2b7220 */ /* 0x000fe20000400000 */
[----:B------:R-:W-:Y:S01]  /*1560*/  ISETP.GE.AND P0, PT, R37, RZ, PT ;  /* 0x000000ff2500720c */ /* 0x000fe20003f06270 */
[C---:B------:R-:W-:Y:S01]  /*1570*/  DADD R50, R34.reuse, 1 ;  /* 0x3ff0000022327429 */ /* 0x040fe20000000000 */
[----:B------:R-:W-:Y:S01]  /*1580*/  R2UR UR62, R46 ;  /* 0x000000002e3e72ca */ /* 0x000fe200000e0000 */
[----:B-1----:R-:W-:Y:S01]  /*1590*/  DADD R48, R34, 2 ;  /* 0x4000000022307429 */ /* 0x002fe20000000000 */
[----:B------:R-:W-:Y:S01]  /*15a0*/  R2UR UR63, R47 ;  /* 0x000000002f3f72ca */ /* 0x000fe200000e0000 */
[C---:B------:R-:W-:Y:S01]  /*15b0*/  DADD R46, R36.reuse, 2 ;  /* 0x40000000242e7429 */ /* 0x040fe20000000000 */
[----:B----4-:R-:W-:Y:S01]  /*15c0*/  R2UR UR40, R20 ;  /* 0x00000000142872ca */ /* 0x010fe200000e0000 */
[----:B------:R-:W-:Y:S01]  /*15d0*/  ULOP3.LUT UR22, UR47, 0x7ff00000, URZ, 0xc0, !UPT ;  /* 0x7ff000002f167892 */ /* 0x000fe2000f8ec0ff */
[----:B------:R-:W-:Y:S01]  /*15e0*/  R2UR UR41, R21 ;  /* 0x00000000152972ca */ /* 0x000fe200000e0000 */
[----:B------:R-:W-:Y:S01]  /*15f0*/  DADD R20, R36, 1 ;  /* 0x3ff0000024147429 */ /* 0x000fe20000000000 */
[----:B0-----:R-:W-:-:S02]  /*1600*/  R2UR UR42, R22 ;  /* 0x00000000162a72ca */ /* 0x001fc400000e0000 */
[----:B------:R-:W-:Y:S01]  /*1610*/  R2UR UR43, R23 ;  /* 0x00000000172b72ca */ /* 0x000fe200000e0000 */
[----:B------:R-:W-:Y:S01]  /*1620*/  DADD R22, R38, 1 ;  /* 0x3ff0000026167429 */ /* 0x000fe20000000000 */
[----:B------:R-:W-:Y:S01]  /*1630*/  R2UR UR64, R38 ;  /* 0x00000000264072ca */ /* 0x000fe200000e0000 */
[----:B------:R-:W-:Y:S01]  /*1640*/  IMAD R29, R42, 0x6, R29 ;  /* 0x000000062a1d7824 */ /* 0x000fe200078e021d */
[----:B------:R-:W-:Y:S01]  /*1650*/  R2UR UR46, R44 ;  /* 0x000000002c2e72ca */ /* 0x000fe200000e0000 */
[-C--:B---3--:R-:W-:Y:S01]  /*1660*/  FFMA R25, R32, R41.reuse, R25 ;  /* 0x0000002920197223 */ /* 0x088fe20000000019 */
[----:B------:R-:W-:Y:S01]  /*1670*/  R2UR UR47, R45 ;  /* 0x000000002d2f72ca */ /* 0x000fe200000e0000 */
[----:B------:R-:W-:Y:S01]  /*1680*/  FFMA R43, R30, R41, R43 ;  /* 0x000000291e2b7223 */ /* 0x000fe2000000002b */
[C---:B------:R-:W-:Y:S02]  /*1690*/  VIADD R26, R29.reuse, 0x6 ;  /* 0x000000061d1a7836 */ /* 0x040fe40000000000 */
[----:B------:R-:W-:Y:S01]  /*16a0*/  FFMA R28, R24, UR31, R25 ;  /* 0x0000001f181c7c23 */ /* 0x000fe20008000019 */
[----:B------:R-:W-:-:S02]  /*16b0*/  VIADD R30, R29, 0xe ;  /* 0x0000000e1d1e7836 */ /* 0x000fc40000000000 */
[----:B------:R-:W-:Y:S01]  /*16c0*/  FFMA R43, R52, UR31, R43 ;  /* 0x0000001f342b7c23 */ /* 0x000fe2000800002b */
[----:B------:R-:W-:Y:S01]  /*16d0*/  UISETP.GE.AND UP0, UPT, UR65, URZ, UPT ;  /* 0x000000ff4100728c */ /* 0x000fe2000bf06270 */
[----:B------:R-:W-:Y:S01]  /*16e0*/  R2UR UR39, R19 ;  /* 0x00000000132772ca */ /* 0x000fe200000e0000 */
[-CC-:B------:R-:W-:Y:S01]  /*16f0*/  IMAD R24, R31, R40.reuse, R27.reuse ;  /* 0x000000281f187224 */ /* 0x180fe200078e021b */
[----:B------:R-:W-:Y:S01]  /*1700*/  LOP3.LUT R19, R51, 0x7ff00000, RZ, 0xc0, !PT ;  /* 0x7ff0000033137812 */ /* 0x000fe200078ec0ff */
[-CC-:B------:R-:W-:Y:S01]  /*1710*/  IMAD R25, R29, R40.reuse, R27.reuse ;  /* 0x000000281d197224 */ /* 0x180fe200078e021b */
[----:B------:R-:W-:Y:S01]  /*1720*/  LOP3.LUT R20, R49, 0x7ff00000, RZ, 0xc0, !PT ;  /* 0x7ff0000031147812 */ /* 0x000fe200078ec0ff */
[-CC-:B------:R-:W-:Y:S01]  /*1730*/  IMAD R26, R26, R40.reuse, R27.reuse ;  /* 0x000000281a1a7224 */ /* 0x180fe200078e021b */
[----:B------:R-:W-:Y:S01]  /*1740*/  LOP3.LUT R21, R21, 0x7ff00000, RZ, 0xc0, !PT ;  /* 0x7ff0000015157812 */ /* 0x000fe200078ec0ff */
[----:B------:R-:W-:Y:S01]  /*1750*/  IMAD R27, R30, R40, R27 ;  /* 0x000000281e1b7224 */ /* 0x000fe200078e021b */
[----:B------:R-:W-:Y:S01]  /*1760*/  LOP3.LUT R22, R47, 0x7ff00000, RZ, 0xc0, !PT ;  /* 0x7ff000002f167812 */ /* 0x000fe200078ec0ff */
[----:B------:R-:W-:Y:S01]  /*1770*/  FADD R28, R28, R43 ;  /* 0x0000002b1c1c7221 */ /* 0x000fe20000000000 */
[----:B------:R-:W-:Y:S01]  /*1780*/  LOP3.LUT R23, R23, 0x7ff00000, RZ, 0xc0, !PT ;  /* 0x7ff0000017177812 */ /* 0x000fe200078ec0ff */
[----:B------:R-:W-:Y:S01]  /*1790*/  UMOV UR50, 0x7ff00000 ;  /* 0x7ff0000000327882 */ /* 0x000fe20000000000 */
[----:B------:R-:W-:Y:S01]  /*17a0*/  VOTEU.ANY UP2, P0 ;  /* 0x0000000000ff7886 */ /* 0x000fe20000040100 */
[----:B------:R-:W-:-:S02]  /*17b0*/  UIADD3 UR5, UPT, UPT, -UR30, URZ, URZ ;  /* 0x000000ff1e057290 */ /* 0x000fc4000fffe1ff */
[----:B------:R-:W-:Y:S02]  /*17c0*/  ULOP3.LUT UR24, UR29, 0x7ff00000, URZ, 0xc0, !UPT ;  /* 0x7ff000001d187892 */ /* 0x000fe4000f8ec0ff */
[----:B------:R-:W-:Y:S02]  /*17d0*/  ULOP3.LUT UR26, UR27, 0x7ff00000, URZ, 0xc0, !UPT ;  /* 0x7ff000001b1a7892 */ /* 0x000fe4000f8ec0ff */
[----:B------:R-:W-:Y:S02]  /*17e0*/  ULOP3.LUT UR7, UR7, 0x7ff00000, URZ, 0xc0, !UPT ;  /* 0x7ff0000007077892 */ /* 0x000fe4000f8ec0ff */
[----:B------:R-:W-:Y:S02]  /*17f0*/  ULOP3.LUT UR9, UR9, 0x7ff00000, URZ, 0xc0, !UPT ;  /* 0x7ff0000009097892 */ /* 0x000fe4000f8ec0ff */
[----:B------:R-:W-:Y:S02]  /*1800*/  ULOP3.LUT UR10, UR59, 0x7ff00000, URZ, 0xc0, !UPT ;  /* 0x7ff000003b0a7892 */ /* 0x000fe4000f8ec0ff */
[----:B------:R-:W-:-:S02]  /*1810*/  ULOP3.LUT UR11, UR11, 0x7ff00000, URZ, 0xc0, !UPT ;  /* 0x7ff000000b0b7892 */ /* 0x000fc4000f8ec0ff */
        /* <DEDUP_REMOVED lines=15> */
[----:B------:R-:W-:Y:S02]  /*1910*/  USEL UR30, UR50, 0xfff00000, UP1 ;  /* 0xfff00000321e7887 */ /* 0x000fe40008800000 */
[----:B------:R-:W-:Y:S02]  /*1920*/  USEL UR31, UR50, 0xfff00000, UP2 ;  /* 0xfff00000321f7887 */ /* 0x000fe40009000000 */
[----:B------:R-:W-:-:S12]  /*1930*/  USEL UR32, UR50, 0xfff00000, UP0 ;  /* 0xfff0000032207887 */ /* 0x000fd80008000000 */
.L_x_56:
[----:B0-----:R-:W0:Y:S01]  /*1940*/  S2R R54, SR_TID.X ;  /* 0x0000000000367919 */ /* 0x001e220000002100 */
[----:B------:R-:W1:Y:S01]  /*1950*/  LDC.64 R30, c[0x0][0x3a8] ;  /* 0x0000ea00ff1e7b82 */ /* 0x000e620000000a00 */
[----:B------:R-:W2:Y:S07]  /*1960*/  S2R R50, SR_TID.Y ;  /* 0x0000000000327919 */ /* 0x000eae0000002200 */
[----:B------:R-:W3:Y:S01]  /*1970*/  LDC R48, c[0x0][0x384] ;  /* 0x0000e100ff307b82 */ /* 0x000ee20000000800 */
[----:B------:R-:W-:-:S07]  /*1980*/  MOV R29, 0x400 ;  /* 0x00000400001d7802 */ /* 0x000fce0000000f00 */
[----:B------:R-:W4:Y:S01]  /*1990*/  LDC R46, c[0x0][0x38c] ;  /* 0x0000e300ff2e7b82 */ /* 0x000f220000000800 */
[----:B0-----:R-:W-:Y:S02]  /*19a0*/  ISETP.GT.U32.AND P1, PT, R54, 0x5, PT ;  /* 0x000000053600780c */ /* 0x001fe40003f24070 */
[----:B--2---:R-:W-:-:S11]  /*19b0*/  ISETP.GT.U32.AND P0, PT, R50, 0x5, PT ;  /* 0x000000053200780c */ /* 0x004fd60003f04070 */
[----:B-1----:R-:W-:-:S04]  /*19c0*/  @!P1 IMAD.WIDE R32, R26, 0x4, R30 ;  /* 0x000000041a209825 */ /* 0x002fc800078e021e */
[--C-:B------:R-:W-:Y:S01]  /*19d0*/  @!P0 IMAD.WIDE R42, R25, 0x4, R30.reuse ;  /* 0x00000004192a8825 */ /* 0x100fe200078e021e */
[----:B------:R-:W2:Y:S03]  /*19e0*/  @!P1 LDG.E.CONSTANT R47, desc[UR34][R32.64+-0x18] ;  /* 0xffffe822202f9981 */ /* 0x000ea6000c1e9900 */
[--C-:B------:R-:W-:Y:S01]  /*19f0*/  @!P0 IMAD.WIDE R44, R27, 0x4, R30.reuse ;  /* 0x000000041b2c8825 */ /* 0x100fe200078e021e */
[----:B------:R0:W2:Y:S04]  /*1a00*/  @!P1 LDG.E.CONSTANT R49, desc[UR34][R32.64+0x20] ;  /* 0x0000202220319981 */ /* 0x0000a8000c1e9900 */
[----:B------:R-:W2:Y:S04]  /*1a10*/  @!P0 LDG.E.CONSTANT R43, desc[UR34][R42.64] ;  /* 0x000000222a2b8981 */ /* 0x000ea8000c1e9900 */
[----:B------:R1:W2:Y:S01]  /*1a20*/  @!P0 LDG.E.CONSTANT R45, desc[UR34][R44.64] ;  /* 0x000000222c2d8981 */ /* 0x0002a2000c1e9900 */
[----:B------:R-:W-:Y:S01]  /*1a30*/  IMAD.WIDE R40, R24, 0x4, R30 ;  /* 0x0000000418287825 */ /* 0x000fe200078e021e */
[----:B------:R-:W-:Y:S01]  /*1a40*/  UISETP.NE.AND UP3, UPT, UR29, 0x7ff00000, UPT ;  /* 0x7ff000001d00788c */ /* 0x000fe2000bf65270 */
[----:B------:R-:W1:Y:S04]  /*1a50*/  LDC R31, c[0x0][0x394] ;  /* 0x0000e500ff1f7b82 */ /* 0x000e680000000800 */
[----:B------:R-:W2:Y:S01]  /*1a60*/  LDG.E.CONSTANT R40, desc[UR34][R40.64] ;  /* 0x0000002228287981 */ /* 0x000ea2000c1e9900 */
[----:B------:R-:W4:Y:S01]  /*1a70*/  S2R R30, SR_CgaCtaId ;  /* 0x00000000001e7919 */ /* 0x000f220000008800 */
[----:B------:R-:W-:Y:S01]  /*1a80*/  UP2UR UR33, UPR, URZ, 0x8 ;  /* 0x00000008ff217883 */ /* 0x000fe20008000000 */
[----:B---3--:R-:W-:Y:S01]  /*1a90*/  FSETP.NEU.AND P2, PT, R48, 1, PT ;  /* 0x3f8000003000780b */ /* 0x008fe20003f4d000 */
[----:B------:R-:W-:Y:S01]  /*1aa0*/  UISETP.NE.AND UP3, UPT, UR27, 0x7ff00000, UPT ;  /* 0x7ff000001b00788c */ /* 0x000fe2000bf65270 */
[----:B0-----:R-:W0:Y:S01]  /*1ab0*/  LDC.64 R32, c[0x0][0x3b0] ;  /* 0x0000ec00ff207b82 */ /* 0x001e220000000a00 */
[----:B------:R-:W-:-:S02]  /*1ac0*/  UISETP.NE.AND UP4, UPT, UR28, 0x7ff00000, UPT ;  /* 0x7ff000001c00788c */ /* 0x000fc4000bf85270 */
[----:B------:R-:W-:Y:S02]  /*1ad0*/  UP2UR UR51, UPR, URZ, 0x8 ;  /* 0x00000008ff337883 */ /* 0x000fe40008000000 */
[----:B------:R-:W-:Y:S02]  /*1ae0*/  UISETP.NE.AND UP3, UPT, UR26, 0x7ff00000, UPT ;  /* 0x7ff000001a00788c */ /* 0x000fe4000bf65270 */
[----:B------:R-:W-:Y:S02]  /*1af0*/  UISETP.NE.AND UP5, UPT, UR25, 0x7ff00000, UPT ;  /* 0x7ff000001900788c */ /* 0x000fe4000bfa5270 */
[----:B------:R-:W-:Y:S01]  /*1b00*/  UP2UR UR52, UPR, URZ, 0x8 ;  /* 0x00000008ff347883 */ /* 0x000fe20008000000 */
[----:B----4-:R-:W-:-:S05]  /*1b10*/  LEA R29, R30, R29, 0x18 ;  /* 0x0000001d1e1d7211 */ /* 0x010fca00078ec0ff */
[----:B------:R-:W-:-:S04]  /*1b20*/  IMAD R29, R50, 0x50, R29 ;  /* 0x00000050321d7824 */ /* 0x000fc800078e021d */
[----:B------:R-:W-:Y:S01]  /*1b30*/  IMAD R30, R54, 0x4, R29 ;  /* 0x00000004361e7824 */ /* 0x000fe200078e021d */
[----:B------:R-:W-:Y:S01]  /*1b40*/  BAR.SYNC.DEFER_BLOCKING 0x0 ;  /* 0x0000000000007b1d */ /* 0x000fe20000010000 */
[----:B------:R-:W-:Y:S02]  /*1b50*/  P2R R29, PR, RZ, 0x4 ;  /* 0x00000004ff1d7803 */ /* 0x000fe40000000000 */
[----:B------:R-:W-:Y:S01]  /*1b60*/  FSETP.NEU.AND P2, PT, R46, 1, PT ;  /* 0x3f8000002e00780b */ /* 0x000fe20003f4d000 */
[----:B------:R-:W-:Y:S02]  /*1b70*/  UP2UR UR50, UPR, URZ, 0x10 ;  /* 0x00000010ff327883 */ /* 0x000fe40008000000 */
[----:B------:R-:W-:Y:S02]  /*1b80*/  UISETP.NE.AND UP3, UPT, UR24, 0x7ff00000, UPT ;  /* 0x7ff000001800788c */ /* 0x000fe4000bf65270 */
[----:B------:R-:W-:Y:S02]  /*1b90*/  UISETP.NE.AND UP4, UPT, UR23, 0x7ff00000, UPT ;  /* 0x7ff000001700788c */ /* 0x000fe4000bf85270 */
[----:B------:R-:W-:-:S02]  /*1ba0*/  UP2UR UR53, UPR, URZ, 0x20 ;  /* 0x00000020ff357883 */ /* 0x000fc40008000000 */
[----:B------:R-:W-:Y:S02]  /*1bb0*/  UISETP.NE.AND UP5, UPT, UR22, 0x7ff00000, UPT ;  /* 0x7ff000001600788c */ /* 0x000fe4000bfa5270 */
[----:B------:R-:W-:Y:S02]  /*1bc0*/  UP2UR UR54, UPR, URZ, 0x8 ;  /* 0x00000008ff367883 */ /* 0x000fe40008000000 */
[----:B------:R-:W-:Y:S02]  /*1bd0*/  UISETP.NE.AND UP3, UPT, UR21, 0x7ff00000, UPT ;  /* 0x7ff000001500788c */ /* 0x000fe4000bf65270 */
[----:B------:R-:W-:Y:S02]  /*1be0*/  UP2UR UR55, UPR, URZ, 0x10 ;  /* 0x00000010ff377883 */ /* 0x000fe40008000000 */
        /* <DEDUP_REMOVED lines=12> */
[----:B------:R-:W-:Y:S01]  /*1cb0*/  UISETP.NE.AND UP4, UPT, UR14, 0x7ff00000, UPT ;  /* 0x7ff000000e00788c */ /* 0x000fe2000bf85270 */
[----:B------:R-:W-:Y:S01]  /*1cc0*/  R2UR UR71, R18 ;  /* 0x00000000124772ca */ /* 0x000fe200000e0000 */
[----:B------:R-:W-:-:S02]  /*1cd0*/  UP2UR UR62, UPR, URZ, 0x20 ;  /* 0x00000020ff3e7883 */ /* 0x000fc40008000000 */
[----:B------:R-:W-:Y:S01]  /*1ce0*/  UISETP.NE.AND UP5, UPT, UR13, 0x7ff00000, UPT ;  /* 0x7ff000000d00788c */ /* 0x000fe2000bfa5270 */
[----:B------:R-:W-:Y:S01]  /*1cf0*/  R2UR UR72, R17 ;  /* 0x00000000114872ca */ /* 0x000fe200000e0000 */
[----:B------:R-:W-:Y:S01]  /*1d00*/  UP2UR UR63, UPR, URZ, 0x8 ;  /* 0x00000008ff3f7883 */ /* 0x000fe20008000000 */
[----:B-1----:R-:W-:Y:S01]  /*1d10*/  FSETP.NEU.AND P4, PT, R31, RZ, PT ;  /* 0x000000ff1f00720b */ /* 0x002fe20003f8d000 */
[----:B------:R-:W-:Y:S02]  /*1d20*/  UISETP.NE.AND UP3, UPT, UR12, 0x7ff00000, UPT ;  /* 0x7ff000000c00788c */ /* 0x000fe4000bf65270 */
[----:B------:R-:W-:Y:S01]  /*1d30*/  UP2UR UR64, UPR, URZ, 0x10 ;  /* 0x00000010ff407883 */ /* 0x000fe20008000000 */
[----:B------:R-:W-:Y:S01]  /*1d40*/  R2UR UR73, R16 ;  /* 0x00000000104972ca */ /* 0x000fe200000e0000 */
[----:B------:R-:W-:Y:S02]  /*1d50*/  UISETP.NE.AND UP4, UPT, UR11, 0x7ff00000, UPT ;  /* 0x7ff000000b00788c */ /* 0x000fe4000bf85270 */
[----:B------:R-:W-:Y:S01]  /*1d60*/  UP2UR UR65, UPR, URZ, 0x20 ;  /* 0x00000020ff417883 */ /* 0x000fe20008000000 */
[----:B------:R-:W-:Y:S01]  /*1d70*/  R2UR UR74, R15 ;  /* 0x000000000f4a72ca */ /* 0x000fe200000e0000 */
[----:B------:R-:W-:-:S02]  /*1d80*/  UISETP.NE.AND UP5, UPT, UR10, 0x7ff00000, UPT ;  /* 0x7ff000000a00788c */ /* 0x000fc4000bfa5270 */
[----:B------:R-:W-:Y:S01]  /*1d90*/  UP2UR UR66, UPR, URZ, 0x8 ;  /* 0x00000008ff427883 */ /* 0x000fe20008000000 */
[----:B------:R-:W-:Y:S01]  /*1da0*/  DADD R52, -RZ, |R34| ;  /* 0x00000000ff347229 */ /* 0x000fe20000000522 */
[----:B------:R-:W-:Y:S01]  /*1db0*/  UISETP.NE.AND UP3, UPT, UR9, 0x7ff00000, UPT ;  /* 0x7ff000000900788c */ /* 0x000fe2000bf65270 */
[----:B------:R-:W-:Y:S01]  /*1dc0*/  R2UR UR75, R14 ;  /* 0x000000000e4b72ca */ /* 0x000fe200000e0000 */
[----:B------:R-:W-:Y:S01]  /*1dd0*/  UP2UR UR67, UPR, URZ, 0x10 ;  /* 0x00000010ff437883 */ /* 0x000fe20008000000 */
[----:B------:R-:W-:Y:S01]  /*1de0*/  R2UR UR49, R12 ;  /* 0x000000000c3172ca */ /* 0x000fe200000e0000 */
[----:B------:R-:W-:Y:S01]  /*1df0*/  UISETP.NE.AND UP4, UPT, UR8, 0x7ff00000, UPT ;  /* 0x7ff000000800788c */ /* 0x000fe2000bf85270 */
[----:B------:R-:W-:Y:S01]  /*1e00*/  ISETP.NE.AND P6, PT, R23, 0x7ff00000, PT ;  /* 0x7ff000001700780c */ /* 0x000fe20003fc5270 */
[----:B------:R-:W-:Y:S01]  /*1e10*/  UP2UR UR68, UPR, URZ, 0x20 ;  /* 0x00000020ff447883 */ /* 0x000fe20008000000 */
[----:B------:R-:W-:Y:S01]  /*1e20*/  ISETP.NE.AND P5, PT, R22, 0x7ff00000, PT ;  /* 0x7ff000001600780c */ /* 0x000fe20003fa5270 */
[----:B------:R-:W-:Y:S01]  /*1e30*/  UISETP.NE.AND UP5, UPT, UR7, 0x7ff00000, UPT ;  /* 0x7ff000000700788c */ /* 0x000fe2000bfa5270 */
[----:B------:R-:W-:Y:S01]  /*1e40*/  P2R R44, PR, RZ, 0x40 ;  /* 0x00000040ff2c7803 */ /* 0x000fe20000000000 */
[----:B------:R-:W-:Y:S01]  /*1e50*/  UP2UR UR69, UPR, URZ, 0x8 ;  /* 0x00000008ff457883 */ /* 0x000fe20008000000 */
[----:B------:R-:W-:Y:S01]  /*1e60*/  ISETP.NE.AND P6, PT, R21, 0x7ff00000, PT ;  /* 0x7ff000001500780c */ /* 0x000fe20003fc5270 */
[----:B------:R-:W-:Y:S01]  /*1e70*/  UISETP.NE.AND UP3, UPT, UR6, 0x7ff00000, UPT ;  /* 0x7ff000000600788c */ /* 0x000fe2000bf65270 */
[----:B------:R-:W-:Y:S01]  /*1e80*/  P2R R42, PR, RZ, 0x20 ;  /* 0x00000020ff2a7803 */ /* 0x000fe20000000000 */
[----:B------:R-:W-:Y:S01]  /*1e90*/  UP2UR UR70, UPR, URZ, 0x10 ;  /* 0x00000010ff467883 */ /* 0x000fe20008000000 */
[----:B------:R-:W-:Y:S01]  /*1ea0*/  ISETP.NE.AND P5, PT, R20, 0x7ff00000, PT ;  /* 0x7ff000001400780c */ /* 0x000fe20003fa5270 */
[----:B------:R-:W-:-:S02]  /*1eb0*/  UISETP.NE.AND UP4, UPT, UR71, 0x7ff00000, UPT ;  /* 0x7ff000004700788c */ /* 0x000fc4000bf85270 */
[----:B------:R-:W-:Y:S01]  /*1ec0*/  UP2UR UR71, UPR, URZ, 0x20 ;  /* 0x00000020ff477883 */ /* 0x000fe20008000000 */
[----:B------:R-:W-:Y:S01]  /*1ed0*/  DSETP.NEU.AND P3, PT, |R38|, +INF , PT ;  /* 0x7ff000002600742a */ /* 0x000fe20003f6d200 */
[----:B------:R-:W-:Y:S02]  /*1ee0*/  UISETP.NE.AND UP5, UPT, UR72, 0x7ff00000, UPT ;  /* 0x7ff000004800788c */ /* 0x000fe4000bfa5270 */
[----:B------:R-:W-:Y:S01]  /*1ef0*/  UP2UR UR72, UPR, URZ, 0x8 ;  /* 0x00000008ff487883 */ /* 0x000fe20008000000 */
[----:B------:R-:W-:Y:S01]  /*1f00*/  IMAD.MOV.U32 R54, RZ, RZ, R52 ;  /* 0x000000ffff367224 */ /* 0x000fe200078e0034 */
[----:B------:R-:W-:Y:S01]  /*1f10*/  UISETP.NE.AND UP3, UPT, UR73, 0x7ff00000, UPT ;  /* 0x7ff000004900788c */ /* 0x000fe2000bf65270 */
[----:B0-----:R-:W-:Y:S01]  /*1f20*/  IMAD.WIDE R32, R26, 0x4, R32 ;  /* 0x000000041a207825 */ /* 0x001fe200078e0220 */
[----:B------:R-:W-:Y:S01]  /*1f30*/  UP2UR UR73, UPR, URZ, 0x10 ;  /* 0x00000010ff497883 */ /* 0x000fe20008000000 */
[----:B------:R-:W-:Y:S01]  /*1f40*/  MOV R50, 0x21f0 ;  /* 0x000021f000327802 */ /* 0x000fe20000000f00 */
[----:B------:R-:W-:-:S02]  /*1f50*/  UISETP.NE.AND UP4, UPT, UR74, 0x7ff00000, UPT ;  /* 0x7ff000004a00788c */ /* 0x000fc4000bf85270 */
[----:B------:R-:W-:Y:S01]  /*1f60*/  UP2UR UR74, UPR, URZ, 0x20 ;  /* 0x00000020ff4a7883 */ /* 0x000fe20008000000 */
[----:B------:R-:W-:Y:S01]  /*1f70*/  UMOV UR48, 0x3ff00000 ;  /* 0x3ff0000000307882 */ /* 0x000fe20000000000 */
[----:B------:R-:W-:Y:S02]  /*1f80*/  UISETP.NE.AND UP5, UPT, UR75, 0x7ff00000, UPT ;  /* 0x7ff000004b00788c */ /* 0x000fe4000bfa5270 */
[----:B------:R-:W-:Y:S01]  /*1f90*/  UISETP.NE.AND UP6, UPT, UR49, 0x7ff00000, UPT ;  /* 0x7ff000003100788c */ /* 0x000fe2000bfc5270 */
[----:B--2---:R-:W-:Y:S04]  /*1fa0*/  @!P1 STS [R30+0x1e0], R47 ;  /* 0x0001e02f1e009388 */ /* 0x004fe80000000800 */
[----:B------:R-:W-:Y:S01]  /*1fb0*/  @!P1 STS [R30+0x218], R49 ;  /* 0x000218311e009388 */ /* 0x000fe20000000800 */
[----:B------:R-:W-:-:S04]  /*1fc0*/  FSETP.NEU.AND P1, PT, R48, RZ, PT ;  /* 0x000000ff3000720b */ /* 0x000fc80003f2d000 */
[----:B------:R-:W-:Y:S02]  /*1fd0*/  P2R R29, PR, RZ, 0x2 ;  /* 0x00000002ff1d7803 */ /* 0x000fe40000000000 */
[----:B------:R-:W-:Y:S02]  /*1fe0*/  P2R R29, PR, RZ, 0x4 ;  /* 0x00000004ff1d7803 */ /* 0x000fe40000000000 */
[----:B------:R-:W-:Y:S01]  /*1ff0*/  FSETP.NEU.AND P2, PT, R46, RZ, PT ;  /* 0x000000ff2e00720b */ /* 0x000fe20003f4d000 */
[----:B-----5:R-:W-:-:S03]  /*2000*/  IMAD.MOV.U32 R29, RZ, RZ, R11 ;  /* 0x000000ffff1d7224 */ /* 0x020fc600078e000b */
[----:B------:R-:W-:Y:S01]  /*2010*/  P2R R11, PR, RZ, 0x4 ;  /* 0x00000004ff0b7803 */ /* 0x000fe20000000000 */
[----:B------:R-:W-:Y:S02]  /*2020*/  IMAD.MOV.U32 R11, RZ, RZ, R9 ;  /* 0x000000ffff0b7224 */ /* 0x000fe400078e0009 */
[----:B------:R-:W-:Y:S02]  /*2030*/  IMAD.MOV.U32 R9, RZ, RZ, R6 ;  /* 0x000000ffff097224 */ /* 0x000fe400078e0006 */
[----:B------:R-:W-:Y:S02]  /*2040*/  IMAD.MOV.U32 R6, RZ, RZ, R7 ;  /* 0x000000ffff067224 */ /* 0x000fe400078e0007 */
[----:B------:R-:W-:Y:S02]  /*2050*/  IMAD.MOV.U32 R7, RZ, RZ, R5 ;  /* 0x000000ffff077224 */ /* 0x000fe400078e0005 */
[----:B------:R-:W-:Y:S01]  /*2060*/  IMAD.MOV.U32 R5, RZ, RZ, R4 ;  /* 0x000000ffff057224 */ /* 0x000fe200078e0004 */
[----:B------:R0:W-:Y:S01]  /*2070*/  @!P0 STS [R30+0x18], R43 ;  /* 0x0000182b1e008388 */ /* 0x0001e20000000800 */
[----:B------:R-:W-:-:S03]  /*2080*/  FSETP.NEU.AND P2, PT, R31, 1, PT ;  /* 0x3f8000001f00780b */ /* 0x000fc60003f4d000 */
[----:B------:R1:W-:Y:S04]  /*2090*/  @!P0 STS [R30+0x478], R45 ;  /* 0x0004782d1e008388 */ /* 0x0003e80000000800 */
[----:B------:R1:W-:Y:S01]  /*20a0*/  STS [R30+0x1f8], R5 ;  /* 0x0001f8051e007388 */ /* 0x0003e20000000800 */
[----:B------:R-:W-:Y:S01]  /*20b0*/  P2R R4, PR, RZ, 0x4 ;  /* 0x00000004ff047803 */ /* 0x000fe20000000000 */
[----:B------:R-:W-:Y:S02]  /*20c0*/  IMAD.MOV.U32 R4, RZ, RZ, R3 ;  /* 0x000000ffff047224 */ /* 0x000fe400078e0003 */
[----:B------:R-:W-:Y:S02]  /*20d0*/  IMAD.MOV.U32 R3, RZ, RZ, R2 ;  /* 0x000000ffff037224 */ /* 0x000fe400078e0002 */
[----:B------:R-:W-:-:S02]  /*20e0*/  IMAD.MOV.U32 R2, RZ, RZ, R0 ;  /* 0x000000ffff027224 */ /* 0x000fc400078e0000 */
[----:B------:R-:W-:Y:S02]  /*20f0*/  IMAD.MOV.U32 R0, RZ, RZ, R10 ;  /* 0x000000ffff007224 */ /* 0x000fe400078e000a */
[----:B------:R-:W-:Y:S02]  /*2100*/  IMAD.MOV.U32 R10, RZ, RZ, R13 ;  /* 0x000000ffff0a7224 */ /* 0x000fe400078e000d */
[----:B------:R-:W-:Y:S01]  /*2110*/  IMAD.MOV.U32 R13, RZ, RZ, R40 ;  /* 0x000000ffff0d7224 */ /* 0x000fe200078e0028 */
[----:B------:R-:W-:Y:S01]  /*2120*/  P2R R40, PR, RZ, 0x10 ;  /* 0x00000010ff287803 */ /* 0x000fe20000000000 */
[----:B------:R-:W-:Y:S06]  /*2130*/  BAR.SYNC.DEFER_BLOCKING 0x0 ;  /* 0x0000000000007b1d */ /* 0x000fec0000010000 */
[----:B------:R-:W-:Y:S01]  /*2140*/  DSETP.NEU.AND P4, PT, |R36|, +INF , PT ;  /* 0x7ff000002400742a */ /* 0x000fe20003f8d200 */
[----:B0-----:R-:W-:Y:S01]  /*2150*/  P2R R43, PR, RZ, 0x40 ;  /* 0x00000040ff2b7803 */ /* 0x001fe20000000000 */
[----:B------:R-:W-:Y:S01]  /*2160*/  FMUL R41, R28, R5 ;  /* 0x000000051c297220 */ /* 0x000fe20000400000 */
[----:B------:R-:W-:-:S03]  /*2170*/  FSETP.NAN.AND P0, PT, R48, R48, PT ;  /* 0x000000303000720b */ /* 0x000fc60003f08000 */
[----:B------:R-:W-:Y:S01]  /*2180*/  P2R R47, PR, RZ, 0x10 ;  /* 0x00000010ff2f7803 */ /* 0x000fe20000000000 */
[----:B------:R-:W-:Y:S01]  /*2190*/  DSETP.NEU.AND P4, PT, |R34|, +INF , PT ;  /* 0x7ff000002200742a */ /* 0x000fe20003f8d200 */
[----:B------:R-:W-:Y:S02]  /*21a0*/  FSETP.NAN.AND P1, PT, R46, R46, PT ;  /* 0x0000002e2e00720b */ /* 0x000fe40003f28000 */
[----:B------:R-:W-:Y:S02]  /*21b0*/  FSETP.NAN.AND P2, PT, R31, R31, PT ;  /* 0x0000001f1f00720b */ /* 0x000fe40003f48000 */
[----:B------:R-:W-:Y:S02]  /*21c0*/  ISETP.NE.AND P6, PT, R19, 0x7ff00000, PT ;  /* 0x7ff000001300780c */ /* 0x000fe40003fc5270 */
[----:B-1----:R-:W-:-:S11]  /*21d0*/  P2R R40, PR, RZ, 0x20 ;  /* 0x00000020ff287803 */ /* 0x002fd60000000000 */
[----:B------:R-:W-:Y:S05]  /*21e0*/  CALL.REL.NOINC `($_Z13FVS_3D_SolverifififfPfS_S_$__internal_accurate_pow) ;  /* 0x00000070005c7944 */ /* 0x000fea0003c00000 */
[----:B------:R-:W-:Y:S01]  /*21f0*/  IMAD.MOV.U32 R53, RZ, RZ, R49 ;  /* 0x000000ffff357224 */ /* 0x000fe200078e0031 */
[----:B------:R-:W0:Y:S01]  /*2200*/  LDCU UR48, c[0x0][0x394] ;  /* 0x00007280ff3077ac */ /* 0x000e220008000800 */
[----:B------:R-:W-:Y:S01]  /*2210*/  PLOP3.LUT P5, PT, PT, PT, UP1, 0x40, 0x4 ;  /* 0x000000000004781c */ /* 0x000fe20003fae818 */
[----:B------:R-:W-:-:S03]  /*2220*/  FADD R56, R4, -R7 ;  /* 0x8000000704387221 */ /* 0x000fc60000000000 */
[----:B------:R-:W-:-:S03]  /*2230*/  DADD R50, -RZ, -R52 ;  /* 0x00000000ff327229 */ /* 0x000fc60000000934 */
[----:B------:R-:W-:Y:S07]  /*2240*/  F2F.F64.F32 R56, R56 ;  /* 0x0000003800387310 */ /* 0x000fee0000201800 */
[----:B------:R-:W-:Y:S02]  /*2250*/  FSEL R49, R51, R49, P5 ;  /* 0x0000003133317208 */ /* 0x000fe40002800000 */
[----:B------:R-:W-:-:S04]  /*2260*/  PLOP3.LUT P5, PT, PT, PT, UP1, 0x40, 0x4 ;  /* 0x000000000004781c */ /* 0x000fc80003fae818 */
[----:B------:R-:W-:Y:S02]  /*2270*/  FSEL R52, R50, R52, P5 ;  /* 0x0000003432347208 */ /* 0x000fe40002800000 */
[----:B------:R-:W-:-:S04]  /*2280*/  FSETP.NEU.AND P5, PT, R31, RZ, PT ;  /* 0x000000ff1f00720b */ /* 0x000fc80003fad000 */
[----:B------:R-:W-:Y:S02]  /*2290*/  FSEL R53, R35, R49, !P5 ;  /* 0x0000003123357208 */ /* 0x000fe40006800000 */
[----:B0-----:R-:W0:Y:S01]  /*22a0*/  F2F.F64.F32 R34, UR48 ;  /* 0x0000003000227d10 */ /* 0x001e220008201800 */
[----:B------:R-:W-:Y:S01]  /*22b0*/  FSEL R52, R52, RZ, P5 ;  /* 0x000000ff34347208 */ /* 0x000fe20002800000 */
[----:B------:R-:W-:Y:S01]  /*22c0*/  UMOV UR48, 0x40000000 ;  /* 0x4000000000307882 */ /* 0x000fe20000000000 */
[----:B------:R-:W-:Y:S02]  /*22d0*/  FSEL R49, R53, UR30, P4 ;  /* 0x0000001e35317c08 */ /* 0x000fe4000a000000 */
[----:B------:R-:W-:Y:S02]  /*22e0*/  FSEL R45, R52, RZ, P4 ;  /* 0x000000ff342d7208 */ /* 0x000fe40002000000 */
[----:B------:R-:W-:Y:S01]  /*22f0*/  FSETP.NEU.AND P5, PT, R31, 1, PT ;  /* 0x3f8000001f00780b */ /* 0x000fe20003fad000 */
[----:B0-----:R-:W-:-:S10]  /*2300*/  DADD R50, R34, 1 ;  /* 0x3ff0000022327429 */ /* 0x001fd40000000000 */
[----:B------:R-:W-:Y:S02]  /*2310*/  @!P6 FSEL R52, R50, R45, P2 ;  /* 0x0000002d3234e208 */ /* 0x000fe40001000000 */
[----:B------:R-:W-:-:S03]  /*2320*/  @!P6 FSEL R53, R51, R49, P2 ;  /* 0x000000313335e208 */ /* 0x000fc60001000000 */
[----:B------:R-:W-:Y:S02]  /*2330*/  IMAD.MOV.U32 R50, RZ, RZ, R52 ;  /* 0x000000ffff327224 */ /* 0x000fe400078e0034 */
[----:B------:R-:W-:Y:S01]  /*2340*/  IMAD.MOV.U32 R51, RZ, RZ, R53 ;  /* 0x000000ffff337224 */ /* 0x000fe200078e0035 */
[----:B------:R-:W-:-:S05]  /*2350*/  DADD R52, -RZ, |R34| ;  /* 0x00000000ff347229 */ /* 0x000fca0000000522 */
[----:B------:R-:W-:-:S05]  /*2360*/  DADD R50, R50, R50 ;  /* 0x0000000032327229 */ /* 0x000fca0000000032 */
[----:B------:R-:W-:-:S05]  /*2370*/  IMAD.MOV.U32 R54, RZ, RZ, R52 ;  /* 0x000000ffff367224 */ /* 0x000fca00078e0034 */
[----:B------:R-:W-:Y:S02]  /*2380*/  FSEL R58, R50, RZ, P5 ;  /* 0x000000ff323a7208 */ /* 0x000fe40002800000 */
[----:B------:R-:W-:Y:S02]  /*2390*/  FSEL R59, R51, 2, P5 ;  /* 0x40000000333b7808 */ /* 0x000fe40002800000 */
[----:B------:R-:W-:-:S04]  /*23a0*/  MOV R50, 0x23d0 ;  /* 0x000023d000327802 */ /* 0x000fc80000000f00 */
[----:B------:R-:W-:-:S11]  /*23b0*/  DMUL R58, R58, UR36 ;  /* 0x000000243a3a7c28 */ /* 0x000fd60008000000 */
[----:B------:R-:W-:Y:S05]  /*23c0*/  CALL.REL.NOINC `($_Z13FVS_3D_SolverifififfPfS_S_$__internal_accurate_pow) ;  /* 0x0000006c00e47944 */ /* 0x000fea0003c00000 */
[----:B------:R-:W-:Y:S01]  /*23d0*/  ISETP.NE.AND P5, PT, R40, RZ, PT ;  /* 0x000000ff2800720c */ /* 0x000fe20003fa5270 */
[----:B------:R-:W-:Y:S01]  /*23e0*/  DADD R50, R34, 2 ;  /* 0x4000000022327429 */ /* 0x000fe20000000000 */
[----:B------:R-:W-:Y:S01]  /*23f0*/  FSETP.NEU.AND P6, PT, R31, RZ, PT ;  /* 0x000000ff1f00720b */ /* 0x000fe20003fcd000 */
[----:B------:R-:W-:Y:S01]  /*2400*/  FADD R40, R4, R7 ;  /* 0x0000000704287221 */ /* 0x000fe20000000000 */
[----:B------:R-:W-:Y:S02]  /*2410*/  UMOV UR48, 0x3ff00000 ;  /* 0x3ff0000000307882 */ /* 0x000fe40000000000 */
[----:B------:R-:W-:Y:S02]  /*2420*/  FSEL R52, R52, RZ, P6 ;  /* 0x000000ff34347208 */ /* 0x000fe40003000000 */
[----:B------:R-:W-:Y:S02]  /*2430*/  FSEL R53, R49, RZ, P6 ;  /* 0x000000ff31357208 */ /* 0x000fe40003000000 */
[----:B------:R-:W-:-:S02]  /*2440*/  FSEL R45, R52, RZ, P4 ;  /* 0x000000ff342d7208 */ /* 0x000fc40002000000 */
[----:B------:R-:W-:Y:S02]  /*2450*/  FSEL R49, R53, +QNAN , P4 ;  /* 0x7ff0000035317808 */ /* 0x000fe40002000000 */
[----:B------:R-:W-:Y:S02]  /*2460*/  @!P5 FSEL R52, R50, R45, P2 ;  /* 0x0000002d3234d208 */ /* 0x000fe40001000000 */
[----:B------:R-:W-:Y:S02]  /*2470*/  @!P5 FSEL R53, R51, R49, P2 ;  /* 0x000000313335d208 */ /* 0x000fe40001000000 */
[----:B------:R-:W-:Y:S01]  /*2480*/  FSETP.NEU.AND P5, PT, R31, 1, PT ;  /* 0x3f8000001f00780b */ /* 0x000fe20003fad000 */
[----:B------:R-:W-:Y:S02]  /*2490*/  IMAD.MOV.U32 R50, RZ, RZ, R52 ;  /* 0x000000ffff327224 */ /* 0x000fe400078e0034 */
[----:B------:R-:W-:Y:S02]  /*24a0*/  IMAD.MOV.U32 R51, RZ, RZ, R53 ;  /* 0x000000ffff337224 */ /* 0x000fe400078e0035 */
[----:B------:R-:W0:Y:S04]  /*24b0*/  F2F.F64.F32 R52, R40 ;  /* 0x0000002800347310 */ /* 0x000e280000201800 */
[----:B------:R-:W-:-:S08]  /*24c0*/  DADD R50, R50, R50 ;  /* 0x0000000032327229 */ /* 0x000fd00000000032 */
[----:B------:R-:W-:-:S10]  /*24d0*/  DMUL R50, R50, 0.5 ;  /* 0x3fe0000032327828 */ /* 0x000fd40000000000 */
[----:B------:R-:W-:Y:S02]  /*24e0*/  FSEL R50, R50, RZ, P5 ;  /* 0x000000ff32327208 */ /* 0x000fe40002800000 */
[----:B------:R-:W-:-:S06]  /*24f0*/  FSEL R51, R51, 1.875, P5 ;  /* 0x3ff0000033337808 */ /* 0x000fcc0002800000 */
[----:B------:R-:W-:-:S08]  /*2500*/  DMUL R50, R50, UR46 ;  /* 0x0000002e32327c28 */ /* 0x000fd00008000000 */
[----:B0-----:R-:W-:Y:S02]  /*2510*/  DMUL R50, R50, R52 ;  /* 0x0000003432327228 */ /* 0x001fe40000000000 */
[----:B------:R-:W-:-:S06]  /*2520*/  DADD R52, -RZ, |R36| ;  /* 0x00000000ff347229 */ /* 0x000fcc0000000524 */
[----:B------:R-:W-:Y:S01]  /*2530*/  DFMA R56, R58, R56, R50 ;  /* 0x000000383a38722b */ /* 0x000fe20000000032 */
[----:B------:R-:W-:-:S03]  /*2540*/  MOV R50, 0x2570 ;  /* 0x0000257000327802 */ /* 0x000fc60000000f00 */
[----:B------:R-:W-:-:S07]  /*2550*/  IMAD.MOV.U32 R54, RZ, RZ, R52 ;  /* 0x000000ffff367224 */ /* 0x000fce00078e0034 */
[----:B------:R-:W-:Y:S05]  /*2560*/  CALL.REL.NOINC `($_Z13FVS_3D_SolverifififfPfS_S_$__internal_accurate_pow) ;  /* 0x0000006c007c7944 */ /* 0x000fea0003c00000 */
[----:B------:R-:W-:Y:S01]  /*2570*/  IMAD.MOV.U32 R53, RZ, RZ, R49 ;  /* 0x000000ffff357224 */ /* 0x000fe200078e0031 */
[----:B------:R-:W0:Y:S01]  /*2580*/  LDCU UR48, c[0x0][0x38c] ;  /* 0x00007180ff3077ac */ /* 0x000e220008000800 */
[----:B------:R-:W-:Y:S02]  /*2590*/  PLOP3.LUT P5, PT, PT, PT, UP2, 0x40, 0x4 ;  /* 0x000000000004781c */ /* 0x000fe40003fae828 */
[----:B------:R-:W-:Y:S02]  /*25a0*/  P2R R40, PR, RZ, 0x1 ;  /* 0x00000001ff287803 */ /* 0x000fe40000000000 */
[----:B------:R-:W-:Y:S01]  /*25b0*/  DADD R50, -RZ, -R52 ;  /* 0x00000000ff327229 */ /* 0x000fe20000000934 */
[----:B------:R-:W-:Y:S02]  /*25c0*/  FSETP.NEU.AND P0, PT, R46, RZ, PT ;  /* 0x000000ff2e00720b */ /* 0x000fe40003f0d000 */
[----:B------:R-:W-:-:S07]  /*25d0*/  ISETP.NE.AND P6, PT, R43, RZ, PT ;  /* 0x000000ff2b00720c */ /* 0x000fce0003fc5270 */
[----:B------:R-:W-:Y:S02]  /*25e0*/  FSEL R36, R51, R49, P5 ;  /* 0x0000003133247208 */ /* 0x000fe40002800000 */
[----:B------:R-:W-:-:S04]  /*25f0*/  PLOP3.LUT P5, PT, PT, PT, UP2, 0x40, 0x4 ;  /* 0x000000000004781c */ /* 0x000fc80003fae828 */
[----:B------:R-:W-:Y:S02]  /*2600*/  FSEL R49, R50, R52, P5 ;  /* 0x0000003432317208 */ /* 0x000fe40002800000 */
[----:B------:R-:W-:Y:S02]  /*2610*/  FSEL R52, R37, R36, !P0 ;  /* 0x0000002425347208 */ /* 0x000fe40004000000 */
[----:B0-----:R-:W0:Y:S01]  /*2620*/  F2F.F64.F32 R36, UR48 ;  /* 0x0000003000247d10 */ /* 0x001e220008201800 */
[----:B------:R-:W-:Y:S01]  /*2630*/  ISETP.NE.AND P5, PT, R47, RZ, PT ;  /* 0x000000ff2f00720c */ /* 0x000fe20003fa5270 */
[----:B------:R-:W-:Y:S01]  /*2640*/  UMOV UR48, 0x40000000 ;  /* 0x4000000000307882 */ /* 0x000fe20000000000 */
[----:B------:R-:W-:Y:S02]  /*2650*/  FSEL R49, R49, RZ, P0 ;  /* 0x000000ff31317208 */ /* 0x000fe40000000000 */
[----:B------:R-:W-:Y:S02]  /*2660*/  ISETP.NE.AND P0, PT, R40, RZ, PT ;  /* 0x000000ff2800720c */ /* 0x000fe40003f05270 */
[----:B------:R-:W-:Y:S01]  /*2670*/  FSEL R43, R49, RZ, P5 ;  /* 0x000000ff312b7208 */ /* 0x000fe20002800000 */
[----:B------:R-:W-:Y:S01]  /*2680*/  LDS R40, [R30+0x248] ;  /* 0x000248001e287984 */ /* 0x000fe20000000800 */
[----:B------:R-:W-:Y:S01]  /*2690*/  FSEL R45, R52, UR31, P5 ;  /* 0x0000001f342d7c08 */ /* 0x000fe2000a800000 */
[----:B0-----:R-:W-:-:S10]  /*26a0*/  DADD R50, R36, 1 ;  /* 0x3ff0000024327429 */ /* 0x001fd40000000000 */
[----:B------:R-:W-:Y:S02]  /*26b0*/  @!P6 FSEL R49, R50, R43, P1 ;  /* 0x0000002b3231e208 */ /* 0x000fe40000800000 */
[----:B------:R-:W0:Y:S01]  /*26c0*/  LDS R43, [R30+0x1a8] ;  /* 0x0001a8001e2b7984 */ /* 0x000e220000000800 */
[----:B------:R-:W-:Y:S02]  /*26d0*/  @!P6 FSEL R52, R51, R45, P1 ;  /* 0x0000002d3334e208 */ /* 0x000fe40000800000 */
[----:B------:R-:W-:Y:S01]  /*26e0*/  IMAD.MOV.U32 R50, RZ, RZ, R49 ;  /* 0x000000ffff327224 */ /* 0x000fe200078e0031 */
[----:B------:R-:W-:Y:S02]  /*26f0*/  FSETP.NEU.AND P6, PT, R46, 1, PT ;  /* 0x3f8000002e00780b */ /* 0x000fe40003fcd000 */
[----:B------:R-:W-:Y:S01]  /*2700*/  IMAD.MOV.U32 R51, RZ, RZ, R52 ;  /* 0x000000ffff337224 */ /* 0x000fe200078e0034 */
[----:B------:R-:W-:-:S05]  /*2710*/  DADD R52, -RZ, |R36| ;  /* 0x00000000ff347229 */ /* 0x000fca0000000524 */
[----:B------:R-:W-:-:S05]  /*2720*/  DADD R50, R50, R50 ;  /* 0x0000000032327229 */ /* 0x000fca0000000032 */
[----:B------:R-:W-:-:S05]  /*2730*/  IMAD.MOV.U32 R54, RZ, RZ, R52 ;  /* 0x000000ffff367224 */ /* 0x000fca00078e0034 */
[----:B------:R-:W-:Y:S02]  /*2740*/  FSEL R58, R50, RZ, P6 ;  /* 0x000000ff323a7208 */ /* 0x000fe40003000000 */
[----:B------:R-:W-:Y:S02]  /*2750*/  FSEL R59, R51, 2, P6 ;  /* 0x40000000333b7808 */ /* 0x000fe40003000000 */
[----:B------:R-:W-:-:S04]  /*2760*/  MOV R50, 0x27b0 ;  /* 0x000027b000327802 */ /* 0x000fc80000000f00 */
[----:B------:R-:W-:Y:S01]  /*2770*/  DMUL R58, R58, UR38 ;  /* 0x000000263a3a7c28 */ /* 0x000fe20008000000 */
[----:B0-----:R-:W-:-:S06]  /*2780*/  FADD R60, R43, -R40 ;  /* 0x800000282b3c7221 */ /* 0x001fcc0000000000 */
[----:B------:R-:W0:Y:S04]  /*2790*/  F2F.F64.F32 R60, R60 ;  /* 0x0000003c003c7310 */ /* 0x000e280000201800 */
[----:B0-----:R-:W-:Y:S05]  /*27a0*/  CALL.REL.NOINC `($_Z13FVS_3D_SolverifififfPfS_S_$__internal_accurate_pow) ;  /* 0x0000006800ec7944 */ /* 0x001fea0003c00000 */
[----:B------:R-:W-:Y:S01]  /*27b0*/  P2R R45, PR, RZ, 0x1 ;  /* 0x00000001ff2d7803 */ /* 0x000fe20000000000 */
[----:B------:R-:W-:Y:S01]  /*27c0*/  DADD R50, R36, 2 ;  /* 0x4000000024327429 */ /* 0x000fe20000000000 */
[----:B------:R-:W-:Y:S01]  /*27d0*/  ISETP.NE.AND P5, PT, R42, RZ, PT ;  /* 0x000000ff2a00720c */ /* 0x000fe20003fa5270 */
[----:B------:R-:W-:Y:S01]  /*27e0*/  FADD R40, R43, R40 ;  /* 0x000000282b287221 */ /* 0x000fe20000000000 */
[----:B------:R-:W-:Y:S01]  /*27f0*/  FSETP.NEU.AND P0, PT, R46, RZ, PT ;  /* 0x000000ff2e00720b */ /* 0x000fe20003f0d000 */
[----:B------:R-:W-:Y:S01]  /*2800*/  UMOV UR48, 0x3ff00000 ;  /* 0x3ff0000000307882 */ /* 0x000fe20000000000 */
[----:B------:R-:W-:Y:S01]  /*2810*/  ISETP.NE.AND P6, PT, R47, RZ, PT ;  /* 0x000000ff2f00720c */ /* 0x000fe20003fc5270 */
[----:B------:R-:W0:Y:S01]  /*2820*/  F2F.F64.F32 R42, R40 ;  /* 0x00000028002a7310 */ /* 0x000e220000201800 */
[----:B------:R-:W-:Y:S02]  /*2830*/  FSEL R52, R52, RZ, P0 ;  /* 0x000000ff34347208 */ /* 0x000fe40000000000 */
[----:B------:R-:W-:-:S02]  /*2840*/  FSEL R53, R49, RZ, P0 ;  /* 0x000000ff31357208 */ /* 0x000fc40000000000 */
[----:B------:R-:W-:Y:S02]  /*2850*/  ISETP.NE.AND P0, PT, R45, RZ, PT ;  /* 0x000000ff2d00720c */ /* 0x000fe40003f05270 */
[----:B------:R-:W-:Y:S02]  /*2860*/  FSEL R45, R52, RZ, P6 ;  /* 0x000000ff342d7208 */ /* 0x000fe40003000000 */
[----:B------:R-:W-:Y:S02]  /*2870*/  FSEL R49, R53, +QNAN , P6 ;  /* 0x7ff0000035317808 */ /* 0x000fe40003000000 */
[----:B------:R-:W-:Y:S02]  /*2880*/  @!P5 FSEL R52, R50, R45, P1 ;  /* 0x0000002d3234d208 */ /* 0x000fe40000800000 */
[----:B------:R-:W-:Y:S02]  /*2890*/  @!P5 FSEL R53, R51, R49, P1 ;  /* 0x000000313335d208 */ /* 0x000fe40000800000 */
[----:B------:R-:W-:Y:S01]  /*28a0*/  FSETP.NEU.AND P5, PT, R46, 1, PT ;  /* 0x3f8000002e00780b */ /* 0x000fe20003fad000 */
[----:B------:R-:W-:-:S02]  /*28b0*/  IMAD.MOV.U32 R50, RZ, RZ, R52 ;  /* 0x000000ffff327224 */ /* 0x000fc400078e0034 */
[----:B------:R-:W-:Y:S01]  /*28c0*/  IMAD.MOV.U32 R51, RZ, RZ, R53 ;  /* 0x000000ffff337224 */ /* 0x000fe200078e0035 */
[----:B------:R-:W-:-:S05]  /*28d0*/  DADD R52, -RZ, |R38| ;  /* 0x00000000ff347229 */ /* 0x000fca0000000526 */
[----:B------:R-:W-:-:S05]  /*28e0*/  DADD R50, R50, R50 ;  /* 0x0000000032327229 */ /* 0x000fca0000000032 */
[----:B------:R-:W-:-:S03]  /*28f0*/  IMAD.MOV.U32 R54, RZ, RZ, R52 ;  /* 0x000000ffff367224 */ /* 0x000fc600078e0034 */
[----:B------:R-:W-:-:S10]  /*2900*/  DMUL R50, R50, 0.5 ;  /* 0x3fe0000032327828 */ /* 0x000fd40000000000 */
[----:B------:R-:W-:Y:S02]  /*2910*/  FSEL R50, R50, RZ, P5 ;  /* 0x000000ff32327208 */ /* 0x000fe40002800000 */
[----:B------:R-:W-:-:S06]  /*2920*/  FSEL R51, R51, 1.875, P5 ;  /* 0x3ff0000033337808 */ /* 0x000fcc0002800000 */
[----:B------:R-:W-:-:S08]  /*2930*/  DMUL R50, R50, UR40 ;  /* 0x0000002832327c28 */ /* 0x000fd00008000000 */
[----:B0-----:R-:W-:Y:S01]  /*2940*/  DMUL R42, R50, R42 ;  /* 0x0000002a322a7228 */ /* 0x001fe20000000000 */
[----:B------:R-:W-:-:S07]  /*2950*/  MOV R50, 0x2990 ;  /* 0x0000299000327802 */ /* 0x000fce0000000f00 */
[----:B------:R-:W-:-:S08]  /*2960*/  DFMA R42, R58, R60, R42 ;  /* 0x0000003c3a2a722b */ /* 0x000fd0000000002a */
[----:B------:R-:W-:-:S11]  /*2970*/  DADD R56, R56, R42 ;  /* 0x0000000038387229 */ /* 0x000fd6000000002a */
[----:B------:R-:W-:Y:S05]  /*2980*/  CALL.REL.NOINC `($_Z13FVS_3D_SolverifififfPfS_S_$__internal_accurate_pow) ;  /* 0x0000006800747944 */ /* 0x000fea0003c00000 */
[----:B------:R-:W-:Y:S01]  /*2990*/  IMAD.MOV.U32 R53, RZ, RZ, R49 ;  /* 0x000000ffff357224 */ /* 0x000fe200078e0031 */
[----:B------:R-:W0:Y:S01]  /*29a0*/  LDCU UR48, c[0x0][0x384] ;  /* 0x00007080ff3077ac */ /* 0x000e220008000800 */
[----:B------:R-:W-:Y:S01]  /*29b0*/  PLOP3.LUT P5, PT, PT, PT, UP0, 0x40, 0x4 ;  /* 0x000000000004781c */ /* 0x000fe20003fae808 */
[----:B------:R-:W-:Y:S01]  /*29c0*/  LDS R40, [R30+0x1fc] ;  /* 0x0001fc001e287984 */ /* 0x000fe20000000800 */
[----:B------:R-:W-:Y:S02]  /*29d0*/  ISETP.NE.AND P6, PT, R44, RZ, PT ;  /* 0x000000ff2c00720c */ /* 0x000fe40003fc5270 */
[----:B------:R-:W-:Y:S01]  /*29e0*/  DADD R42, -RZ, -R52 ;  /* 0x00000000ff2a7229 */ /* 0x000fe20000000934 */
[----:B------:R-:W-:-:S09]  /*29f0*/  MOV R50, 0x2b90 ;  /* 0x00002b9000327802 */ /* 0x000fd20000000f00 */
        /* <DEDUP_REMOVED lines=9> */
[----:B------:R-:W-:Y:S01]  /*2a90*/  FSEL R45, R44, RZ, P3 ;  /* 0x000000ff2c2d7208 */ /* 0x000fe20001800000 */
[----:B0-----:R-:W-:Y:S02]  /*2aa0*/  DADD R42, R38, 1 ;  /* 0x3ff00000262a7429 */ /* 0x001fe40000000000 */
[----:B------:R-:W-:-:S08]  /*2ab0*/  DADD R52, -RZ, |R38| ;  /* 0x00000000ff347229 */ /* 0x000fd00000000526 */
[----:B------:R-:W-:Y:S02]  /*2ac0*/  @!P6 FSEL R51, R43, R49, P0 ;  /* 0x000000312b33e208 */ /* 0x000fe40000000000 */
[----:B------:R-:W0:Y:S01]  /*2ad0*/  LDS R43, [R30+0x1f4] ;  /* 0x0001f4001e2b7984 */ /* 0x000e220000000800 */
[----:B------:R-:W-:Y:S01]  /*2ae0*/  @!P6 FSEL R44, R42, R45, P0 ;  /* 0x0000002d2a2ce208 */ /* 0x000fe20000000000 */
[----:B------:R-:W-:Y:S01]  /*2af0*/  IMAD.MOV.U32 R54, RZ, RZ, R52 ;  /* 0x000000ffff367224 */ /* 0x000fe200078e0034 */
[----:B------:R-:W-:Y:S01]  /*2b00*/  FSETP.NEU.AND P6, PT, R48, 1, PT ;  /* 0x3f8000003000780b */ /* 0x000fe20003fcd000 */
[----:B------:R-:W-:-:S06]  /*2b10*/  IMAD.MOV.U32 R45, RZ, RZ, R51 ;  /* 0x000000ffff2d7224 */ /* 0x000fcc00078e0033 */
[----:B------:R-:W-:-:S10]  /*2b20*/  DADD R44, R44, R44 ;  /* 0x000000002c2c7229 */ /* 0x000fd4000000002c */
[----:B------:R-:W-:Y:S02]  /*2b30*/  FSEL R44, R44, RZ, P6 ;  /* 0x000000ff2c2c7208 */ /* 0x000fe40003000000 */
[----:B------:R-:W-:-:S06]  /*2b40*/  FSEL R45, R45, 2, P6 ;  /* 0x400000002d2d7808 */ /* 0x000fcc0003000000 */
[----:B------:R-:W-:Y:S01]  /*2b50*/  DMUL R44, R44, UR42 ;  /* 0x0000002a2c2c7c28 */ /* 0x000fe20008000000 */
[----:B0-----:R-:W-:-:S06]  /*2b60*/  FADD R58, R43, -R40 ;  /* 0x800000282b3a7221 */ /* 0x001fcc0000000000 */
[----:B------:R-:W0:Y:S04]  /*2b70*/  F2F.F64.F32 R58, R58 ;  /* 0x0000003a003a7310 */ /* 0x000e280000201800 */
[----:B0-----:R-:W-:Y:S05]  /*2b80*/  CALL.REL.NOINC `($_Z13FVS_3D_SolverifififfPfS_S_$__internal_accurate_pow) ;  /* 0x0000006400f47944 */ /* 0x001fea0003c00000 */
[----:B------:R-:W-:Y:S01]  /*2b90*/  PLOP3.LUT P5, PT, PT, PT, UP6, 0x80, 0x8 ;  /* 0x000000000008781c */ /* 0x000fe20003faf068 */
[----:B------:R-:W-:Y:S01]  /*2ba0*/  DADD R50, R38, 2 ;  /* 0x4000000026327429 */ /* 0x000fe20000000000 */
[----:B------:R-:W-:Y:S01]  /*2bb0*/  FSETP.NEU.AND P6, PT, R48, RZ, PT ;  /* 0x000000ff3000720b */ /* 0x000fe20003fcd000 */
[----:B------:R-:W-:-:S03]  /*2bc0*/  UMOV UR48, 0x40080000 ;  /* 0x4008000000307882 */ /* 0x000fc60000000000 */
[----:B------:R-:W-:-:S04]  /*2bd0*/  FSEL R52, R52, RZ, P6 ;  /* 0x000000ff34347208 */ /* 0x000fc80003000000 */
[----:B------:R-:W-:-:S04]  /*2be0*/  FSEL R53, R52, RZ, P3 ;  /* 0x000000ff34357208 */ /* 0x000fc80001800000 */
[----:B------:R-:W-:Y:S02]  /*2bf0*/  @!P5 FSEL R52, R50, R53, P0 ;  /* 0x000000353234d208 */ /* 0x000fe40000000000 */
[----:B------:R-:W-:Y:S02]  /*2c00*/  PLOP3.LUT P5, PT, PT, PT, UP6, 0x80, 0x8 ;  /* 0x000000000008781c */ /* 0x000fe40003faf068 */
[----:B------:R-:W-:Y:S01]  /*2c10*/  FSEL R53, R49, RZ, P6 ;  /* 0x000000ff31357208 */ /* 0x000fe20003000000 */
[----:B------:R-:W-:Y:S01]  /*2c20*/  IMAD.MOV.U32 R50, RZ, RZ, R52 ;  /* 0x000000ffff327224 */ /* 0x000fe200078e0034 */
[----:B------:R-:W-:Y:S02]  /*2c30*/  FSETP.NEU.AND P6, PT, R48, 1, PT ;  /* 0x3f8000003000780b */ /* 0x000fe40003fcd000 */
[----:B------:R-:W-:-:S07]  /*2c40*/  FSEL R49, R53, +QNAN , P3 ;  /* 0x7ff0000035317808 */ /* 0x000fce0001800000 */
[----:B------:R-:W-:Y:S01]  /*2c50*/  @!P5 FSEL R53, R51, R49, P0 ;  /* 0x000000313335d208 */ /* 0x000fe20000000000 */
[----:B------:R-:W-:Y:S02]  /*2c60*/  FADD R49, R43, R40 ;  /* 0x000000282b317221 */ /* 0x000fe40000000000 */
[----:B------:R-:W-:Y:S02]  /*2c70*/  F2F.F64.F32 R40, R41 ;  /* 0x0000002900287310 */ /* 0x000fe40000201800 */
[----:B------:R-:W-:Y:S01]  /*2c80*/  IMAD.MOV.U32 R51, RZ, RZ, R53 ;  /* 0x000000ffff337224 */ /* 0x000fe200078e0035 */
[----:B------:R-:W-:-:S05]  /*2c90*/  DADD R52, -RZ, |R34| ;  /* 0x00000000ff347229 */ /* 0x000fca0000000522 */
[----:B------:R-:W-:Y:S01]  /*2ca0*/  DADD R50, R50, R50 ;  /* 0x0000000032327229 */ /* 0x000fe20000000032 */
[----:B------:R-:W0:Y:S04]  /*2cb0*/  F2F.F64.F32 R42, R49 ;  /* 0x00000031002a7310 */ /* 0x000e280000201800 */
        /* <DEDUP_REMOVED lines=8> */
[----:B------:R-:W-:-:S08]  /*2d40*/  DADD R42, R56, R42 ;  /* 0x00000000382a7229 */ /* 0x000fd0000000002a */
[----:B------:R-:W-:-:S06]  /*2d50*/  DADD R42, R42, R40 ;  /* 0x000000002a2a7229 */ /* 0x000fcc0000000028 */
[----:B------:R0:W1:Y:S05]  /*2d60*/  F2F.F32.F64 R40, R42 ;  /* 0x0000002a00287310 */ /* 0x00006a0000301000 */
[----:B01----:R-:W-:Y:S05]  /*2d70*/  CALL.REL.NOINC `($_Z13FVS_3D_SolverifififfPfS_S_$__internal_accurate_pow) ;  /* 0x0000006400787944 */ /* 0x003fea0003c00000 */
[----:B------:R-:W-:Y:S01]  /*2d80*/  IMAD.MOV.U32 R53, RZ, RZ, R49 ;  /* 0x000000ffff357224 */ /* 0x000fe200078e0031 */
[----:B------:R-:W-:Y:S01]  /*2d90*/  PLOP3.LUT P5, PT, PT, PT, UP1, 0x40, 0x4 ;  /* 0x000000000004781c */ /* 0x000fe20003fae818 */
[----:B------:R-:W0:Y:S01]  /*2da0*/  MUFU.RCP64H R51, 6 ;  /* 0x4018000000337908 */ /* 0x000e220000001800 */
[----:B------:R-:W-:Y:S01]  /*2db0*/  FSETP.NEU.AND P6, PT, R31, RZ, PT ;  /* 0x000000ff1f00720b */ /* 0x000fe20003fcd000 */
[----:B------:R-:W-:Y:S02]  /*2dc0*/  IMAD.MOV.U32 R50, RZ, RZ, 0x1 ;  /* 0x00000001ff327424 */ /* 0x000fe400078e00ff */
[----:B------:R-:W-:-:S10]  /*2dd0*/  DADD R42, -RZ, -R52 ;  /* 0x00000000ff2a7229 */ /* 0x000fd40000000934 */
[----:B------:R-:W-:Y:S02]  /*2de0*/  FSEL R52, R42, R52, P5 ;  /* 0x000000342a347208 */ /* 0x000fe40002800000 */
[----:B------:R-:W-:Y:S02]  /*2df0*/  PLOP3.LUT P5, PT, PT, PT, UP1, 0x40, 0x4 ;  /* 0x000000000004781c */ /* 0x000fe40003fae818 */
[----:B------:R-:W-:Y:S02]  /*2e00*/  FSEL R54, R52, RZ, P6 ;  /* 0x000000ff34367208 */ /* 0x000fe40003000000 */
[----:B------:R-:W-:Y:S01]  /*2e10*/  FSEL R49, R43, R49, P5 ;  /* 0x000000312b317208 */ /* 0x000fe20002800000 */
[----:B------:R-:W-:Y:S01]  /*2e20*/  DADD R42, R34, 3 ;  /* 0x40080000222a7429 */ /* 0x000fe20000000000 */
[----:B------:R-:W-:Y:S02]  /*2e30*/  PLOP3.LUT P5, PT, PT, PT, UP5, 0x80, 0x8 ;  /* 0x000000000008781c */ /* 0x000fe40003faf058 */
[----:B------:R-:W-:-:S02]  /*2e40*/  FSEL R41, R54, RZ, P4 ;  /* 0x000000ff36297208 */ /* 0x000fc40002000000 */
[----:B------:R-:W-:-:S09]  /*2e50*/  FSEL R55, R35, R49, !P6 ;  /* 0x0000003123377208 */ /* 0x000fd20007000000 */
[----:B------:R-:W-:Y:S01]  /*2e60*/  @!P5 FSEL R54, R42, R41, P2 ;  /* 0x000000292a36d208 */ /* 0x000fe20001000000 */
[----:B------:R-:W-:Y:S01]  /*2e70*/  IMAD.MOV.U32 R42, RZ, RZ, 0x0 ;  /* 0x00000000ff2a7424 */ /* 0x000fe200078e00ff */
[----:B------:R-:W-:Y:S02]  /*2e80*/  PLOP3.LUT P5, PT, PT, PT, UP5, 0x80, 0x8 ;  /* 0x000000000008781c */ /* 0x000fe40003faf058 */
[----:B------:R-:W-:-:S11]  /*2e90*/  FSEL R41, R55, UR30, P4 ;  /* 0x0000001e37297c08 */ /* 0x000fd6000a000000 */
[----:B------:R-:W-:Y:S01]  /*2ea0*/  @!P5 FSEL R55, R43, R41, P2 ;  /* 0x000000292b37d208 */ /* 0x000fe20001000000 */
[----:B------:R-:W-:-:S05]  /*2eb0*/  IMAD.MOV.U32 R43, RZ, RZ, 0x40180000 ;  /* 0x40180000ff2b7424 */ /* 0x000fca00078e00ff */
[----:B------:R-:W-:Y:S02]  /*2ec0*/  DADD R54, R54, R54 ;  /* 0x0000000036367229 */ /* 0x000fe40000000036 */
[----:B0-----:R-:W-:-:S08]  /*2ed0*/  DFMA R44, R50, -R42, 1 ;  /* 0x3ff00000322c742b */ /* 0x001fd0000000082a */
[----:B------:R-:W-:Y:S01]  /*2ee0*/  DFMA R44, R44, R44, R44 ;  /* 0x0000002c2c2c722b */ /* 0x000fe2000000002c */
[----:B------:R-:W-:-:S07]  /*2ef0*/  FSETP.GEU.AND P5, PT, |R55|, 6.5827683646048100446e-37, PT ;  /* 0x036000003700780b */ /* 0x000fce0003fae200 */
[----:B------:R-:W-:-:S08]  /*2f00*/  DFMA R44, R50, R44, R50 ;  /* 0x0000002c322c722b */ /* 0x000fd00000000032 */
[----:B------:R-:W-:-:S08]  /*2f10*/  DFMA R50, R44, -R42, 1 ;  /* 0x3ff000002c32742b */ /* 0x000fd0000000082a */
[----:B------:R-:W-:-:S08]  /*2f20*/  DFMA R50, R44, R50, R44 ;  /* 0x000000322c32722b */ /* 0x000fd0000000002c */
[----:B------:R-:W-:-:S08]  /*2f30*/  DMUL R44, R54, R50 ;  /* 0x00000032362c7228 */ /* 0x000fd00000000000 */
[----:B------:R-:W-:-:S08]  /*2f40*/  DFMA R42, R44, -6, R54 ;  /* 0xc01800002c2a782b */ /* 0x000fd00000000036 */
[----:B------:R-:W-:-:S10]  /*2f50*/  DFMA R42, R50, R42, R44 ;  /* 0x0000002a322a722b */ /* 0x000fd4000000002c */
[----:B------:R-:W-:-:S05]  /*2f60*/  FFMA R41, RZ, 2.375, R43 ;  /* 0x40180000ff297823 */ /* 0x000fca000000002b */
[----:B------:R-:W-:-:S13]  /*2f70*/  FSETP.GT.AND P6, PT, |R41|, 1.469367938527859385e-39, PT ;  /* 0x001000002900780b */ /* 0x000fda0003fc4200 */
[----:B------:R-:W-:Y:S05]  /*2f80*/  @P6 BRA P5, `(.L_x_27) ;  /* 0x00000000001c6947 */ /* 0x000fea0002800000 */
[----:B------:R-:W-:Y:S01]  /*2f90*/  IMAD.MOV.U32 R49, RZ, RZ, R55 ;  /* 0x000000ffff317224 */ /* 0x000fe200078e0037 */
[----:B------:R-:W-:Y:S01]  /*2fa0*/  MOV R50, 0x2fe0 ;  /* 0x00002fe000327802 */ /* 0x000fe20000000f00 */
[----:B------:R-:W-:Y:S02]  /*2fb0*/  IMAD.MOV.U32 R52, RZ, RZ, RZ ;  /* 0x000000ffff347224 */ /* 0x000fe400078e00ff */
[----:B------:R-:W-:-:S07]  /*2fc0*/  IMAD.MOV.U32 R53, RZ, RZ, 0x40180000 ;  /* 0x40180000ff357424 */ /* 0x000fce00078e00ff */
[----:B------:R-:W-:Y:S05]  /*2fd0*/  CALL.REL.NOINC `($__internal_1_$__cuda_sm20_div_rn_f64_full) ;  /* 0x0000005c00507944 */ /* 0x000fea0003c00000 */
[----:B------:R-:W-:Y:S02]  /*2fe0*/  IMAD.MOV.U32 R42, RZ, RZ, R52 ;  /* 0x000000ffff2a7224 */ /* 0x000fe400078e0034 */
[----:B------:R-:W-:-:S07]  /*2ff0*/  IMAD.MOV.U32 R43, RZ, RZ, R49 ;  /* 0x000000ffff2b7224 */ /* 0x000fce00078e0031 */
.L_x_27:
[----:B------:R-:W-:Y:S01]  /*3000*/  FADD R58, R3, -R6 ;  /* 0x80000006033a7221 */ /* 0x000fe20000000000 */
[----:B------:R-:W-:Y:S01]  /*3010*/  FSETP.NEU.AND P5, PT, R31, 1, PT ;  /* 0x3f8000001f00780b */ /* 0x000fe20003fad000 */
[----:B------:R-:W-:Y:S01]  /*3020*/  DADD R52, -RZ, |R34| ;  /* 0x00000000ff347229 */ /* 0x000fe20000000522 */
[----:B------:R-:W-:Y:S01]  /*3030*/  MOV R50, 0x30b0 ;  /* 0x000030b000327802 */ /* 0x000fe20000000f00 */
[----:B------:R-:W-:Y:S01]  /*3040*/  UMOV UR48, 0x40100000 ;  /* 0x4010000000307882 */ /* 0x000fe20000000000 */
[----:B------:R-:W-:Y:S01]  /*3050*/  FSEL R42, R42, 1.46601546874880000000e+13, P5 ;  /* 0x555555552a2a7808 */ /* 0x000fe20002800000 */
[----:B------:R-:W0:Y:S01]  /*3060*/  F2F.F64.F32 R58, R58 ;  /* 0x0000003a003a7310 */ /* 0x000e220000201800 */
[----:B------:R-:W-:-:S05]  /*3070*/  FSEL R43, R43, 1.6666666269302368164, P5 ;  /* 0x3fd555552b2b7808 */ /* 0x000fca0002800000 */
[----:B------:R-:W-:Y:S01]  /*3080*/  IMAD.MOV.U32 R54, RZ, RZ, R52 ;  /* 0x000000ffff367224 */ /* 0x000fe200078e0034 */
[----:B------:R-:W-:-:S11]  /*3090*/  DMUL R42, R42, UR36 ;  /* 0x000000242a2a7c28 */ /* 0x000fd60008000000 */
[----:B0-----:R-:W-:Y:S05]  /*30a0*/  CALL.REL.NOINC `($_Z13FVS_3D_SolverifififfPfS_S_$__internal_accurate_pow) ;  /* 0x0000006000ac7944 */ /* 0x001fea0003c00000 */
[----:B------:R-:W-:Y:S01]  /*30b0*/  PLOP3.LUT P5, PT, PT, PT, UP4, 0x80, 0x8 ;  /* 0x000000000008781c */ /* 0x000fe20003faf048 */
[----:B------:R-:W-:Y:S01]  /*30c0*/  DADD R44, R34, 4 ;  /* 0x40100000222c7429 */ /* 0x000fe20000000000 */
[----:B------:R-:W-:Y:S01]  /*30d0*/  FSETP.NEU.AND P6, PT, R31, RZ, PT ;  /* 0x000000ff1f00720b */ /* 0x000fe20003fcd000 */
[----:B------:R-:W0:Y:S01]  /*30e0*/  MUFU.RCP64H R51, 24 ;  /* 0x4038000000337908 */ /* 0x000e220000001800 */
[----:B------:R-:W-:Y:S02]  /*30f0*/  IMAD.MOV.U32 R53, RZ, RZ, 0x40380000 ;  /* 0x40380000ff357424 */ /* 0x000fe400078e00ff */
[----:B------:R-:W-:Y:S01]  /*3100*/  FSEL R54, R52, RZ, P6 ;  /* 0x000000ff34367208 */ /* 0x000fe20003000000 */
[----:B------:R-:W-:Y:S01]  /*3110*/  IMAD.MOV.U32 R52, RZ, RZ, 0x0 ;  /* 0x00000000ff347424 */ /* 0x000fe200078e00ff */
[----:B------:R-:W-:Y:S01]  /*3120*/  FSEL R55, R49, RZ, P6 ;  /* 0x000000ff31377208 */ /* 0x000fe20003000000 */
[----:B------:R-:W-:Y:S01]  /*3130*/  IMAD.MOV.U32 R50, RZ, RZ, 0x1 ;  /* 0x00000001ff327424 */ /* 0x000fe200078e00ff */
[----:B------:R-:W-:-:S04]  /*3140*/  FSEL R41, R54, RZ, P4 ;  /* 0x000000ff36297208 */ /* 0x000fc80002000000 */
[----:B------:R-:W-:Y:S02]  /*3150*/  @!P5 FSEL R54, R44, R41, P2 ;  /* 0x000000292c36d208 */ /* 0x000fe40001000000 */
[----:B------:R-:W-:Y:S02]  /*3160*/  PLOP3.LUT P5, PT, PT, PT, UP4, 0x80, 0x8 ;  /* 0x000000000008781c */ /* 0x000fe40003faf048 */
[----:B------:R-:W-:-:S11]  /*3170*/  FSEL R41, R55, +QNAN , P4 ;  /* 0x7ff0000037297808 */ /* 0x000fd60002000000 */
[----:B------:R-:W-:Y:S01]  /*3180*/  @!P5 FSEL R55, R45, R41, P2 ;  /* 0x000000292d37d208 */ /* 0x000fe20001000000 */
[----:B0-----:R-:W-:-:S05]  /*3190*/  DFMA R44, R50, -R52, 1 ;  /* 0x3ff00000322c742b */ /* 0x001fca0000000834 */
[----:B------:R-:W-:-:S03]  /*31a0*/  DADD R54, R54, R54 ;  /* 0x0000000036367229 */ /* 0x000fc60000000036 */
[----:B------:R-:W-:-:S07]  /*31b0*/  DFMA R44, R44, R44, R44 ;  /* 0x0000002c2c2c722b */ /* 0x000fce000000002c */
[----:B------:R-:W-:Y:S01]  /*31c0*/  FSETP.GEU.AND P5, PT, |R55|, 6.5827683646048100446e-37, PT ;  /* 0x036000003700780b */ /* 0x000fe20003fae200 */
[----:B------:R-:W-:-:S08]  /*31d0*/  DFMA R44, R50, R44, R50 ;  /* 0x0000002c322c722b */ /* 0x000fd00000000032 */
[----:B------:R-:W-:-:S08]  /*31e0*/  DFMA R52, R44, -R52, 1 ;  /* 0x3ff000002c34742b */ /* 0x000fd00000000834 */
[----:B------:R-:W-:-:S08]  /*31f0*/  DFMA R52, R44, R52, R44 ;  /* 0x000000342c34722b */ /* 0x000fd0000000002c */
[----:B------:R-:W-:-:S08]  /*3200*/  DMUL R50, R54, R52 ;  /* 0x0000003436327228 */ /* 0x000fd00000000000 */
[----:B------:R-:W-:-:S08]  /*3210*/  DFMA R44, R50, -24, R54 ;  /* 0xc0380000322c782b */ /* 0x000fd00000000036 */
[----:B------:R-:W-:-:S10]  /*3220*/  DFMA R52, R52, R44, R50 ;  /* 0x0000002c3434722b */ /* 0x000fd40000000032 */
[----:B------:R-:W-:-:S05]  /*3230*/  FFMA R41, RZ, 2.875, R53 ;  /* 0x40380000ff297823 */ /* 0x000fca0000000035 */
[----:B------:R-:W-:-:S13]  /*3240*/  FSETP.GT.AND P6, PT, |R41|, 1.469367938527859385e-39, PT ;  /* 0x001000002900780b */ /* 0x000fda0003fc4200 */
[----:B------:R-:W-:Y:S05]  /*3250*/  @P6 BRA P5, `(.L_x_28) ;  /* 0x0000000000186947 */ /* 0x000fea0002800000 */
[----:B------:R-:W-:Y:S01]  /*3260*/  IMAD.MOV.U32 R49, RZ, RZ, R55 ;  /* 0x000000ffff317224 */ /* 0x000fe200078e0037 */
[----:B------:R-:W-:Y:S01]  /*3270*/  MOV R50, 0x32b0 ;  /* 0x000032b000327802 */ /* 0x000fe20000000f00 */
[----:B------:R-:W-:Y:S02]  /*3280*/  IMAD.MOV.U32 R52, RZ, RZ, RZ ;  /* 0x000000ffff347224 */ /* 0x000fe400078e00ff */
[----:B------:R-:W-:-:S07]  /*3290*/  IMAD.MOV.U32 R53, RZ, RZ, 0x40380000 ;  /* 0x40380000ff357424 */ /* 0x000fce00078e00ff */
[----:B------:R-:W-:Y:S05]  /*32a0*/  CALL.REL.NOINC `($__internal_1_$__cuda_sm20_div_rn_f64_full) ;  /* 0x00000058009c7944 */ /* 0x000fea0003c00000 */
[----:B------:R-:W-:-:S07]  /*32b0*/  IMAD.MOV.U32 R53, RZ, RZ, R49 ;  /* 0x000000ffff357224 */ /* 0x000fce00078e0031 */
.L_x_28:
[----:B------:R-:W-:Y:S01]  /*32c0*/  FADD R41, R3, R6 ;  /* 0x0000000603297221 */ /* 0x000fe20000000000 */
[----:B------:R-:W-:Y:S01]  /*32d0*/  FSETP.NEU.AND P5, PT, R31, 1, PT ;  /* 0x3f8000001f00780b */ /* 0x000fe20003fad000 */
[----:B------:R-:W-:Y:S02]  /*32e0*/  UMOV UR48, 0x40080000 ;  /* 0x4008000000307882 */ /* 0x000fe40000000000 */
[----:B------:R-:W0:Y:S01]  /*32f0*/  F2F.F64.F32 R44, R41 ;  /* 0x00000029002c7310 */ /* 0x000e220000201800 */
[----:B------:R-:W-:Y:S02]  /*3300*/  FSEL R50, R52, 1.46601546874880000000e+13, P5 ;  /* 0x5555555534327808 */ /* 0x000fe40002800000 */
[----:B------:R-:W-:Y:S01]  /*3310*/  FSEL R51, R53, 1.4166666269302368164, P5 ;  /* 0x3fb5555535337808 */ /* 0x000fe20002800000 */
[----:B------:R-:W-:-:S05]  /*3320*/  DADD R52, -RZ, |R36| ;  /* 0x00000000ff347229 */ /* 0x000fca0000000524 */
[----:B------:R-:W-:-:S05]  /*3330*/  DMUL R50, R50, UR46 ;  /* 0x0000002e32327c28 */ /* 0x000fca0008000000 */
[----:B------:R-:W-:-:S03]  /*3340*/  IMAD.MOV.U32 R54, RZ, RZ, R52 ;  /* 0x000000ffff367224 */ /* 0x000fc600078e0034 */
[----:B0-----:R-:W-:Y:S01]  /*3350*/  DMUL R44, R50, R44 ;  /* 0x0000002c322c7228 */ /* 0x001fe20000000000 */
[----:B------:R-:W-:-:S07]  /*3360*/  MOV R50, 0x3390 ;  /* 0x0000339000327802 */ /* 0x000fce0000000f00 */
[----:B------:R-:W-:-:S11]  /*3370*/  DFMA R58, R42, R58, R44 ;  /* 0x0000003a2a3a722b */ /* 0x000fd6000000002c */
[----:B------:R-:W-:Y:S05]  /*3380*/  CALL.REL.NOINC `($_Z13FVS_3D_SolverifififfPfS_S_$__internal_accurate_pow) ;  /* 0x0000005c00f47944 */ /* 0x000fea0003c00000 */
[----:B------:R-:W-:Y:S01]  /*3390*/  IMAD.MOV.U32 R53, RZ, RZ, R49 ;  /* 0x000000ffff357224 */ /* 0x000fe200078e0031 */
[----:B------:R-:W-:Y:S01]  /*33a0*/  PLOP3.LUT P5, PT, PT, PT, UP2, 0x40, 0x4 ;  /* 0x000000000004781c */ /* 0x000fe20003fae828 */
[----:B------:R-:W0:Y:S01]  /*33b0*/  MUFU.RCP64H R51, 6 ;  /* 0x4018000000337908 */ /* 0x000e220000001800 */
[----:B------:R-:W-:Y:S01]  /*33c0*/  ISETP.NE.AND P6, PT, R47, RZ, PT ;  /* 0x000000ff2f00720c */ /* 0x000fe20003fc5270 */
[----:B------:R-:W-:Y:S02]  /*33d0*/  IMAD.MOV.U32 R44, RZ, RZ, 0x0 ;  /* 0x00000000ff2c7424 */ /* 0x000fe400078e00ff */
[----:B------:R-:W-:Y:S01]  /*33e0*/  DADD R42, -RZ, -R52 ;  /* 0x00000000ff2a7229 */ /* 0x000fe20000000934 */
[----:B------:R-:W-:Y:S02]  /*33f0*/  IMAD.MOV.U32 R45, RZ, RZ, 0x40180000 ;  /* 0x40180000ff2d7424 */ /* 0x000fe400078e00ff */
[----:B------:R-:W-:-:S07]  /*3400*/  IMAD.MOV.U32 R50, RZ, RZ, 0x1 ;  /* 0x00000001ff327424 */ /* 0x000fce00078e00ff */
[----:B------:R-:W-:Y:S02]  /*3410*/  FSEL R52, R42, R52, P5 ;  /* 0x000000342a347208 */ /* 0x000fe40002800000 */
[----:B------:R-:W-:-:S04]  /*3420*/  PLOP3.LUT P5, PT, PT, PT, UP2, 0x40, 0x4 ;  /* 0x000000000004781c */ /* 0x000fc80003fae828 */
[----:B------:R-:W-:Y:S01]  /*3430*/  FSEL R49, R43, R49, P5 ;  /* 0x000000312b317208 */ /* 0x000fe20002800000 */
[----:B------:R-:W-:Y:S01]  /*3440*/  DADD R42, R36, 3 ;  /* 0x40080000242a7429 */ /* 0x000fe20000000000 */
[----:B------:R-:W-:-:S04]  /*3450*/  FSETP.NEU.AND P5, PT, R46, RZ, PT ;  /* 0x000000ff2e00720b */ /* 0x000fc80003fad000 */
[----:B------:R-:W-:Y:S02]  /*3460*/  FSEL R54, R52, RZ, P5 ;  /* 0x000000ff34367208 */ /* 0x000fe40002800000 */
[----:B------:R-:W-:Y:S02]  /*3470*/  PLOP3.LUT P5, PT, PT, PT, UP3, 0x80, 0x8 ;  /* 0x000000000008781c */ /* 0x000fe40003faf038 */
[----:B------:R-:W-:-:S11]  /*3480*/  FSEL R41, R54, RZ, P6 ;  /* 0x000000ff36297208 */ /* 0x000fd60003000000 */
[----:B------:R-:W-:Y:S02]  /*3490*/  @!P5 FSEL R54, R42, R41, P1 ;  /* 0x000000292a36d208 */ /* 0x000fe40000800000 */
[----:B------:R-:W-:-:S04]  /*34a0*/  FSETP.NEU.AND P5, PT, R46, RZ, PT ;  /* 0x000000ff2e00720b */ /* 0x000fc80003fad000 */
[----:B------:R-:W-:Y:S02]  /*34b0*/  FSEL R55, R37, R49, !P5 ;  /* 0x0000003125377208 */ /* 0x000fe40006800000 */
[----:B------:R-:W-:Y:S02]  /*34c0*/  PLOP3.LUT P5, PT, PT, PT, UP3, 0x80, 0x8 ;  /* 0x000000000008781c */ /* 0x000fe40003faf038 */
[----:B------:R-:W-:-:S11]  /*34d0*/  FSEL R41, R55, UR31, P6 ;  /* 0x0000001f37297c08 */ /* 0x000fd6000b000000 */
        /* <DEDUP_REMOVED lines=21> */
.L_x_29:
[----:B------:R-:W-:Y:S01]  /*3630*/  LDS R41, [R30+0x158] ;  /* 0x000158001e297984 */ /* 0x000fe20000000800 */
[----:B------:R-:W-:Y:S01]  /*3640*/  FSETP.NEU.AND P5, PT, R46, 1, PT ;  /* 0x3f8000002e00780b */ /* 0x000fe20003fad000 */
[----:B------:R-:W-:Y:S01]  /*3650*/  DADD R52, -RZ, |R36| ;  /* 0x00000000ff347229 */ /* 0x000fe20000000524 */
[----:B------:R-:W-:Y:S01]  /*3660*/  MOV R50, 0x3700 ;  /* 0x0000370000327802 */ /* 0x000fe20000000f00 */
[----:B------:R-:W0:Y:S01]  /*3670*/  LDS R42, [R30+0x298] ;  /* 0x000298001e2a7984 */ /* 0x000e220000000800 */
[----:B------:R-:W-:Y:S01]  /*3680*/  FSEL R44, R44, 1.46601546874880000000e+13, P5 ;  /* 0x555555552c2c7808 */ /* 0x000fe20002800000 */
[----:B------:R-:W-:Y:S01]  /*3690*/  UMOV UR48, 0x40100000 ;  /* 0x4010000000307882 */ /* 0x000fe20000000000 */
[----:B------:R-:W-:-:S05]  /*36a0*/  FSEL R45, R45, 1.6666666269302368164, P5 ;  /* 0x3fd555552d2d7808 */ /* 0x000fca0002800000 */
[----:B------:R-:W-:Y:S01]  /*36b0*/  IMAD.MOV.U32 R54, RZ, RZ, R52 ;  /* 0x000000ffff367224 */ /* 0x000fe200078e0034 */
[----:B------:R-:W-:Y:S01]  /*36c0*/  DMUL R44, R44, UR38 ;  /* 0x000000262c2c7c28 */ /* 0x000fe20008000000 */
[----:B0-----:R-:W-:-:S06]  /*36d0*/  FADD R60, R41, -R42 ;  /* 0x8000002a293c7221 */ /* 0x001fcc0000000000 */
[----:B------:R-:W0:Y:S04]  /*36e0*/  F2F.F64.F32 R60, R60 ;  /* 0x0000003c003c7310 */ /* 0x000e280000201800 */
[----:B0-----:R-:W-:Y:S05]  /*36f0*/  CALL.REL.NOINC `($_Z13FVS_3D_SolverifififfPfS_S_$__internal_accurate_pow) ;  /* 0x0000005c00187944 */ /* 0x001fea0003c00000 */
[----:B------:R-:W-:Y:S01]  /*3700*/  UISETP.NE.AND UP3, UPT, UR74, URZ, UPT ;  /* 0x000000ff4a00728c */ /* 0x000fe2000bf65270 */
[----:B------:R-:W-:Y:S01]  /*3710*/  FSETP.NEU.AND P5, PT, R46, RZ, PT ;  /* 0x000000ff2e00720b */ /* 0x000fe20003fad000 */
[----:B------:R-:W-:Y:S01]  /*3720*/  DADD R50, R36, 4 ;  /* 0x4010000024327429 */ /* 0x000fe20000000000 */
[----:B------:R-:W-:Y:S01]  /*3730*/  ISETP.NE.AND P6, PT, R47, RZ, PT ;  /* 0x000000ff2f00720c */ /* 0x000fe20003fc5270 */
[----:B------:R-:W0:Y:S01]  /*3740*/  MUFU.RCP64H R55, 24 ;  /* 0x4038000000377908 */ /* 0x000e220000001800 */
[----:B------:R-:W-:Y:S01]  /*3750*/  FSEL R43, R52, RZ, P5 ;  /* 0x000000ff342b7208 */ /* 0x000fe20002800000 */
[----:B------:R-:W-:Y:S01]  /*3760*/  IMAD.MOV.U32 R54, RZ, RZ, 0x1 ;  /* 0x00000001ff367424 */ /* 0x000fe200078e00ff */
[----:B------:R-:W-:Y:S02]  /*3770*/  PLOP3.LUT P5, PT, PT, PT, UP3, 0x80, 0x8 ;  /* 0x000000000008781c */ /* 0x000fe40003faf038 */
[----:B------:R-:W-:-:S11]  /*3780*/  FSEL R53, R43, RZ, P6 ;  /* 0x000000ff2b357208 */ /* 0x000fd60003000000 */
[----:B------:R-:W-:Y:S01]  /*3790*/  @!P5 FSEL R43, R50, R53, P1 ;  /* 0x00000035322bd208 */ /* 0x000fe20000800000 */
[----:B------:R-:W-:Y:S01]  /*37a0*/  IMAD.MOV.U32 R50, RZ, RZ, 0x0 ;  /* 0x00000000ff327424 */ /* 0x000fe200078e00ff */
[----:B------:R-:W-:-:S04]  /*37b0*/  FSETP.NEU.AND P5, PT, R46, RZ, PT ;  /* 0x000000ff2e00720b */ /* 0x000fc80003fad000 */
[----:B------:R-:W-:Y:S02]  /*37c0*/  FSEL R56, R49, RZ, P5 ;  /* 0x000000ff31387208 */ /* 0x000fe40002800000 */
[----:B------:R-:W-:Y:S02]  /*37d0*/  PLOP3.LUT P5, PT, PT, PT, UP3, 0x80, 0x8 ;  /* 0x000000000008781c */ /* 0x000fe40003faf038 */
[----:B------:R-:W-:-:S11]  /*37e0*/  FSEL R49, R56, +QNAN , P6 ;  /* 0x7ff0000038317808 */ /* 0x000fd60003000000 */
[----:B------:R-:W-:Y:S01]  /*37f0*/  @!P5 FSEL R56, R51, R49, P1 ;  /* 0x000000313338d208 */ /* 0x000fe20000800000 */
[----:B------:R-:W-:-:S06]  /*3800*/  IMAD.MOV.U32 R51, RZ, RZ, 0x40380000 ;  /* 0x40380000ff337424 */ /* 0x000fcc00078e00ff */
[----:B0-----:R-:W-:-:S08]  /*3810*/  DFMA R52, R54, -R50, 1 ;  /* 0x3ff000003634742b */ /* 0x001fd00000000832 */
[----:B------:R-:W-:-:S08]  /*3820*/  DFMA R52, R52, R52, R52 ;  /* 0x000000343434722b */ /* 0x000fd00000000034 */
[----:B------:R-:W-:Y:S01]  /*3830*/  DFMA R52, R54, R52, R54 ;  /* 0x000000343634722b */ /* 0x000fe20000000036 */
[----:B------:R-:W-:Y:S02]  /*3840*/  IMAD.MOV.U32 R54, RZ, RZ, R43 ;  /* 0x000000ffff367224 */ /* 0x000fe400078e002b */
[----:B------:R-:W-:-:S05]  /*3850*/  IMAD.MOV.U32 R55, RZ, RZ, R56 ;  /* 0x000000ffff377224 */ /* 0x000fca00078e0038 */
[----:B------:R-:W-:Y:S02]  /*3860*/  DFMA R50, R52, -R50, 1 ;  /* 0x3ff000003432742b */ /* 0x000fe40000000832 */
[----:B------:R-:W-:-:S06]  /*3870*/  DADD R54, R54, R54 ;  /* 0x0000000036367229 */ /* 0x000fcc0000000036 */
[----:B------:R-:W-:-:S04]  /*3880*/  DFMA R50, R52, R50, R52 ;  /* 0x000000323432722b */ /* 0x000fc80000000034 */
[----:B------:R-:W-:-:S04]  /*3890*/  FSETP.GEU.AND P5, PT, |R55|, 6.5827683646048100446e-37, PT ;  /* 0x036000003700780b */ /* 0x000fc80003fae200 */
        /* <DEDUP_REMOVED lines=12> */
.L_x_30:
        /* <DEDUP_REMOVED lines=11> */
[----:B------:R-:W-:-:S08]  /*3a10*/  DFMA R42, R44, R60, R42 ;  /* 0x0000003c2c2a722b */ /* 0x000fd0000000002a */
[----:B------:R-:W-:-:S11]  /*3a20*/  DADD R58, R58, R42 ;  /* 0x000000003a3a7229 */ /* 0x000fd6000000002a */
[----:B------:R-:W-:Y:S05]  /*3a30*/  CALL.REL.NOINC `($_Z13FVS_3D_SolverifififfPfS_S_$__internal_accurate_pow) ;  /* 0x0000005800487944 */ /* 0x000fea0003c00000 */
[----:B------:R-:W-:Y:S01]  /*3a40*/  IMAD.MOV.U32 R53, RZ, RZ, R49 ;  /* 0x000000ffff357224 */ /* 0x000fe200078e0031 */
[----:B------:R-:W-:Y:S01]  /*3a50*/  PLOP3.LUT P5, PT, PT, PT, UP0, 0x40, 0x4 ;  /* 0x000000000004781c */ /* 0x000fe20003fae808 */
[----:B------:R-:W-:Y:S01]  /*3a60*/  UISETP.NE.AND UP3, UPT, UR73, URZ, UPT ;  /* 0x000000ff4900728c */ /* 0x000fe2000bf65270 */
[----:B------:R-:W-:Y:S01]  /*3a70*/  FSETP.NEU.AND P6, PT, R48, RZ, PT ;  /* 0x000000ff3000720b */ /* 0x000fe20003fcd000 */
[----:B------:R-:W0:Y:S01]  /*3a80*/  MUFU.RCP64H R51, 6 ;  /* 0x4018000000337908 */ /* 0x000e220000001800 */
[----:B------:R-:W-:Y:S01]  /*3a90*/  IMAD.MOV.U32 R44, RZ, RZ, 0x0 ;  /* 0x00000000ff2c7424 */ /* 0x000fe200078e00ff */
[----:B------:R-:W-:Y:S01]  /*3aa0*/  DADD R42, -RZ, -R52 ;  /* 0x00000000ff2a7229 */ /* 0x000fe20000000934 */
[----:B------:R-:W-:Y:S02]  /*3ab0*/  IMAD.MOV.U32 R45, RZ, RZ, 0x40180000 ;  /* 0x40180000ff2d7424 */ /* 0x000fe400078e00ff */
[----:B------:R-:W-:-:S07]  /*3ac0*/  IMAD.MOV.U32 R50, RZ, RZ, 0x1 ;  /* 0x00000001ff327424 */ /* 0x000fce00078e00ff */
        /* <DEDUP_REMOVED lines=8> */
[----:B------:R-:W-:Y:S02]  /*3b50*/  @!P5 FSEL R54, R42, R41, P0 ;  /* 0x000000292a36d208 */ /* 0x000fe40000000000 */
        /* <DEDUP_REMOVED lines=23> */
.L_x_31:
        /* <DEDUP_REMOVED lines=16> */
[----:B------:R-:W0:Y:S01]  /*3dd0*/  MUFU.RCP64H R55, 24 ;  /* 0x4038000000377908 */ /* 0x000e220000001800 */
[----:B------:R-:W-:Y:S01]  /*3de0*/  IMAD.MOV.U32 R54, RZ, RZ, 0x1 ;  /* 0x00000001ff367424 */ /* 0x000fe200078e00ff */
[----:B------:R-:W-:Y:S02]  /*3df0*/  FSEL R43, R52, RZ, P6 ;  /* 0x000000ff342b7208 */ /* 0x000fe40003000000 */
[----:B------:R-:W-:Y:S02]  /*3e00*/  PLOP3.LUT P5, PT, PT, PT, UP3, 0x80, 0x8 ;  /* 0x000000000008781c */ /* 0x000fe40003faf038 */
[----:B------:R-:W-:Y:S02]  /*3e10*/  FSEL R53, R43, RZ, P3 ;  /* 0x000000ff2b357208 */ /* 0x000fe40001800000 */
[----:B------:R-:W-:-:S04]  /*3e20*/  FSEL R56, R49, RZ, P6 ;  /* 0x000000ff31387208 */ /* 0x000fc80003000000 */
[----:B------:R-:W-:-:S05]  /*3e30*/  FSEL R49, R56, +QNAN , P3 ;  /* 0x7ff0000038317808 */ /* 0x000fca0001800000 */
[----:B------:R-:W-:Y:S01]  /*3e40*/  @!P5 FSEL R43, R50, R53, P0 ;  /* 0x00000035322bd208 */ /* 0x000fe20000000000 */
[----:B------:R-:W-:Y:S01]  /*3e50*/  IMAD.MOV.U32 R50, RZ, RZ, 0x0 ;  /* 0x00000000ff327424 */ /* 0x000fe200078e00ff */
[----:B------:R-:W-:-:S13]  /*3e60*/  PLOP3.LUT P5, PT, PT, PT, UP3, 0x80, 0x8 ;  /* 0x000000000008781c */ /* 0x000fda0003faf038 */
        /* <DEDUP_REMOVED lines=23> */
.L_x_32:
[----:B------:R-:W-:Y:S01]  /*3fe0*/  FADD R49, R41, R42 ;  /* 0x0000002a29317221 */ /* 0x000fe20000000000 */
[----:B------:R-:W-:Y:S01]  /*3ff0*/  FSETP.NEU.AND P5, PT, R48, 1, PT ;  /* 0x3f8000003000780b */ /* 0x000fe20003fad000 */
[----:B------:R-:W-:Y:S01]  /*4000*/  F2F.F64.F32 R40, R40 ;  /* 0x0000002800287310 */ /* 0x000fe20000201800 */
[----:B------:R-:W-:Y:S02]  /*4010*/  UMOV UR48, 0x40140000 ;  /* 0x4014000000307882 */ /* 0x000fe40000000000 */
[----:B------:R-:W-:Y:S02]  /*4020*/  FSEL R50, R52, 1.46601546874880000000e+13, P5 ;  /* 0x5555555534327808 */ /* 0x000fe40002800000 */
[----:B------:R-:W-:Y:S01]  /*4030*/  FSEL R51, R53, 1.4166666269302368164, P5 ;  /* 0x3fb5555535337808 */ /* 0x000fe20002800000 */
[----:B------:R-:W-:Y:S02]  /*4040*/  DADD R52, -RZ, |R34| ;  /* 0x00000000ff347229 */ /* 0x000fe40000000522 */
[----:B------:R-:W0:Y:S03]  /*4050*/  F2F.F64.F32 R42, R49 ;  /* 0x00000031002a7310 */ /* 0x000e260000201800 */
[----:B------:R-:W-:-:S05]  /*4060*/  DMUL R50, R50, UR44 ;  /* 0x0000002c32327c28 */ /* 0x000fca0008000000 */
[----:B------:R-:W-:-:S03]  /*4070*/  IMAD.MOV.U32 R54, RZ, RZ, R52 ;  /* 0x000000ffff367224 */ /* 0x000fc600078e0034 */
        /* <DEDUP_REMOVED lines=9> */
[----:B------:R-:W-:Y:S01]  /*4110*/  UISETP.NE.AND UP3, UPT, UR71, URZ, UPT ;  /* 0x000000ff4700728c */ /* 0x000fe2000bf65270 */
[----:B------:R-:W-:Y:S01]  /*4120*/  FSETP.NEU.AND P6, PT, R31, RZ, PT ;  /* 0x000000ff1f00720b */ /* 0x000fe20003fcd000 */
[----:B------:R-:W0:Y:S01]  /*4130*/  MUFU.RCP64H R51, 120 ;  /* 0x405e000000337908 */ /* 0x000e220000001800 */
[----:B------:R-:W-:Y:S01]  /*4140*/  IMAD.MOV.U32 R50, RZ, RZ, 0x1 ;  /* 0x00000001ff327424 */ /* 0x000fe200078e00ff */
        /* <DEDUP_REMOVED lines=13> */
[----:B------:R-:W-:Y:S02]  /*4220*/  IMAD.MOV.U32 R42, RZ, RZ, 0x0 ;  /* 0x00000000ff2a7424 */ /* 0x000fe400078e00ff */
[----:B------:R-:W-:-:S03]  /*4230*/  IMAD.MOV.U32 R43, RZ, RZ, 0x405e0000 ;  /* 0x405e0000ff2b7424 */ /* 0x000fc600078e00ff */
[----:B------:R-:W-:-:S03]  /*4240*/  DADD R54, R54, R54 ;  /* 0x0000000036367229 */ /* 0x000fc60000000036 */
[----:B0-----:R-:W-:-:S07]  /*4250*/  DFMA R44, R50, -R42, 1 ;  /* 0x3ff00000322c742b */ /* 0x001fce000000082a */
[----:B------:R-:W-:Y:S01]  /*4260*/  FSETP.GEU.AND P5, PT, |R55|, 6.5827683646048100446e-37, PT ;  /* 0x036000003700780b */ /* 0x000fe20003fae200 */
[----:B------:R-:W-:-:S08]  /*4270*/  DFMA R44, R44, R44, R44 ;  /* 0x0000002c2c2c722b */ /* 0x000fd0000000002c */
[----:B------:R-:W-:-:S08]  /*4280*/  DFMA R44, R50, R44, R50 ;  /* 0x0000002c322c722b */ /* 0x000fd00000000032 */
[----:B------:R-:W-:-:S08]  /*4290*/  DFMA R50, R44, -R42, 1 ;  /* 0x3ff000002c32742b */ /* 0x000fd0000000082a */
[----:B------:R-:W-:-:S08]  /*42a0*/  DFMA R50, R44, R50, R44 ;  /* 0x000000322c32722b */ /* 0x000fd0000000002c */
[----:B------:R-:W-:-:S08]  /*42b0*/  DMUL R44, R54, R50 ;  /* 0x00000032362c7228 */ /* 0x000fd00000000000 */
[----:B------:R-:W-:-:S08]  /*42c0*/  DFMA R42, R44, -120, R54 ;  /* 0xc05e00002c2a782b */ /* 0x000fd00000000036 */
[----:B------:R-:W-:-:S10]  /*42d0*/  DFMA R42, R50, R42, R44 ;  /* 0x0000002a322a722b */ /* 0x000fd4000000002c */
[----:B------:R-:W-:-:S05]  /*42e0*/  FFMA R40, RZ, 3.46875, R43 ;  /* 0x405e0000ff287823 */ /* 0x000fca000000002b */
        /* <DEDUP_REMOVED lines=9> */
.L_x_33:
[----:B------:R-:W-:Y:S01]  /*4380*/  FADD R58, R2, -R9 ;  /* 0x80000009023a7221 */ /* 0x000fe20000000000 */
[----:B------:R-:W-:Y:S01]  /*4390*/  FSETP.NEU.AND P5, PT, R31, 1, PT ;  /* 0x3f8000001f00780b */ /* 0x000fe20003fad000 */
[----:B------:R-:W-:Y:S01]  /*43a0*/  DADD R52, -RZ, |R34| ;  /* 0x00000000ff347229 */ /* 0x000fe20000000522 */
[----:B------:R-:W-:Y:S01]  /*43b0*/  MOV R50, 0x4430 ;  /* 0x0000443000327802 */ /* 0x000fe20000000f00 */
[----:B------:R-:W-:Y:S01]  /*43c0*/  UMOV UR48, 0x40180000 ;  /* 0x4018000000307882 */ /* 0x000fe20000000000 */
[----:B------:R-:W-:Y:S01]  /*43d0*/  FSEL R42, R42, 1.1443742118159063574e-28, P5 ;  /* 0x111111112a2a7808 */ /* 0x000fe20002800000 */
[----:B------:R-:W0:Y:S01]  /*43e0*/  F2F.F64.F32 R58, R58 ;  /* 0x0000003a003a7310 */ /* 0x000e220000201800 */
[----:B------:R-:W-:-:S05]  /*43f0*/  FSEL R43, R43, 1.1333333253860473633, P5 ;  /* 0x3f9111112b2b7808 */ /* 0x000fca0002800000 */
[----:B------:R-:W-:Y:S01]  /*4400*/  IMAD.MOV.U32 R54, RZ, RZ, R52 ;  /* 0x000000ffff367224 */ /* 0x000fe200078e0034 */
[----:B------:R-:W-:-:S11]  /*4410*/  DMUL R42, R42, UR36 ;  /* 0x000000242a2a7c28 */ /* 0x000fd60008000000 */
[----:B0-----:R-:W-:Y:S05]  /*4420*/  CALL.REL.NOINC `($_Z13FVS_3D_SolverifififfPfS_S_$__internal_accurate_pow) ;  /* 0x0000004c00cc7944 */ /* 0x001fea0003c00000 */
[----:B------:R-:W-:Y:S01]  /*4430*/  UISETP.NE.AND UP3, UPT, UR70, URZ, UPT ;  /* 0x000000ff4600728c */ /* 0x000fe2000bf65270 */
[----:B------:R-:W-:Y:S01]  /*4440*/  FSETP.NEU.AND P6, PT, R31, RZ, PT ;  /* 0x000000ff1f00720b */ /* 0x000fe20003fcd000 */
[----:B------:R-:W-:Y:S01]  /*4450*/  DADD R44, R34, 6 ;  /* 0x40180000222c7429 */ /* 0x000fe20000000000 */
[----:B------:R-:W-:Y:S02]  /*4460*/  IMAD.MOV.U32 R53, RZ, RZ, 0x40868000 ;  /* 0x40868000ff357424 */ /* 0x000fe400078e00ff */
[----:B------:R-:W-:Y:S01]  /*4470*/  FSEL R54, R52, RZ, P6 ;  /* 0x000000ff34367208 */ /* 0x000fe20003000000 */
[----:B------:R-:W-:Y:S01]  /*4480*/  IMAD.MOV.U32 R52, RZ, RZ, 0x0 ;  /* 0x00000000ff347424 */ /* 0x000fe200078e00ff */
[----:B------:R-:W-:Y:S01]  /*4490*/  PLOP3.LUT P5, PT, PT, PT, UP3, 0x80, 0x8 ;  /* 0x000000000008781c */ /* 0x000fe20003faf038 */
[----:B------:R-:W-:Y:S01]  /*44a0*/  IMAD.MOV.U32 R50, RZ, RZ, 0x1 ;  /* 0x00000001ff327424 */ /* 0x000fe200078e00ff */
[----:B------:R-:W-:Y:S02]  /*44b0*/  FSEL R51, R54, RZ, P4 ;  /* 0x000000ff36337208 */ /* 0x000fe40002000000 */
[----:B------:R-:W-:-:S09]  /*44c0*/  FSEL R55, R49, RZ, P6 ;  /* 0x000000ff31377208 */ /* 0x000fd20003000000 */
[----:B------:R-:W-:Y:S02]  /*44d0*/  @!P5 FSEL R54, R44, R51, P2 ;  /* 0x000000332c36d208 */ /* 0x000fe40001000000 */
[----:B------:R-:W0:Y:S01]  /*44e0*/  MUFU.RCP64H R51, 720 ;  /* 0x4086800000337908 */ /* 0x000e220000001800 */
        /* <DEDUP_REMOVED lines=13> */
[----:B------:R-:W-:-:S05]  /*45c0*/  FFMA R40, RZ, 4.203125, R53 ;  /* 0x40868000ff287823 */ /* 0x000fca0000000035 */
        /* <DEDUP_REMOVED lines=8> */
.L_x_34:
[----:B------:R-:W-:Y:S01]  /*4650*/  FADD R40, R2, R9 ;  /* 0x0000000902287221 */ /* 0x000fe20000000000 */
[----:B------:R-:W-:Y:S01]  /*4660*/  FSETP.NEU.AND P5, PT, R31, 1, PT ;  /* 0x3f8000001f00780b */ /* 0x000fe20003fad000 */
[----:B------:R-:W-:Y:S02]  /*4670*/  UMOV UR48, 0x40140000 ;  /* 0x4014000000307882 */ /* 0x000fe40000000000 */
[----:B------:R-:W0:Y:S01]  /*4680*/  F2F.F64.F32 R44, R40 ;  /* 0x00000028002c7310 */ /* 0x000e220000201800 */
[----:B------:R-:W-:Y:S02]  /*4690*/  FSEL R50, R52, 3.1249045965716459206e-25, P5 ;  /* 0x16c16c1734327808 */ /* 0x000fe40002800000 */
[----:B------:R-:W-:Y:S01]  /*46a0*/  FSEL R51, R53, 0.90138888359069824219, P5 ;  /* 0x3f66c16c35337808 */ /* 0x000fe20002800000 */
        /* <DEDUP_REMOVED lines=9> */
[----:B------:R-:W-:Y:S01]  /*4740*/  UISETP.NE.AND UP3, UPT, UR69, URZ, UPT ;  /* 0x000000ff4500728c */ /* 0x000fe2000bf65270 */
[----:B------:R-:W-:Y:S01]  /*4750*/  ISETP.NE.AND P6, PT, R47, RZ, PT ;  /* 0x000000ff2f00720c */ /* 0x000fe20003fc5270 */
[----:B------:R-:W0:Y:S01]  /*4760*/  MUFU.RCP64H R51, 120 ;  /* 0x405e000000337908 */ /* 0x000e220000001800 */
[----:B------:R-:W-:Y:S01]  /*4770*/  IMAD.MOV.U32 R44, RZ, RZ, 0x0 ;  /* 0x00000000ff2c7424 */ /* 0x000fe200078e00ff */
[----:B------:R-:W-:Y:S01]  /*4780*/  DADD R42, -RZ, -R52 ;  /* 0x00000000ff2a7229 */ /* 0x000fe20000000934 */
[----:B------:R-:W-:-:S09]  /*4790*/  IMAD.MOV.U32 R50, RZ, RZ, 0x1 ;  /* 0x00000001ff327424 */ /* 0x000fd200078e00ff */
        /* <DEDUP_REMOVED lines=8> */
[----:B------:R-:W-:Y:S01]  /*4820*/  @!P5 FSEL R54, R42, R45, P1 ;  /* 0x0000002d2a36d208 */ /* 0x000fe20000800000 */
[----:B------:R-:W-:Y:S01]  /*4830*/  IMAD.MOV.U32 R45, RZ, RZ, 0x405e0000 ;  /* 0x405e0000ff2d7424 */ /* 0x000fe200078e00ff */
        /* <DEDUP_REMOVED lines=25> */
.L_x_35:
[----:B------:R-:W-:Y:S01]  /*49d0*/  LDS R40, [R30+0x108] ;  /* 0x000108001e287984 */ /* 0x000fe20000000800 */
[----:B------:R-:W-:Y:S01]  /*49e0*/  FSETP.NEU.AND P5, PT, R46, 1, PT ;  /* 0x3f8000002e00780b */ /* 0x000fe20003fad000 */
[----:B------:R-:W-:Y:S01]  /*49f0*/  DADD R52, -RZ, |R36| ;  /* 0x00000000ff347229 */ /* 0x000fe20000000524 */
[----:B------:R-:W-:Y:S01]  /*4a00*/  MOV R50, 0x4aa0 ;  /* 0x00004aa000327802 */ /* 0x000fe20000000f00 */
[----:B------:R-:W0:Y:S01]  /*4a10*/  LDS R43, [R30+0x2e8] ;  /* 0x0002e8001e2b7984 */ /* 0x000e220000000800 */
[----:B------:R-:W-:Y:S01]  /*4a20*/  FSEL R44, R44, 1.1443742118159063574e-28, P5 ;  /* 0x111111112c2c7808 */ /* 0x000fe20002800000 */
[----:B------:R-:W-:Y:S01]  /*4a30*/  UMOV UR48, 0x40180000 ;  /* 0x4018000000307882 */ /* 0x000fe20000000000 */
[----:B------:R-:W-:-:S05]  /*4a40*/  FSEL R45, R45, 1.1333333253860473633, P5 ;  /* 0x3f9111112d2d7808 */ /* 0x000fca0002800000 */
        /* <DEDUP_REMOVED lines=14> */
[----:B------:R-:W-:Y:S02]  /*4b30*/  @!P5 FSEL R42, R50, R53, P1 ;  /* 0x00000035322ad208 */ /* 0x000fe40000800000 */
[----:B------:R-:W-:-:S04]  /*4b40*/  FSETP.NEU.AND P5, PT, R46, RZ, PT ;  /* 0x000000ff2e00720b */ /* 0x000fc80003fad000 */
[----:B------:R-:W-:Y:S02]  /*4b50*/  FSEL R49, R49, RZ, P5 ;  /* 0x000000ff31317208 */ /* 0x000fe40002800000 */
[----:B------:R-:W-:Y:S02]  /*4b60*/  PLOP3.LUT P5, PT, PT, PT, UP3, 0x80, 0x8 ;  /* 0x000000000008781c */ /* 0x000fe40003faf038 */
[----:B------:R-:W-:-:S11]  /*4b70*/  FSEL R50, R49, +QNAN , P6 ;  /* 0x7ff0000031327808 */ /* 0x000fd60003000000 */
[----:B------:R-:W-:Y:S01]  /*4b80*/  @!P5 FSEL R49, R51, R50, P1 ;  /* 0x000000323331d208 */ /* 0x000fe20000800000 */
[----:B------:R-:W-:Y:S02]  /*4b90*/  IMAD.MOV.U32 R50, RZ, RZ, 0x0 ;  /* 0x00000000ff327424 */ /* 0x000fe400078e00ff */
        /* <DEDUP_REMOVED lines=22> */
.L_x_36:
        /* <DEDUP_REMOVED lines=21> */
[----:B------:R-:W-:-:S09]  /*4e50*/  IMAD.MOV.U32 R50, RZ, RZ, 0x1 ;  /* 0x00000001ff327424 */ /* 0x000fd200078e00ff */
        /* <DEDUP_REMOVED lines=33> */
.L_x_37:
        /* <DEDUP_REMOVED lines=21> */
[----:B------:R-:W-:-:S09]  /*51c0*/  FSEL R49, R49, RZ, P6 ;  /* 0x000000ff31317208 */ /* 0x000fd20003000000 */
[----:B------:R-:W-:Y:S02]  /*51d0*/  @!P5 FSEL R42, R50, R53, P0 ;  /* 0x00000035322ad208 */ /* 0x000fe40000000000 */
        /* <DEDUP_REMOVED lines=26> */
.L_x_38:
[----:B------:R-:W-:Y:S01]  /*5380*/  FADD R49, R40, R43 ;  /* 0x0000002b28317221 */ /* 0x000fe20000000000 */
[----:B------:R-:W-:Y:S01]  /*5390*/  FSETP.NEU.AND P5, PT, R48, 1, PT ;  /* 0x3f8000003000780b */ /* 0x000fe20003fad000 */
[----:B------:R-:W-:Y:S01]  /*53a0*/  F2F.F64.F32 R40, R41 ;  /* 0x0000002900287310 */ /* 0x000fe20000201800 */
[----:B------:R-:W-:Y:S02]  /*53b0*/  UMOV UR48, 0x401c0000 ;  /* 0x401c000000307882 */ /* 0x000fe40000000000 */
[----:B------:R-:W-:Y:S02]  /*53c0*/  FSEL R50, R52, 3.1249045965716459206e-25, P5 ;  /* 0x16c16c1734327808 */ /* 0x000fe40002800000 */
[----:B------:R-:W-:Y:S01]  /*53d0*/  FSEL R51, R53, 0.90138888359069824219, P5 ;  /* 0x3f66c16c35337808 */ /* 0x000fe20002800000 */
        /* <DEDUP_REMOVED lines=8> */
[----:B------:R-:W-:-:S10]  /*5460*/  DADD R42, R42, R40 ;  /* 0x000000002a2a7229 */ /* 0x000fd40000000028 */
[----:B------:R0:W1:Y:S02]  /*5470*/  F2F.F32.F64 R42, R42 ;  /* 0x0000002a002a7310 */ /* 0x0000640000301000 */
        /* <DEDUP_REMOVED lines=32> */
[----:B------:R-:W-:-:S05]  /*5680*/  FFMA R43, RZ, 5.615234375, R41 ;  /* 0x40b3b000ff2b7823 */ /* 0x000fca0000000029 */
        /* <DEDUP_REMOVED lines=9> */
.L_x_39:
[----:B------:R-:W-:Y:S01]  /*5720*/  FADD R58, R0, -R11 ;  /* 0x8000000b003a7221 */ /* 0x000fe20000000000 */
[----:B------:R-:W-:Y:S01]  /*5730*/  FSETP.NEU.AND P5, PT, R31, 1, PT ;  /* 0x3f8000001f00780b */ /* 0x000fe20003fad000 */
[----:B------:R-:W-:Y:S01]  /*5740*/  DADD R52, -RZ, |R34| ;  /* 0x00000000ff347229 */ /* 0x000fe20000000522 */
[----:B------:R-:W-:Y:S01]  /*5750*/  MOV R50, 0x57d0 ;  /* 0x000057d000327802 */ /* 0x000fe20000000f00 */
[----:B------:R-:W-:Y:S01]  /*5760*/  UMOV UR48, 0x40200000 ;  /* 0x4020000000307882 */ /* 0x000fe20000000000 */
[----:B------:R-:W-:Y:S01]  /*5770*/  FSEL R40, R40, 2.6805903767080696074e-23, P5 ;  /* 0x1a01a01a28287808 */ /* 0x000fe20002800000 */
[----:B------:R-:W0:Y:S01]  /*5780*/  F2F.F64.F32 R58, R58 ;  /* 0x0000003a003a7310 */ /* 0x000e220000201800 */
[----:B------:R-:W-:-:S05]  /*5790*/  FSEL R41, R41, 0.7265872955322265625, P5 ;  /* 0x3f3a01a029297808 */ /* 0x000fca0002800000 */
[----:B------:R-:W-:Y:S01]  /*57a0*/  IMAD.MOV.U32 R54, RZ, RZ, R52 ;  /* 0x000000ffff367224 */ /* 0x000fe200078e0034 */
[----:B------:R-:W-:-:S11]  /*57b0*/  DMUL R40, R40, UR36 ;  /* 0x0000002428287c28 */ /* 0x000fd60008000000 */
[----:B0-----:R-:W-:Y:S05]  /*57c0*/  CALL.REL.NOINC `($_Z13FVS_3D_SolverifififfPfS_S_$__internal_accurate_pow) ;  /* 0x0000003800e47944 */ /* 0x001fea0003c00000 */
[----:B------:R-:W-:Y:S01]  /*57d0*/  UISETP.NE.AND UP3, UPT, UR64, URZ, UPT ;  /* 0x000000ff4000728c */ /* 0x000fe2000bf65270 */
[----:B------:R-:W-:Y:S01]  /*57e0*/  FSETP.NEU.AND P6, PT, R31, RZ, PT ;  /* 0x000000ff1f00720b */ /* 0x000fe20003fcd000 */
[----:B------:R-:W-:Y:S01]  /*57f0*/  DADD R44, R34, 8 ;  /* 0x40200000222c7429 */ /* 0x000fe20000000000 */
[----:B------:R-:W0:Y:S01]  /*5800*/  MUFU.RCP64H R51, 40320 ;  /* 0x40e3b00000337908 */ /* 0x000e220000001800 */
[----:B------:R-:W-:Y:S01]  /*5810*/  IMAD.MOV.U32 R53, RZ, RZ, 0x40e3b000 ;  /* 0x40e3b000ff357424 */ /* 0x000fe200078e00ff */
[----:B------:R-:W-:Y:S01]  /*5820*/  FSEL R54, R52, RZ, P6 ;  /* 0x000000ff34367208 */ /* 0x000fe20003000000 */
[----:B------:R-:W-:Y:S01]  /*5830*/  IMAD.MOV.U32 R52, RZ, RZ, 0x0 ;  /* 0x00000000ff347424 */ /* 0x000fe200078e00ff */
[----:B------:R-:W-:Y:S01]  /*5840*/  PLOP3.LUT P5, PT, PT, PT, UP3, 0x80, 0x8 ;  /* 0x000000000008781c */ /* 0x000fe20003faf038 */
[----:B------:R-:W-:Y:S01]  /*5850*/  IMAD.MOV.U32 R50, RZ, RZ, 0x1 ;  /* 0x00000001ff327424 */ /* 0x000fe200078e00ff */
[----:B------:R-:W-:Y:S02]  /*5860*/  FSEL R43, R54, RZ, P4 ;  /* 0x000000ff362b7208 */ /* 0x000fe40002000000 */
[----:B------:R-:W-:-:S09]  /*5870*/  FSEL R55, R49, RZ, P6 ;  /* 0x000000ff31377208 */ /* 0x000fd20003000000 */
        /* <DEDUP_REMOVED lines=14> */
[----:B------:R-:W-:-:S05]  /*5960*/  FFMA R43, RZ, 7.115234375, R53 ;  /* 0x40e3b000ff2b7823 */ /* 0x000fca0000000035 */
        /* <DEDUP_REMOVED lines=8> */
.L_x_40:
[----:B------:R-:W-:Y:S01]  /*59f0*/  FADD R43, R0, R11 ;  /* 0x0000000b002b7221 */ /* 0x000fe20000000000 */
[----:B------:R-:W-:Y:S01]  /*5a00*/  FSETP.NEU.AND P5, PT, R31, 1, PT ;  /* 0x3f8000001f00780b */ /* 0x000fe20003fad000 */
[----:B------:R-:W-:Y:S02]  /*5a10*/  UMOV UR48, 0x401c0000 ;  /* 0x401c000000307882 */ /* 0x000fe40000000000 */
[----:B------:R-:W0:Y:S01]  /*5a20*/  F2F.F64.F32 R44, R43 ;  /* 0x0000002b002c7310 */ /* 0x000e220000201800 */
[----:B------:R-:W-:Y:S02]  /*5a30*/  FSEL R50, R52, 2.6805903767080696074e-23, P5 ;  /* 0x1a01a01a34327808 */ /* 0x000fe40002800000 */
[----:B------:R-:W-:Y:S01]  /*5a40*/  FSEL R51, R53, 0.5390872955322265625, P5 ;  /* 0x3f0a01a035337808 */ /* 0x000fe20002800000 */
        /* <DEDUP_REMOVED lines=50> */
.L_x_41:
[----:B------:R-:W-:Y:S01]  /*5d70*/  LDS R43, [R30+0xb8] ;  /* 0x0000b8001e2b7984 */ /* 0x000fe20000000800 */
[----:B------:R-:W-:Y:S01]  /*5d80*/  FSETP.NEU.AND P5, PT, R46, 1, PT ;  /* 0x3f8000002e00780b */ /* 0x000fe20003fad000 */
[----:B------:R-:W-:Y:S01]  /*5d90*/  DADD R52, -RZ, |R38| ;  /* 0x00000000ff347229 */ /* 0x000fe20000000526 */
[----:B------:R-:W-:Y:S01]  /*5da0*/  MOV R50, 0x5e40 ;  /* 0x00005e4000327802 */ /* 0x000fe20000000f00 */
[----:B------:R-:W0:Y:S01]  /*5db0*/  LDS R44, [R30+0x338] ;  /* 0x000338001e2c7984 */ /* 0x000e220000000800 */
[----:B------:R-:W-:Y:S01]  /*5dc0*/  FSEL R40, R40, 2.6805903767080696074e-23, P5 ;  /* 0x1a01a01a28287808 */ /* 0x000fe20002800000 */
[----:B------:R-:W-:Y:S01]  /*5dd0*/  UMOV UR48, 0x40200000 ;  /* 0x4020000000307882 */ /* 0x000fe20000000000 */
[----:B------:R-:W-:-:S05]  /*5de0*/  FSEL R41, R41, 0.7265872955322265625, P5 ;  /* 0x3f3a01a029297808 */ /* 0x000fca0002800000 */
        /* <DEDUP_REMOVED lines=41> */
.L_x_42:
[----:B------:R-:W-:Y:S01]  /*6080*/  FADD R43, R43, R44 ;  /* 0x0000002c2b2b7221 */ /* 0x000fe20000000000 */
[----:B------:R-:W-:Y:S01]  /*6090*/  FSETP.NEU.AND P5, PT, R48, 1, PT ;  /* 0x3f8000003000780b */ /* 0x000fe20003fad000 */
[----:B------:R-:W-:Y:S02]  /*60a0*/  UMOV UR48, 0x401c0000 ;  /* 0x401c000000307882 */ /* 0x000fe40000000000 */
[----:B------:R-:W0:Y:S01]  /*60b0*/  F2F.F64.F32 R50, R43 ;  /* 0x0000002b00327310 */ /* 0x000e220000201800 */
[----:B------:R-:W-:Y:S02]  /*60c0*/  FSEL R44, R52, 2.6805903767080696074e-23, P5 ;  /* 0x1a01a01a342c7808 */ /* 0x000fe40002800000 */
[----:B------:R-:W-:-:S06]  /*60d0*/  FSEL R45, R53, 0.5390872955322265625, P5 ;  /* 0x3f0a01a0352d7808 */ /* 0x000fcc0002800000 */
[----:B------:R-:W-:-:S08]  /*60e0*/  DMUL R52, R44, UR40 ;  /* 0x000000282c347c28 */ /* 0x000fd00008000000 */
[----:B0-----:R-:W-:Y:S02]  /*60f0*/  DMUL R50, R52, R50 ;  /* 0x0000003234327228 */ /* 0x001fe40000000000 */
[----:B------:R-:W-:-:S06]  /*6100*/  DADD R52, -RZ, |R38| ;  /* 0x00000000ff347229 */ /* 0x000fcc0000000526 */
[----:B------:R-:W-:Y:S01]  /*6110*/  DFMA R40, R40, R60, R50 ;  /* 0x0000003c2828722b */ /* 0x000fe20000000032 */
[----:B------:R-:W-:-:S03]  /*6120*/  MOV R50, 0x6160 ;  /* 0x0000616000327802 */ /* 0x000fc60000000f00 */
[----:B------:R-:W-:-:S04]  /*6130*/  IMAD.MOV.U32 R54, RZ, RZ, R52 ;  /* 0x000000ffff367224 */ /* 0x000fc800078e0034 */
[----:B------:R-:W-:-:S11]  /*6140*/  DADD R58, R58, R40 ;  /* 0x000000003a3a7229 */ /* 0x000fd60000000028 */
[----:B------:R-:W-:Y:S05]  /*6150*/  CALL.REL.NOINC `($_Z13FVS_3D_SolverifififfPfS_S_$__internal_accurate_pow) ;  /* 0x0000003000807944 */ /* 0x000fea0003c00000 */
[----:B------:R-:W-:Y:S01]  /*6160*/  IMAD.MOV.U32 R53, RZ, RZ, R49 ;  /* 0x000000ffff357224 */ /* 0x000fe200078e0031 */
[----:B------:R-:W-:Y:S01]  /*6170*/  PLOP3.LUT P5, PT, PT, PT, UP0, 0x40, 0x4 ;  /* 0x000000000004781c */ /* 0x000fe20003fae808 */
[----:B------:R-:W-:Y:S01]  /*6180*/  UISETP.NE.AND UP3, UPT, UR61, URZ, UPT ;  /* 0x000000ff3d00728c */ /* 0x000fe2000bf65270 */
[----:B------:R-:W-:Y:S01]  /*6190*/  FSETP.NEU.AND P6, PT, R48, RZ, PT ;  /* 0x000000ff3000720b */ /* 0x000fe20003fcd000 */
[----:B------:R-:W-:Y:S02]  /*61a0*/  IMAD.MOV.U32 R50, RZ, RZ, 0x0 ;  /* 0x00000000ff327424 */ /* 0x000fe400078e00ff */
[----:B------:R-:W-:Y:S01]  /*61b0*/  DADD R40, -RZ, -R52 ;  /* 0x00000000ff287229 */ /* 0x000fe20000000934 */
[----:B------:R-:W-:Y:S01]  /*61c0*/  IMAD.MOV.U32 R51, RZ, RZ, 0x40b3b000 ;  /* 0x40b3b000ff337424 */ /* 0x000fe200078e00ff */
[----:B------:R-:W0:Y:S08]  /*61d0*/  MUFU.RCP64H R53, 5040 ;  /* 0x40b3b00000357908 */ /* 0x000e300000001800 */
[----:B------:R-:W-:-:S02]  /*61e0*/  FSEL R52, R40, R52, P5 ;  /* 0x0000003428347208 */ /* 0x000fc40002800000 */
[----:B------:R-:W-:Y:S02]  /*61f0*/  PLOP3.LUT P5, PT, PT, PT, UP0, 0x40, 0x4 ;  /* 0x000000000004781c */ /* 0x000fe40003fae808 */
[----:B------:R-:W-:Y:S01]  /*6200*/  FSEL R54, R52, RZ, P6 ;  /* 0x000000ff34367208 */ /* 0x000fe20003000000 */
[----:B------:R-:W-:Y:S01]  /*6210*/  IMAD.MOV.U32 R52, RZ, RZ, 0x1 ;  /* 0x00000001ff347424 */ /* 0x000fe200078e00ff */
[----:B------:R-:W-:Y:S01]  /*6220*/  FSEL R49, R41, R49, P5 ;  /* 0x0000003129317208 */ /* 0x000fe20002800000 */
[----:B------:R-:W-:Y:S01]  /*6230*/  DADD R40, R38, 7 ;  /* 0x401c000026287429 */ /* 0x000fe20000000000 */
[----:B------:R-:W-:Y:S02]  /*6240*/  PLOP3.LUT P5, PT, PT, PT, UP3, 0x80, 0x8 ;  /* 0x000000000008781c */ /* 0x000fe40003faf038 */
[----:B------:R-:W-:Y:S02]  /*6250*/  FSEL R43, R54, RZ, P3 ;  /* 0x000000ff362b7208 */ /* 0x000fe40001800000 */
        /* <DEDUP_REMOVED lines=24> */
.L_x_43:
[----:B------:R-:W-:Y:S01]  /*63e0*/  LDS R40, [R30+0x1e8] ;  /* 0x0001e8001e287984 */ /* 0x000fe20000000800 */
[----:B------:R-:W-:Y:S01]  /*63f0*/  FSETP.NEU.AND P5, PT, R48, 1, PT ;  /* 0x3f8000003000780b */ /* 0x000fe20003fad000 */
[----:B------:R-:W-:Y:S01]  /*6400*/  DMUL R44, R44, UR44 ;  /* 0x0000002c2c2c7c28 */ /* 0x000fe20008000000 */
[----:B------:R-:W-:Y:S01]  /*6410*/  F2F.F64.F32 R42, R42 ;  /* 0x0000002a002a7310 */ /* 0x000fe20000201800 */
[----:B------:R-:W0:Y:S01]  /*6420*/  LDS R41, [R30+0x208] ;  /* 0x000208001e297984 */ /* 0x000e220000000800 */
[----:B------:R-:W-:Y:S01]  /*6430*/  UMOV UR48, 0x40220000 ;  /* 0x4022000000307882 */ /* 0x000fe20000000000 */
[C-C-:B0-----:R-:W-:Y:S01]  /*6440*/  FADD R50, R40.reuse, R41.reuse ;  /* 0x0000002928327221 */ /* 0x141fe20000000000 */
[----:B------:R-:W-:Y:S01]  /*6450*/  FADD R49, R40, -R41 ;  /* 0x8000002928317221 */ /* 0x000fe20000000000 */
[----:B------:R-:W-:Y:S02]  /*6460*/  FSEL R40, R52, 2.6805903767080696074e-23, P5 ;  /* 0x1a01a01a34287808 */ /* 0x000fe40002800000 */
[----:B------:R-:W-:-:S02]  /*6470*/  FSEL R41, R53, 0.7265872955322265625, P5 ;  /* 0x3f3a01a035297808 */ /* 0x000fc40002800000 */
[----:B------:R-:W0:Y:S04]  /*6480*/  F2F.F64.F32 R50, R50 ;  /* 0x0000003200327310 */ /* 0x000e280000201800 */
[----:B------:R-:W-:-:S04]  /*6490*/  DMUL R40, R40, UR42 ;  /* 0x0000002a28287c28 */ /* 0x000fc80008000000 */
[----:B------:R-:W1:Y:S01]  /*64a0*/  F2F.F64.F32 R52, R49 ;  /* 0x0000003100347310 */ /* 0x000e620000201800 */
[----:B0-----:R-:W-:Y:S01]  /*64b0*/  DMUL R44, R44, R50 ;  /* 0x000000322c2c7228 */ /* 0x001fe20000000000 */
[----:B------:R-:W-:-:S07]  /*64c0*/  MOV R50, 0x6540 ;  /* 0x0000654000327802 */ /* 0x000fce0000000f00 */
[----:B-1----:R-:W-:Y:S02]  /*64d0*/  DFMA R40, R40, R52, R44 ;  /* 0x000000342828722b */ /* 0x002fe4000000002c */
[----:B------:R-:W-:-:S06]  /*64e0*/  DADD R52, -RZ, |R34| ;  /* 0x00000000ff347229 */ /* 0x000fcc0000000522 */
[----:B------:R-:W-:-:S04]  /*64f0*/  DADD R40, R58, R40 ;  /* 0x000000003a287229 */ /* 0x000fc80000000028 */
[----:B------:R-:W-:-:S04]  /*6500*/  IMAD.MOV.U32 R54, RZ, RZ, R52 ;  /* 0x000000ffff367224 */ /* 0x000fc800078e0034 */
        /* <DEDUP_REMOVED lines=34> */
[----:B------:R-:W-:-:S05]  /*6730*/  FFMA R42, RZ, 9.38427734375, R41 ;  /* 0x41162600ff2a7823 */ /* 0x000fca0000000029 */
        /* <DEDUP_REMOVED lines=9> */
.L_x_44:
[----:B------:R-:W-:Y:S01]  /*67d0*/  FSETP.NEU.AND P5, PT, R31, 1, PT ;  /* 0x3f8000001f00780b */ /* 0x000fe20003fad000 */
[----:B------:R-:W-:Y:S01]  /*67e0*/  DADD R52, -RZ, |R34| ;  /* 0x00000000ff347229 */ /* 0x000fe20000000522 */
[----:B------:R-:W-:Y:S01]  /*67f0*/  MOV R50, 0x6880 ;  /* 0x0000688000327802 */ /* 0x000fe20000000f00 */
[----:B------:R-:W-:Y:S01]  /*6800*/  UMOV UR48, 0x40240000 ;  /* 0x4024000000307882 */ /* 0x000fe20000000000 */
[----:B------:R-:W-:Y:S01]  /*6810*/  FSEL R42, R40, -1.8629033836980242629e-16, P5 ;  /* 0xa556c734282a7808 */ /* 0x000fe20002800000 */
[----:B------:R-:W-:Y:S01]  /*6820*/  FADD R40, R10, -R29 ;  /* 0x8000001d0a287221 */ /* 0x000fe20000000000 */
[----:B------:R-:W-:-:S05]  /*6830*/  FSEL R43, R41, 0.42014989256858825684, P5 ;  /* 0x3ed71de3292b7808 */ /* 0x000fca0002800000 */
[----:B------:R-:W0:Y:S01]  /*6840*/  F2F.F64.F32 R40, R40 ;  /* 0x0000002800287310 */ /* 0x000e220000201800 */
[----:B------:R-:W-:Y:S01]  /*6850*/  DMUL R42, R42, UR36 ;  /* 0x000000242a2a7c28 */ /* 0x000fe20008000000 */
[----:B------:R-:W-:-:S10]  /*6860*/  IMAD.MOV.U32 R54, RZ, RZ, R52 ;  /* 0x000000ffff367224 */ /* 0x000fd400078e0034 */
        /* <DEDUP_REMOVED lines=26> */
[----:B------:R-:W-:-:S05]  /*6a10*/  FFMA R44, RZ, 12.7303466796875, R53 ;  /* 0x414baf80ff2c7823 */ /* 0x000fca0000000035 */
        /* <DEDUP_REMOVED lines=8> */
.L_x_45:
[----:B------:R-:W-:Y:S01]  /*6aa0*/  FADD R49, R10, R29 ;  /* 0x0000001d0a317221 */ /* 0x000fe20000000000 */
[----:B------:R-:W-:Y:S01]  /*6ab0*/  FSETP.NEU.AND P5, PT, R31, 1, PT ;  /* 0x3f8000001f00780b */ /* 0x000fe20003fad000 */
[----:B------:R-:W-:Y:S02]  /*6ac0*/  UMOV UR48, 0x40220000 ;  /* 0x4022000000307882 */ /* 0x000fe40000000000 */
[----:B------:R-:W0:Y:S01]  /*6ad0*/  F2F.F64.F32 R44, R49 ;  /* 0x00000031002c7310 */ /* 0x000e220000201800 */
[----:B------:R-:W-:Y:S02]  /*6ae0*/  FSEL R50, R52, -1.481905565015040338e-05, P5 ;  /* 0xb7789f5c34327808 */ /* 0x000fe40002800000 */
[----:B------:R-:W-:Y:S01]  /*6af0*/  FSEL R51, R53, 0.31736990809440612793, P5 ;  /* 0x3ea27e4f35337808 */ /* 0x000fe20002800000 */
        /* <DEDUP_REMOVED lines=50> */
.L_x_46:
[----:B------:R-:W-:Y:S01]  /*6e20*/  LDS R58, [R30+0x68] ;  /* 0x000068001e3a7984 */ /* 0x000fe20000000800 */
[----:B------:R-:W-:Y:S01]  /*6e30*/  FSETP.NEU.AND P5, PT, R46, 1, PT ;  /* 0x3f8000002e00780b */ /* 0x000fe20003fad000 */
[----:B------:R-:W-:Y:S01]  /*6e40*/  DADD R52, -RZ, |R36| ;  /* 0x00000000ff347229 */ /* 0x000fe20000000524 */
[----:B------:R-:W-:Y:S01]  /*6e50*/  MOV R50, 0x6ef0 ;  /* 0x00006ef000327802 */ /* 0x000fe20000000f00 */
[----:B------:R-:W0:Y:S01]  /*6e60*/  LDS R59, [R30+0x388] ;  /* 0x000388001e3b7984 */ /* 0x000e220000000800 */
[----:B------:R-:W-:Y:S01]  /*6e70*/  FSEL R44, R42, -1.8629033836980242629e-16, P5 ;  /* 0xa556c7342a2c7808 */ /* 0x000fe20002800000 */
[----:B------:R-:W-:Y:S01]  /*6e80*/  UMOV UR48, 0x40240000 ;  /* 0x4024000000307882 */ /* 0x000fe20000000000 */
[----:B------:R-:W-:-:S05]  /*6e90*/  FSEL R45, R43, 0.42014989256858825684, P5 ;  /* 0x3ed71de32b2d7808 */ /* 0x000fca0002800000 */
        /* <DEDUP_REMOVED lines=43> */
.L_x_47:
[----:B------:R-:W-:Y:S01]  /*7150*/  FADD R58, R58, R59 ;  /* 0x0000003b3a3a7221 */ /* 0x000fe20000000000 */
[----:B------:R-:W-:Y:S01]  /*7160*/  FSETP.NEU.AND P5, PT, R46, 1, PT ;  /* 0x3f8000002e00780b */ /* 0x000fe20003fad000 */
[----:B------:R-:W-:Y:S02]  /*7170*/  UMOV UR48, 0x40220000 ;  /* 0x4022000000307882 */ /* 0x000fe40000000000 */
[----:B------:R-:W0:Y:S01]  /*7180*/  F2F.F64.F32 R50, R58 ;  /* 0x0000003a00327310 */ /* 0x000e220000201800 */
[----:B------:R-:W-:Y:S02]  /*7190*/  FSEL R52, R52, -1.481905565015040338e-05, P5 ;  /* 0xb7789f5c34347808 */ /* 0x000fe40002800000 */
[----:B------:R-:W-:-:S06]  /*71a0*/  FSEL R53, R53, 0.31736990809440612793, P5 ;  /* 0x3ea27e4f35357808 */ /* 0x000fcc0002800000 */
        /* <DEDUP_REMOVED lines=49> */
.L_x_48:
        /* <DEDUP_REMOVED lines=49> */
.L_x_49:
        /* <DEDUP_REMOVED lines=10> */
[----:B------:R-:W0:Y:S01]  /*7870*/  F2F.F64.F32 R44, R57 ;  /* 0x00000039002c7310 */ /* 0x000e220000201800 */
[----:B------:R-:W-:Y:S02]  /*7880*/  MOV R50, 0x78e0 ;  /* 0x000078e000327802 */ /* 0x000fe40000000f00 */
[----:B------:R-:W-:-:S04]  /*7890*/  IMAD.MOV.U32 R54, RZ, RZ, R52 ;  /* 0x000000ffff367224 */ /* 0x000fc800078e0034 */
[----:B------:R-:W-:-:S08]  /*78a0*/  DADD R40, R40, R42 ;  /* 0x0000000028287229 */ /* 0x000fd0000000002a */
[----:B0-----:R-:W-:-:S10]  /*78b0*/  DADD R40, R40, R44 ;  /* 0x0000000028287229 */ /* 0x001fd4000000002c */
        /* <DEDUP_REMOVED lines=33> */
[----:B------:R-:W-:-:S05]  /*7ad0*/  FFMA R41, RZ, 16.3792266845703125, R43 ;  /* 0x418308a8ff297823 */ /* 0x000fca000000002b */
        /* <DEDUP_REMOVED lines=9> */
.L_x_50:
[----:B------:R-:W-:Y:S01]  /*7b70*/  FADD R44, R13, -R8 ;  /* 0x800000080d2c7221 */ /* 0x000fe20000000000 */
[----:B------:R-:W-:Y:S01]  /*7b80*/  FSETP.NEU.AND P5, PT, R31, 1, PT ;  /* 0x3f8000001f00780b */ /* 0x000fe20003fad000 */
[----:B------:R-:W-:Y:S01]  /*7b90*/  DADD R52, -RZ, |R34| ;  /* 0x00000000ff347229 */ /* 0x000fe20000000522 */
[----:B------:R-:W-:Y:S01]  /*7ba0*/  MOV R50, 0x7c20 ;  /* 0x00007c2000327802 */ /* 0x000fe20000000f00 */
[----:B------:R-:W-:Y:S01]  /*7bb0*/  UMOV UR48, 0x40280000 ;  /* 0x4028000000307882 */ /* 0x000fe20000000000 */
[----:B------:R-:W-:Y:S01]  /*7bc0*/  FSEL R42, R42, 2.31650119206303194887e+24, P5 ;  /* 0x67f544e42a2a7808 */ /* 0x000fe20002800000 */
[----:B------:R-:W0:Y:S01]  /*7bd0*/  F2F.F64.F32 R44, R44 ;  /* 0x0000002c002c7310 */ /* 0x000e220000201800 */
[----:B------:R-:W-:-:S05]  /*7be0*/  FSEL R43, R43, 0.22939403355121612549, P5 ;  /* 0x3e6ae6452b2b7808 */ /* 0x000fca0002800000 */
[----:B------:R-:W-:Y:S01]  /*7bf0*/  IMAD.MOV.U32 R54, RZ, RZ, R52 ;  /* 0x000000ffff367224 */ /* 0x000fe200078e0034 */
[----:B------:R-:W-:-:S11]  /*7c00*/  DMUL R42, R42, UR36 ;  /* 0x000000242a2a7c28 */ /* 0x000fd60008000000 */
[----:B0-----:R-:W-:Y:S05]  /*7c10*/  CALL.REL.NOINC `($_Z13FVS_3D_SolverifififfPfS_S_$__internal_accurate_pow) ;  /* 0x0000001400d07944 */ /* 0x001fea0003c00000 */
[----:B------:R-:W-:Y:S01]  /*7c20*/  FSETP.NEU.AND P5, PT, R31, RZ, PT ;  /* 0x000000ff1f00720b */ /* 0x000fe20003fad000 */
[----:B------:R-:W-:Y:S01]  /*7c30*/  UISETP.NE.AND UP3, UPT, UR53, URZ, UPT ;  /* 0x000000ff3500728c */ /* 0x000fe2000bf65270 */
[----:B------:R-:W-:Y:S01]  /*7c40*/  DADD R50, R34, 12 ;  /* 0x4028000022327429 */ /* 0x000fe20000000000 */
[----:B------:R-:W0:Y:S01]  /*7c50*/  MUFU.RCP64H R53, 479001600 ;  /* 0x41bc8cfc00357908 */ /* 0x000e220000001800 */
[----:B------:R-:W-:Y:S01]  /*7c60*/  FSEL R54, R52, RZ, P5 ;  /* 0x000000ff34367208 */ /* 0x000fe20002800000 */
[----:B------:R-:W-:Y:S01]  /*7c70*/  IMAD.MOV.U32 R56, RZ, RZ, 0x0 ;  /* 0x00000000ff387424 */ /* 0x000fe200078e00ff */
[----:B------:R-:W-:Y:S01]  /*7c80*/  FSEL R55, R49, RZ, P5 ;  /* 0x000000ff31377208 */ /* 0x000fe20002800000 */
[----:B------:R-:W-:Y:S01]  /*7c90*/  IMAD.MOV.U32 R57, RZ, RZ, 0x41bc8cfc ;  /* 0x41bc8cfcff397424 */ /* 0x000fe200078e00ff */
[----:B------:R-:W-:Y:S01]  /*7ca0*/  FSEL R41, R54, RZ, P4 ;  /* 0x000000ff36297208 */ /* 0x000fe20002000000 */
[----:B------:R-:W-:Y:S01]  /*7cb0*/  IMAD.MOV.U32 R52, RZ, RZ, 0x1 ;  /* 0x00000001ff347424 */ /* 0x000fe200078e00ff */
[----:B------:R-:W-:-:S02]  /*7cc0*/  FSEL R49, R55, +QNAN , P4 ;  /* 0x7ff0000037317808 */ /* 0x000fc40002000000 */
[----:B------:R-:W-:-:S13]  /*7cd0*/  PLOP3.LUT P4, PT, PT, PT, UP3, 0x80, 0x8 ;  /* 0x000000000008781c */ /* 0x000fda0003f8f038 */
[----:B------:R-:W-:Y:S02]  /*7ce0*/  @!P4 FSEL R54, R50, R41, P2 ;  /* 0x000000293236c208 */ /* 0x000fe40001000000 */
[----:B------:R-:W-:-:S13]  /*7cf0*/  PLOP3.LUT P4, PT, PT, PT, UP3, 0x80, 0x8 ;  /* 0x000000000008781c */ /* 0x000fda0003f8f038 */
        /* <DEDUP_REMOVED lines=11> */
[----:B------:R-:W-:-:S05]  /*7db0*/  FFMA R41, RZ, 23.56884002685546875, R53 ;  /* 0x41bc8cfcff297823 */ /* 0x000fca0000000035 */
        /* <DEDUP_REMOVED lines=8> */
.L_x_51:
[----:B------:R-:W-:Y:S01]  /*7e40*/  FSETP.NEU.AND P2, PT, R31, 1, PT ;  /* 0x3f8000001f00780b */ /* 0x000fe20003f4d000 */
[----:B------:R-:W-:Y:S01]  /*7e50*/  FADD R8, R13, R8 ;  /* 0x000000080d087221 */ /* 0x000fe20000000000 */
[----:B------:R-:W-:Y:S02]  /*7e60*/  UMOV UR48, 0x40260000 ;  /* 0x4026000000307882 */ /* 0x000fe40000000000 */
[----:B------:R-:W-:Y:S02]  /*7e70*/  FSEL R50, R52, -1.54028256424871466263e+29, P2 ;  /* 0xeff8d89834327808 */ /* 0x000fe40001000000 */
[----:B------:R-:W-:Y:S02]  /*7e80*/  FSEL R51, R53, 0.17376267910003662109, P2 ;  /* 0x3e31eed835337808 */ /* 0x000fe40001000000 */
[----:B------:R-:W0:Y:S04]  /*7e90*/  F2F.F64.F32 R52, R8 ;  /* 0x0000000800347310 */ /* 0x000e280000201800 */
        /* <DEDUP_REMOVED lines=8> */
[----:B------:R-:W-:Y:S01]  /*7f20*/  PLOP3.LUT P2, PT, PT, PT, UP2, 0x40, 0x4 ;  /* 0x000000000004781c */ /* 0x000fe20003f4e828 */
[----:B------:R-:W-:Y:S01]  /*7f30*/  UISETP.NE.AND UP3, UPT, UR52, URZ, UPT ;  /* 0x000000ff3400728c */ /* 0x000fe2000bf65270 */
[----:B------:R-:W-:Y:S01]  /*7f40*/  FSETP.NEU.AND P5, PT, R46, RZ, PT ;  /* 0x000000ff2e00720b */ /* 0x000fe20003fad000 */
[----:B------:R-:W-:Y:S01]  /*7f50*/  IMAD.MOV.U32 R50, RZ, RZ, 0x0 ;  /* 0x00000000ff327424 */ /* 0x000fe200078e00ff */
[----:B------:R-:W-:Y:S01]  /*7f60*/  ISETP.NE.AND P4, PT, R47, RZ, PT ;  /* 0x000000ff2f00720c */ /* 0x000fe20003f85270 */
        /* <DEDUP_REMOVED lines=36> */
.L_x_52:
[----:B------:R-:W-:Y:S01]  /*81b0*/  LDS R31, [R30+0x18] ;  /* 0x000018001e1f7984 */ /* 0x000fe20000000800 */
[----:B------:R-:W-:Y:S01]  /*81c0*/  FSETP.NEU.AND P2, PT, R46, 1, PT ;  /* 0x3f8000002e00780b */ /* 0x000fe20003f4d000 */
[----:B------:R-:W-:Y:S01]  /*81d0*/  DADD R52, -RZ, |R36| ;  /* 0x00000000ff347229 */ /* 0x000fe20000000524 */
[----:B------:R-:W-:Y:S01]  /*81e0*/  MOV R50, 0x8280 ;  /* 0x0000828000327802 */ /* 0x000fe20000000f00 */
[----:B------:R-:W0:Y:S01]  /*81f0*/  LDS R8, [R30+0x3d8] ;  /* 0x0003d8001e087984 */ /* 0x000e220000000800 */
[----:B------:R-:W-:Y:S01]  /*8200*/  FSEL R42, R42, 2.31650119206303194887e+24, P2 ;  /* 0x67f544e42a2a7808 */ /* 0x000fe20001000000 */
[----:B------:R-:W-:Y:S01]  /*8210*/  UMOV UR48, 0x40280000 ;  /* 0x4028000000307882 */ /* 0x000fe20000000000 */
[----:B------:R-:W-:-:S05]  /*8220*/  FSEL R43, R43, 0.22939403355121612549, P2 ;  /* 0x3e6ae6452b2b7808 */ /* 0x000fca0001000000 */
[----:B------:R-:W-:Y:S01]  /*8230*/  IMAD.MOV.U32 R54, RZ, RZ, R52 ;  /* 0x000000ffff367224 */ /* 0x000fe200078e0034 */
[----:B------:R-:W-:Y:S01]  /*8240*/  DMUL R42, R42, UR38 ;  /* 0x000000262a2a7c28 */ /* 0x000fe20008000000 */
[----:B0-----:R-:W-:-:S06]  /*8250*/  FADD R58, R31, -R8 ;  /* 0x800000081f3a7221 */ /* 0x001fcc0000000000 */
[----:B------:R-:W0:Y:S04]  /*8260*/  F2F.F64.F32 R58, R58 ;  /* 0x0000003a003a7310 */ /* 0x000e280000201800 */
[----:B0-----:R-:W-:Y:S05]  /*8270*/  CALL.REL.NOINC `($_Z13FVS_3D_SolverifififfPfS_S_$__internal_accurate_pow) ;  /* 0x0000001000387944 */ /* 0x001fea0003c00000 */
[----:B------:R-:W0:Y:S01]  /*8280*/  MUFU.RCP64H R55, 479001600 ;  /* 0x41bc8cfc00377908 */ /* 0x000e220000001800 */
[----:B------:R-:W-:Y:S01]  /*8290*/  UISETP.NE.AND UP3, UPT, UR51, URZ, UPT ;  /* 0x000000ff3300728c */ /* 0x000fe2000bf65270 */
[----:B------:R-:W-:Y:S01]  /*82a0*/  FSETP.NEU.AND P2, PT, R46, RZ, PT ;  /* 0x000000ff2e00720b */ /* 0x000fe20003f4d000 */
[----:B------:R-:W-:Y:S01]  /*82b0*/  IMAD.MOV.U32 R53, RZ, RZ, 0x41bc8cfc ;  /* 0x41bc8cfcff357424 */ /* 0x000fe200078e00ff */
[----:B------:R-:W-:Y:S01]  /*82c0*/  DADD R56, R36, 12 ;  /* 0x4028000024387429 */ /* 0x000fe20000000000 */
[----:B------:R-:W-:Y:S01]  /*82d0*/  IMAD.MOV.U32 R54, RZ, RZ, 0x1 ;  /* 0x00000001ff367424 */ /* 0x000fe200078e00ff */
[----:B------:R-:W-:Y:S01]  /*82e0*/  FSEL R41, R52, RZ, P2 ;  /* 0x000000ff34297208 */ /* 0x000fe20001000000 */
[----:B------:R-:W-:Y:S01]  /*82f0*/  IMAD.MOV.U32 R52, RZ, RZ, 0x0 ;  /* 0x00000000ff347424 */ /* 0x000fe200078e00ff */
[----:B------:R-:W-:Y:S02]  /*8300*/  FSEL R60, R49, RZ, P2 ;  /* 0x000000ff313c7208 */ /* 0x000fe40001000000 */
[----:B------:R-:W-:-:S02]  /*8310*/  PLOP3.LUT P2, PT, PT, PT, UP3, 0x80, 0x8 ;  /* 0x000000000008781c */ /* 0x000fc40003f4f038 */
[----:B------:R-:W-:-:S04]  /*8320*/  ISETP.NE.AND P4, PT, R47, RZ, PT ;  /* 0x000000ff2f00720c */ /* 0x000fc80003f85270 */
[----:B------:R-:W-:Y:S01]  /*8330*/  FSEL R47, R41, RZ, P4 ;  /* 0x000000ff292f7208 */ /* 0x000fe20002000000 */
[----:B0-----:R-:W-:-:S06]  /*8340*/  DFMA R50, R54, -R52, 1 ;  /* 0x3ff000003632742b */ /* 0x001fcc0000000834 */
[----:B------:R-:W-:Y:S02]  /*8350*/  @!P2 FSEL R41, R56, R47, P1 ;  /* 0x0000002f3829a208 */ /* 0x000fe40000800000 */
[----:B------:R-:W-:Y:S01]  /*8360*/  DFMA R50, R50, R50, R50 ;  /* 0x000000323232722b */ /* 0x000fe20000000032 */
[----:B------:R-:W-:Y:S02]  /*8370*/  PLOP3.LUT P2, PT, PT, PT, UP3, 0x80, 0x8 ;  /* 0x000000000008781c */ /* 0x000fe40003f4f038 */
[----:B------:R-:W-:-:S05]  /*8380*/  FSEL R47, R60, +QNAN , P4 ;  /* 0x7ff000003c2f7808 */ /* 0x000fca0002000000 */
[----:B------:R-:W-:Y:S01]  /*8390*/  DFMA R50, R54, R50, R54 ;  /* 0x000000323632722b */ /* 0x000fe20000000036 */
[----:B------:R-:W-:-:S05]  /*83a0*/  IMAD.MOV.U32 R54, RZ, RZ, R41 ;  /* 0x000000ffff367224 */ /* 0x000fca00078e0029 */
[----:B------:R-:W-:Y:S02]  /*83b0*/  @!P2 FSEL R60, R57, R47, P1 ;  /* 0x0000002f393ca208 */ /* 0x000fe40000800000 */
[----:B------:R-:W-:-:S03]  /*83c0*/  DFMA R52, R50, -R52, 1 ;  /* 0x3ff000003234742b */ /* 0x000fc60000000834 */
[----:B------:R-:W-:-:S05]  /*83d0*/  IMAD.MOV.U32 R55, RZ, RZ, R60 ;  /* 0x000000ffff377224 */ /* 0x000fca00078e003c */
[----:B------:R-:W-:Y:S02]  /*83e0*/  DFMA R52, R50, R52, R50 ;  /* 0x000000343234722b */ /* 0x000fe40000000032 */
[----:B------:R-:W-:-:S08]  /*83f0*/  DADD R54, R54, R54 ;  /* 0x0000000036367229 */ /* 0x000fd00000000036 */
[----:B------:R-:W-:Y:S02]  /*8400*/  DMUL R56, R52, R54 ;  /* 0x0000003634387228 */ /* 0x000fe40000000000 */
[----:B------:R-:W-:-:S06]  /*8410*/  FSETP.GEU.AND P2, PT, |R55|, 6.5827683646048100446e-37, PT ;  /* 0x036000003700780b */ /* 0x000fcc0003f4e200 */
        /* <DEDUP_REMOVED lines=11> */
.L_x_53:
[----:B------:R-:W-:Y:S01]  /*84d0*/  FADD R8, R31, R8 ;  /* 0x000000081f087221 */ /* 0x000fe20000000000 */
[----:B------:R-:W-:Y:S01]  /*84e0*/  FSETP.NEU.AND P1, PT, R46, 1, PT ;  /* 0x3f8000002e00780b */ /* 0x000fe20003f2d000 */
[----:B------:R-:W-:Y:S02]  /*84f0*/  UMOV UR48, 0x40260000 ;  /* 0x4026000000307882 */ /* 0x000fe40000000000 */
[----:B------:R-:W0:Y:S01]  /*8500*/  F2F.F64.F32 R46, R8 ;  /* 0x00000008002e7310 */ /* 0x000e220000201800 */
[----:B------:R-:W-:Y:S02]  /*8510*/  FSEL R50, R52, -1.54028256424871466263e+29, P1 ;  /* 0xeff8d89834327808 */ /* 0x000fe40000800000 */
[----:B------:R-:W-:Y:S01]  /*8520*/  FSEL R51, R53, 0.17376267910003662109, P1 ;  /* 0x3e31eed835337808 */ /* 0x000fe20000800000 */
        /* <DEDUP_REMOVED lines=8> */
[----:B------:R-:W0:Y:S01]  /*85b0*/  MUFU.RCP64H R51, 39916800 ;  /* 0x418308a800337908 */ /* 0x000e220000001800 */
[----:B------:R-:W-:Y:S01]  /*85c0*/  IMAD.MOV.U32 R46, RZ, RZ, 0x0 ;  /* 0x00000000ff2e7424 */ /* 0x000fe200078e00ff */
[----:B------:R-:W-:Y:S01]  /*85d0*/  UISETP.NE.AND UP3, UPT, UR50, URZ, UPT ;  /* 0x000000ff3200728c */ /* 0x000fe2000bf65270 */
[----:B------:R-:W-:Y:S01]  /*85e0*/  IMAD.MOV.U32 R47, RZ, RZ, 0x418308a8 ;  /* 0x418308a8ff2f7424 */ /* 0x000fe200078e00ff */
[----:B------:R-:W-:Y:S01]  /*85f0*/  PLOP3.LUT P1, PT, PT, PT, UP0, 0x40, 0x4 ;  /* 0x000000000004781c */ /* 0x000fe20003f2e808 */
[----:B------:R-:W-:Y:S01]  /*8600*/  IMAD.MOV.U32 R50, RZ, RZ, 0x1 ;  /* 0x00000001ff327424 */ /* 0x000fe200078e00ff */
[----:B------:R-:W-:Y:S01]  /*8610*/  PLOP3.LUT P2, PT, PT, PT, UP0, 0x40, 0x4 ;  /* 0x000000000004781c */ /* 0x000fe20003f4e808 */
[----:B------:R-:W-:Y:S01]  /*8620*/  IMAD.MOV.U32 R53, RZ, RZ, R49 ;  /* 0x000000ffff357224 */ /* 0x000fe200078e0031 */
[----:B------:R-:W-:-:S05]  /*8630*/  FSETP.NEU.AND P4, PT, R48, RZ, PT ;  /* 0x000000ff3000720b */ /* 0x000fca0003f8d000 */
[----:B------:R-:W-:Y:S02]  /*8640*/  DADD R54, -RZ, -R52 ;  /* 0x00000000ff367229 */ /* 0x000fe40000000934 */
[----:B0-----:R-:W-:-:S08]  /*8650*/  DFMA R42, R50, -R46, 1 ;  /* 0x3ff00000322a742b */ /* 0x001fd0000000082e */
[----:B------:R-:W-:Y:S01]  /*8660*/  FSEL R52, R54, R52, P1 ;  /* 0x0000003436347208 */ /* 0x000fe20000800000 */
[----:B------:R-:W-:Y:S01]  /*8670*/  DFMA R42, R42, R42, R42 ;  /* 0x0000002a2a2a722b */ /* 0x000fe2000000002a */
[----:B------:R-:W-:Y:S02]  /*8680*/  FSEL R49, R55, R49, P2 ;  /* 0x0000003137317208 */ /* 0x000fe40001000000 */
[----:B------:R-:W-:Y:S02]  /*8690*/  PLOP3.LUT P1, PT, PT, PT, UP3, 0x80, 0x8 ;  /* 0x000000000008781c */ /* 0x000fe40003f2f038 */
[----:B------:R-:W-:Y:S02]  /*86a0*/  PLOP3.LUT P2, PT, PT, PT, UP3, 0x80, 0x8 ;  /* 0x000000000008781c */ /* 0x000fe40003f4f038 */
[----:B------:R-:W-:Y:S01]  /*86b0*/  FSEL R54, R52, RZ, P4 ;  /* 0x000000ff34367208 */ /* 0x000fe20002000000 */
[----:B------:R-:W-:Y:S01]  /*86c0*/  DFMA R42, R50, R42, R50 ;  /* 0x0000002a322a722b */ /* 0x000fe20000000032 */
[----:B------:R-:W-:Y:S01]  /*86d0*/  FSEL R55, R39, R49, !P4 ;  /* 0x0000003127377208 */ /* 0x000fe20006000000 */
[----:B------:R-:W-:Y:S01]  /*86e0*/  DADD R50, R38, 11 ;  /* 0x4026000026327429 */ /* 0x000fe20000000000 */
[----:B------:R-:W-:-:S02]  /*86f0*/  FSEL R31, R54, RZ, P3 ;  /* 0x000000ff361f7208 */ /* 0x000fc40001800000 */
[----:B------:R-:W-:-:S03]  /*8700*/  FSEL R41, R55, UR32, P3 ;  /* 0x0000002037297c08 */ /* 0x000fc60009800000 */
[----:B------:R-:W-:-:S04]  /*8710*/  DFMA R46, R42, -R46, 1 ;  /* 0x3ff000002a2e742b */ /* 0x000fc8000000082e */
[----:B------:R-:W-:Y:S02]  /*8720*/  @!P1 FSEL R54, R50, R31, P0 ;  /* 0x0000001f32369208 */ /* 0x000fe40000000000 */
[----:B------:R-:W-:Y:S02]  /*8730*/  @!P2 FSEL R55, R51, R41, P0 ;  /* 0x000000293337a208 */ /* 0x000fe40000000000 */
[----:B------:R-:W-:-:S04]  /*8740*/  DFMA R42, R42, R46, R42 ;  /* 0x0000002e2a2a722b */ /* 0x000fc8000000002a */
[----:B------:R-:W-:-:S08]  /*8750*/  DADD R54, R54, R54 ;  /* 0x0000000036367229 */ /* 0x000fd00000000036 */
[----:B------:R-:W-:Y:S02]  /*8760*/  DMUL R50, R42, R54 ;  /* 0x000000362a327228 */ /* 0x000fe40000000000 */
[----:B------:R-:W-:-:S06]  /*8770*/  FSETP.GEU.AND P2, PT, |R55|, 6.5827683646048100446e-37, PT ;  /* 0x036000003700780b */ /* 0x000fcc0003f4e200 */
        /* <DEDUP_REMOVED lines=12> */
.L_x_54:
        /* <DEDUP_REMOVED lines=14> */
[----:B------:R-:W-:Y:S01]  /*8920*/  IMAD.MOV.U32 R54, RZ, RZ, 0x0 ;  /* 0x00000000ff367424 */ /* 0x000fe200078e00ff */
[----:B------:R-:W-:Y:S01]  /*8930*/  UISETP.NE.AND UP3, UPT, UR33, URZ, UPT ;  /* 0x000000ff2100728c */ /* 0x000fe2000bf65270 */
[----:B------:R-:W-:Y:S01]  /*8940*/  IMAD.MOV.U32 R55, RZ, RZ, 0x41bc8cfc ;  /* 0x41bc8cfcff377424 */ /* 0x000fe200078e00ff */
[----:B------:R-:W-:Y:S01]  /*8950*/  FSETP.NEU.AND P4, PT, R48, RZ, PT ;  /* 0x000000ff3000720b */ /* 0x000fe20003f8d000 */
[----:B------:R-:W-:Y:S01]  /*8960*/  IMAD.MOV.U32 R56, RZ, RZ, 0x1 ;  /* 0x00000001ff387424 */ /* 0x000fe200078e00ff */
[----:B------:R-:W-:Y:S02]  /*8970*/  DADD R58, R38, 12 ;  /* 0x40280000263a7429 */ /* 0x000fe40000000000 */
[----:B------:R-:W-:Y:S02]  /*8980*/  PLOP3.LUT P1, PT, PT, PT, UP3, 0x80, 0x8 ;  /* 0x000000000008781c */ /* 0x000fe40003f2f038 */
[----:B------:R-:W-:-:S02]  /*8990*/  PLOP3.LUT P2, PT, PT, PT, UP3, 0x80, 0x8 ;  /* 0x000000000008781c */ /* 0x000fc40003f4f038 */
[----:B------:R-:W-:Y:S02]  /*89a0*/  FSEL R52, R52, RZ, P4 ;  /* 0x000000ff34347208 */ /* 0x000fe40002000000 */
[----:B------:R-:W-:Y:S02]  /*89b0*/  FSEL R53, R49, RZ, P4 ;  /* 0x000000ff31357208 */ /* 0x000fe40002000000 */
[----:B------:R-:W-:Y:S01]  /*89c0*/  FSEL R41, R52, RZ, P3 ;  /* 0x000000ff34297208 */ /* 0x000fe20001800000 */
[----:B0-----:R-:W-:Y:S01]  /*89d0*/  DFMA R50, R56, -R54, 1 ;  /* 0x3ff000003832742b */ /* 0x001fe20000000836 */
[----:B------:R-:W-:-:S03]  /*89e0*/  FSEL R49, R53, +QNAN , P3 ;  /* 0x7ff0000035317808 */ /* 0x000fc60001800000 */
[----:B------:R-:W-:Y:S02]  /*89f0*/  @!P1 FSEL R52, R58, R41, P0 ;  /* 0x000000293a349208 */ /* 0x000fe40000000000 */
[----:B------:R-:W-:Y:S02]  /*8a00*/  @!P2 FSEL R53, R59, R49, P0 ;  /* 0x000000313b35a208 */ /* 0x000fe40000000000 */
[----:B------:R-:W-:-:S04]  /*8a10*/  DFMA R50, R50, R50, R50 ;  /* 0x000000323232722b */ /* 0x000fc80000000032 */
[----:B------:R-:W-:-:S04]  /*8a20*/  DADD R52, R52, R52 ;  /* 0x0000000034347229 */ /* 0x000fc80000000034 */
[----:B------:R-:W-:-:S06]  /*8a30*/  DFMA R50, R56, R50, R56 ;  /* 0x000000323832722b */ /* 0x000fcc0000000038 */
[----:B------:R-:W-:Y:S02]  /*8a40*/  FSETP.GEU.AND P1, PT, |R53|, 6.5827683646048100446e-37, PT ;  /* 0x036000003500780b */ /* 0x000fe40003f2e200 */
        /* <DEDUP_REMOVED lines=10> */
[----:B------:R-:W-:Y:S02]  /*8af0*/  IMAD.MOV.U32 R49, RZ, RZ, R53 ;  /* 0x000000ffff317224 */ /* 0x000fe400078e0035 */
[----:B------:R-:W-:Y:S02]  /*8b00*/  IMAD.MOV.U32 R52, RZ, RZ, RZ ;  /* 0x000000ffff347224 */ /* 0x000fe400078e00ff */
[----:B------:R-:W-:-:S07]  /*8b10*/  IMAD.MOV.U32 R53, RZ, RZ, 0x41bc8cfc ;  /* 0x41bc8cfcff357424 */ /* 0x000fce00078e00ff */
[----:B------:R-:W-:Y:S05]  /*8b20*/  CALL.REL.NOINC `($__internal_1_$__cuda_sm20_div_rn_f64_full) ;  /* 0x00000000007c7944 */ /* 0x000fea0003c00000 */
[----:B------:R-:W-:Y:S02]  /*8b30*/  IMAD.MOV.U32 R50, RZ, RZ, R52 ;  /* 0x000000ffff327224 */ /* 0x000fe400078e0034 */
[----:B------:R-:W-:-:S07]  /*8b40*/  IMAD.MOV.U32 R51, RZ, RZ, R49 ;  /* 0x000000ffff337224 */ /* 0x000fce00078e0031 */
.L_x_55:
[----:B------:R-:W0:Y:S01]  /*8b50*/  LDC.64 R52, c[0x0][0x3a0] ;  /* 0x0000e800ff347b82 */ /* 0x000e220000000a00 */
[----:B------:R-:W2:Y:S01]  /*8b60*/  LDG.E R54, desc[UR34][R32.64] ;  /* 0x0000002220367981 */ /* 0x000ea2000c1e1900 */
[----:B------:R-:W-:Y:S01]  /*8b70*/  FSETP.NEU.AND P0, PT, R48, 1, PT ;  /* 0x3f8000003000780b */ /* 0x000fe20003f0d000 */
[----:B0-----:R-:W-:-:S06]  /*8b80*/  IMAD.WIDE R52, R26, 0x4, R52 ;  /* 0x000000041a347825 */ /* 0x001fcc00078e0234 */
[----:B------:R-:W3:Y:S01]  /*8b90*/  LDG.E.CONSTANT R52, desc[UR34][R52.64] ;  /* 0x0000002234347981 */ /* 0x000ee2000c1e9900 */
[----:B------:R-:W-:Y:S01]  /*8ba0*/  FADD R8, R8, R31 ;  /* 0x0000001f08087221 */ /* 0x000fe20000000000 */
[----:B------:R-:W-:Y:S02]  /*8bb0*/  FSEL R48, R50, -1.54028256424871466263e+29, P0 ;  /* 0xeff8d89832307808 */ /* 0x000fe40000000000 */
[----:B------:R-:W-:Y:S01]  /*8bc0*/  FSEL R49, R51, 0.17376267910003662109, P0 ;  /* 0x3e31eed833317808 */ /* 0x000fe20000000000 */
[----:B------:R-:W0:Y:S05]  /*8bd0*/  F2F.F64.F32 R30, R8 ;  /* 0x00000008001e7310 */ /* 0x000e2a0000201800 */
[----:B------:R-:W-:-:S08]  /*8be0*/  DMUL R48, R48, UR44 ;  /* 0x0000002c30307c28 */ /* 0x000fd00008000000 */
[----:B0-----:R-:W-:Y:S01]  /*8bf0*/  DMUL R30, R48, R30 ;  /* 0x0000001e301e7228 */ /* 0x001fe20000000000 */
[----:B------:R-:W0:Y:S07]  /*8c00*/  F2F.F64.F32 R40, R40 ;  /* 0x0000002800287310 */ /* 0x000e2e0000201800 */
[----:B------:R-:W-:-:S08]  /*8c10*/  DFMA R30, R42, R46, R30 ;  /* 0x0000002e2a1e722b */ /* 0x000fd0000000001e */
[----:B------:R-:W-:-:S08]  /*8c20*/  DADD R30, R44, R30 ;  /* 0x000000002c1e7229 */ /* 0x000fd0000000001e */
[----:B0-----:R-:W-:Y:S01]  /*8c30*/  DADD R30, R30, R40 ;  /* 0x000000001e1e7229 */ /* 0x001fe20000000028 */
[----:B------:R-:W-:-:S09]  /*8c40*/  FADD R41, R5, R5 ;  /* 0x0000000505297221 */ /* 0x000fd20000000000 */
[----:B------:R-:W3:Y:S01]  /*8c50*/  F2F.F32.F64 R30, R30 ;  /* 0x0000001e001e7310 */ /* 0x000ee20000301000 */
[----:B------:R-:W-:-:S04]  /*8c60*/  UIADD3 UR5, UPT, UPT, UR5, 0x1, URZ ;  /* 0x0000000105057890 */ /* 0x000fc8000fffe0ff */
[----:B------:R-:W-:Y:S01]  /*8c70*/  UISETP.NE.AND UP3, UPT, UR5, -0xc, UPT ;  /* 0xfffffff40500788c */ /* 0x000fe2000bf65270 */
[----:B------:R-:W-:Y:S02]  /*8c80*/  VIADD R24, R24, UR4 ;  /* 0x0000000418187c36 */ /* 0x000fe40008000000 */
[----:B------:R-:W-:Y:S02]  /*8c90*/  VIADD R27, R27, UR4 ;  /* 0x000000041b1b7c36 */ /* 0x000fe40008000000 */
[----:B------:R-:W-:Y:S02]  /*8ca0*/  VIADD R25, R25, UR4 ;  /* 0x0000000419197c36 */ /* 0x000fe40008000000 */
[----:B------:R-:W-:Y:S02]  /*8cb0*/  IMAD.MOV.U32 R8, RZ, RZ, R29 ;  /* 0x000000ffff087224 */ /* 0x000fe400078e001d */
[----:B------:R-:W-:Y:S02]  /*8cc0*/  VIADD R26, R26, UR4 ;  /* 0x000000041a1a7c36 */ /* 0x000fe40008000000 */
[----:B--2---:R-:W-:-:S04]  /*8cd0*/  FADD R41, R41, -R54 ;  /* 0x8000003629297221 */ /* 0x004fc80000000000 */
[----:B---3--:R-:W-:-:S05]  /*8ce0*/  FFMA R41, R30, R52, R41 ;  /* 0x000000341e297223 */ /* 0x008fca0000000029 */
[----:B------:R0:W-:Y:S01]  /*8cf0*/  STG.E desc[UR34][R32.64], R41 ;  /* 0x0000002920007986 */ /* 0x0001e2000c101922 */
[----:B------:R-:W-:Y:S05]  /*8d00*/  BRA.U UP3, `(.L_x_56) ;  /* 0xffffff8d030c7547 */ /* 0x000fea000b83ffff */
[----:B------:R-:W-:Y:S05]  /*8d10*/  EXIT ;  /* 0x000000000000794d */ /* 0x000fea0003800000 */
        .weak           $__internal_1_$__cuda_sm20_div_rn_f64_full
        .type           $__internal_1_$__cuda_sm20_div_rn_f64_full,@function
        .size           $__internal_1_$__cuda_sm20_div_rn_f64_full,($_Z13FVS_3D_SolverifififfPfS_S_$__internal_accurate_pow - $__internal_1_$__cuda_sm20_div_rn_f64_full)
$__internal_1_$__cuda_sm20_div_rn_f64_full:
[----:B------:R-:W-:Y:S01]  /*8d20*/  IMAD.MOV.U32 R67, RZ, RZ, R49 ;  /* 0x000000ffff437224 */ /* 0x000fe200078e0031 */
[C---:B------:R-:W-:Y:S01]  /*8d30*/  LOP3.LUT R56, R53.reuse, 0x7ff00000, RZ, 0xc0, !PT ;  /* 0x7ff0000035387812 */ /* 0x040fe200078ec0ff */
[----:B------:R-:W-:Y:S01]  /*8d40*/  IMAD.MOV.U32 R51, RZ, RZ, 0x1ca00000 ;  /* 0x1ca00000ff337424 */ /* 0x000fe200078e00ff */
[----:B------:R-:W-:Y:S01]  /*8d50*/  LOP3.LUT R55, R53, 0x800fffff, RZ, 0xc0, !PT ;  /* 0x800fffff35377812 */ /* 0x000fe200078ec0ff */
[----:B------:R-:W-:Y:S01]  /*8d60*/  IMAD.MOV.U32 R66, RZ, RZ, R54 ;  /* 0x000000ffff427224 */ /* 0x000fe200078e0036 */
[----:B------:R-:W-:Y:S01]  /*8d70*/  LOP3.LUT R49, R67, 0x7ff00000, RZ, 0xc0, !PT ;  /* 0x7ff0000043317812 */ /* 0x000fe200078ec0ff */
[--C-:B------:R-:W-:Y:S01]  /*8d80*/  IMAD.MOV.U32 R62, RZ, RZ, R52.reuse ;  /* 0x000000ffff3e7224 */ /* 0x100fe200078e0034 */
[----:B------:R-:W-:Y:S01]  /*8d90*/  LOP3.LUT R65, R55, 0x3ff00000, RZ, 0xfc, !PT ;  /* 0x3ff0000037417812 */ /* 0x000fe200078efcff */
[----:B------:R-:W-:Y:S01]  /*8da0*/  IMAD.MOV.U32 R63, RZ, RZ, R53 ;  /* 0x000000ffff3f7224 */ /* 0x000fe200078e0035 */
[----:B------:R-:W-:Y:S01]  /*8db0*/  ISETP.GE.U32.AND P5, PT, R49, R56, PT ;  /* 0x000000383100720c */ /* 0x000fe20003fa6070 */
[----:B------:R-:W-:-:S02]  /*8dc0*/  IMAD.MOV.U32 R64, RZ, RZ, R52 ;  /* 0x000000ffff407224 */ /* 0x000fc400078e0034 */
[----:B------:R-:W-:Y:S01]  /*8dd0*/  IMAD.MOV.U32 R68, RZ, RZ, 0x1 ;  /* 0x00000001ff447424 */ /* 0x000fe200078e00ff */
[----:B------:R-:W-:Y:S02]  /*8de0*/  SEL R54, R51, 0x63400000, !P5 ;  /* 0x6340000033367807 */ /* 0x000fe40006800000 */
[----:B------:R-:W-:-:S13]  /*8df0*/  FSETP.GEU.AND P5, PT, |R53|, 1.469367938527859385e-39, PT ;  /* 0x001000003500780b */ /* 0x000fda0003fae200 */
[----:B------:R-:W-:-:S06]  /*8e00*/  @!P5 DMUL R64, R62, 8.98846567431157953865e+307 ;  /* 0x7fe000003e40d828 */ /* 0x000fcc0000000000 */
[----:B------:R-:W0:Y:S04]  /*8e10*/  MUFU.RCP64H R69, R65 ;  /* 0x0000004100457308 */ /* 0x000e280000001800 */
[----:B------:R-:W-:Y:S02]  /*8e20*/  @!P5 LOP3.LUT R56, R65, 0x7ff00000, RZ, 0xc0, !PT ;  /* 0x7ff000004138d812 */ /* 0x000fe400078ec0ff */
[----:B------:R-:W-:Y:S01]  /*8e30*/  FSETP.GEU.AND P5, PT, |R67|, 1.469367938527859385e-39, PT ;  /* 0x001000004300780b */ /* 0x000fe20003fae200 */
[----:B0-----:R-:W-:-:S08]  /*8e40*/  DFMA R52, R68, -R64, 1 ;  /* 0x3ff000004434742b */ /* 0x001fd00000000840 */
[----:B------:R-:W-:-:S08]  /*8e50*/  DFMA R52, R52, R52, R52 ;  /* 0x000000343434722b */ /* 0x000fd00000000034 */
[----:B------:R-:W-:Y:S01]  /*8e60*/  DFMA R52, R68, R52, R68 ;  /* 0x000000344434722b */ /* 0x000fe20000000044 */
[----:B------:R-:W-:Y:S01]  /*8e70*/  LOP3.LUT R69, R54, 0x800fffff, R67, 0xf8, !PT ;  /* 0x800fffff36457812 */ /* 0x000fe200078ef843 */
[----:B------:R-:W-:-:S06]  /*8e80*/  IMAD.MOV.U32 R68, RZ, RZ, R66 ;  /* 0x000000ffff447224 */ /* 0x000fcc00078e0042 */
[----:B------:R-:W-:-:S08]  /*8e90*/  DFMA R70, R52, -R64, 1 ;  /* 0x3ff000003446742b */ /* 0x000fd00000000840 */
[----:B------:R-:W-:Y:S01]  /*8ea0*/  DFMA R70, R52, R70, R52 ;  /* 0x000000463446722b */ /* 0x000fe20000000034 */
[----:B------:R-:W-:Y:S01]  /*8eb0*/  IMAD.MOV.U32 R53, RZ, RZ, R49 ;  /* 0x000000ffff357224 */ /* 0x000fe200078e0031 */
[----:B------:R-:W-:Y:S09]  /*8ec0*/  @P5 BRA `(.L_x_57) ;  /* 0x0000000000205947 */ /* 0x000ff20003800000 */
[----:B------:R-:W-:-:S04]  /*8ed0*/  LOP3.LUT R52, R63, 0x7ff00000, RZ, 0xc0, !PT ;  /* 0x7ff000003f347812 */ /* 0x000fc800078ec0ff */
[----:B------:R-:W-:-:S04]  /*8ee0*/  ISETP.GE.U32.AND P5, PT, R49, R52, PT ;  /* 0x000000343100720c */ /* 0x000fc80003fa6070 */
[----:B------:R-:W-:-:S04]  /*8ef0*/  SEL R52, R51, 0x63400000, !P5 ;  /* 0x6340000033347807 */ /* 0x000fc80006800000 */
[----:B------:R-:W-:-:S04]  /*8f00*/  LOP3.LUT R52, R52, 0x80000000, R67, 0xf8, !PT ;  /* 0x8000000034347812 */ /* 0x000fc800078ef843 */
[----:B------:R-:W-:Y:S01]  /*8f10*/  LOP3.LUT R53, R52, 0x100000, RZ, 0xfc, !PT ;  /* 0x0010000034357812 */ /* 0x000fe200078efcff */
[----:B------:R-:W-:-:S06]  /*8f20*/  IMAD.MOV.U32 R52, RZ, RZ, RZ ;  /* 0x000000ffff347224 */ /* 0x000fcc00078e00ff */
[----:B------:R-:W-:-:S10]  /*8f30*/  DFMA R68, R68, 2, -R52 ;  /* 0x400000004444782b */ /* 0x000fd40000000834 */
[----:B------:R-:W-:-:S07]  /*8f40*/  LOP3.LUT R53, R69, 0x7ff00000, RZ, 0xc0, !PT ;  /* 0x7ff0000045357812 */ /* 0x000fce00078ec0ff */
.L_x_57:
[----:B------:R-:W-:Y:S01]  /*8f50*/  DMUL R72, R70, R68 ;  /* 0x0000004446487228 */ /* 0x000fe20000000000 */
[----:B------:R-:W-:-:S05]  /*8f60*/  VIADD R52, R53, 0xffffffff ;  /* 0xffffffff35347836 */ /* 0x000fca0000000000 */
[----:B------:R-:W-:Y:S02]  /*8f70*/  ISETP.GT.U32.AND P5, PT, R52, 0x7feffffe, PT ;  /* 0x7feffffe3400780c */ /* 0x000fe40003fa4070 */
[----:B------:R-:W-:-:S08]  /*8f80*/  DFMA R54, R72, -R64, R68 ;  /* 0x800000404836722b */ /* 0x000fd00000000044 */
[----:B------:R-:W-:Y:S01]  /*8f90*/  DFMA R70, R70, R54, R72 ;  /* 0x000000364646722b */ /* 0x000fe20000000048 */
[----:B------:R-:W-:-:S05]  /*8fa0*/  VIADD R54, R56, 0xffffffff ;  /* 0xffffffff38367836 */ /* 0x000fca0000000000 */
[----:B------:R-:W-:-:S13]  /*8fb0*/  ISETP.GT.U32.OR P5, PT, R54, 0x7feffffe, P5 ;  /* 0x7feffffe3600780c */ /* 0x000fda0002fa4470 */
[----:B------:R-:W-:Y:S05]  /*8fc0*/  @P5 BRA `(.L_x_58) ;  /* 0x0000000000745947 */ /* 0x000fea0003800000 */
[----:B------:R-:W-:-:S04]  /*8fd0*/  LOP3.LUT R52, R63, 0x7ff00000, RZ, 0xc0, !PT ;  /* 0x7ff000003f347812 */ /* 0x000fc800078ec0ff */
[CC--:B------:R-:W-:Y:S02]  /*8fe0*/  ISETP.GE.U32.AND P5, PT, R49.reuse, R52.reuse, PT ;  /* 0x000000343100720c */ /* 0x0c0fe40003fa6070 */
[----:B------:R-:W-:Y:S02]  /*8ff0*/  VIADDMNMX R52, R49, -R52, 0xb9600000, !PT ;  /* 0xb960000031347446 */ /* 0x000fe40007800934 */
[----:B------:R-:W-:Y:S02]  /*9000*/  SEL R51, R51, 0x63400000, !P5 ;  /* 0x6340000033337807 */ /* 0x000fe40006800000 */
[----:B------:R-:W-:-:S05]  /*9010*/  VIMNMX R52, PT, PT, R52, 0x46a00000, PT ;  /* 0x46a0000034347848 */ /* 0x000fca0003fe0100 */
[----:B------:R-:W-:Y:S02]  /*9020*/  IMAD.IADD R51, R52, 0x1, -R51 ;  /* 0x0000000134337824 */ /* 0x000fe400078e0a33 */
[----:B------:R-:W-:Y:S02]  /*9030*/  IMAD.MOV.U32 R52, RZ, RZ, RZ ;  /* 0x000000ffff347224 */ /* 0x000fe400078e00ff */
[----:B------:R-:W-:-:S06]  /*9040*/  VIADD R53, R51, 0x7fe00000 ;  /* 0x7fe0000033357836 */ /* 0x000fcc0000000000 */
[----:B------:R-:W-:-:S10]  /*9050*/  DMUL R54, R70, R52 ;  /* 0x0000003446367228 */ /* 0x000fd40000000000 */
[----:B------:R-:W-:-:S13]  /*9060*/  FSETP.GTU.AND P5, PT, |R55|, 1.469367938527859385e-39, PT ;  /* 0x001000003700780b */ /* 0x000fda0003fac200 */
[----:B------:R-:W-:Y:S05]  /*9070*/  @P5 BRA `(.L_x_59) ;  /* 0x0000000000a85947 */ /* 0x000fea0003800000 */
[----:B------:R-:W-:Y:S01]  /*9080*/  DFMA R64, R70, -R64, R68 ;  /* 0x800000404640722b */ /* 0x000fe20000000044 */
[----:B------:R-:W-:-:S09]  /*9090*/  IMAD.MOV.U32 R52, RZ, RZ, RZ ;  /* 0x000000ffff347224 */ /* 0x000fd200078e00ff */
[C---:B------:R-:W-:Y:S02]  /*90a0*/  FSETP.NEU.AND P5, PT, R65.reuse, RZ, PT ;  /* 0x000000ff4100720b */ /* 0x040fe40003fad000 */
[----:B------:R-:W-:-:S04]  /*90b0*/  LOP3.LUT R49, R65, 0x80000000, R63, 0x48, !PT ;  /* 0x8000000041317812 */ /* 0x000fc800078e483f */
[----:B------:R-:W-:-:S07]  /*90c0*/  LOP3.LUT R53, R49, R53, RZ, 0xfc, !PT ;  /* 0x0000003531357212 */ /* 0x000fce00078efcff */
[----:B------:R-:W-:Y:S05]  /*90d0*/  @!P5 BRA `(.L_x_59) ;  /* 0x000000000090d947 */ /* 0x000fea0003800000 */
[----:B------:R-:W-:Y:S01]  /*90e0*/  IMAD.MOV R63, RZ, RZ, -R51 ;  /* 0x000000ffff3f7224 */ /* 0x000fe200078e0a33 */
[----:B------:R-:W-:Y:S01]  /*90f0*/  DMUL.RP R52, R70, R52 ;  /* 0x0000003446347228 */ /* 0x000fe20000008000 */
[----:B------:R-:W-:Y:S01]  /*9100*/  IMAD.MOV.U32 R62, RZ, RZ, RZ ;  /* 0x000000ffff3e7224 */ /* 0x000fe200078e00ff */
[----:B------:R-:W-:-:S05]  /*9110*/  IADD3 R51, PT, PT, -R51, -0x43300000, RZ ;  /* 0xbcd0000033337810 */ /* 0x000fca0007ffe1ff */
[----:B------:R-:W-:-:S03]  /*9120*/  DFMA R70, R54, -R62, R70 ;  /* 0x8000003e3646722b */ /* 0x000fc60000000046 */
[----:B------:R-:W-:-:S07]  /*9130*/  LOP3.LUT R49, R53, R49, RZ, 0x3c, !PT ;  /* 0x0000003135317212 */ /* 0x000fce00078e3cff */
[----:B------:R-:W-:-:S04]  /*9140*/  FSETP.NEU.AND P5, PT, |R71|, R51, PT ;  /* 0x000000334700720b */ /* 0x000fc80003fad200 */
[----:B------:R-:W-:Y:S02]  /*9150*/  FSEL R52, R52, R54, !P5 ;  /* 0x0000003634347208 */ /* 0x000fe40006800000 */
[----:B------:R-:W-:-:S03]  /*9160*/  FSEL R53, R49, R55, !P5 ;  /* 0x0000003731357208 */ /* 0x000fc60006800000 */
[----:B------:R-:W-:Y:S02]  /*9170*/  IMAD.MOV.U32 R54, RZ, RZ, R52 ;  /* 0x000000ffff367224 */ /* 0x000fe400078e0034 */
[----:B------:R-:W-:Y:S01]  /*9180*/  IMAD.MOV.U32 R55, RZ, RZ, R53 ;  /* 0x000000ffff377224 */ /* 0x000fe200078e0035 */
[----:B------:R-:W-:Y:S06]  /*9190*/  BRA `(.L_x_59) ;  /* 0x0000000000607947 */ /* 0x000fec0003800000 */
.L_x_58:
[----:B------:R-:W-:-:S14]  /*91a0*/  DSETP.NAN.AND P5, PT, R66, R66, PT ;  /* 0x000000424200722a */ /* 0x000fdc0003fa8000 */
[----:B------:R-:W-:Y:S05]  /*91b0*/  @P5 BRA `(.L_x_60) ;  /* 0x00000000004c5947 */ /* 0x000fea0003800000 */
[----:B------:R-:W-:-:S14]  /*91c0*/  DSETP.NAN.AND P5, PT, R62, R62, PT ;  /* 0x0000003e3e00722a */ /* 0x000fdc0003fa8000 */
[----:B------:R-:W-:Y:S05]  /*91d0*/  @P5 BRA `(.L_x_61) ;  /* 0x0000000000345947 */ /* 0x000fea0003800000 */
[----:B------:R-:W-:Y:S01]  /*91e0*/  ISETP.NE.AND P5, PT, R53, R56, PT ;  /* 0x000000383500720c */ /* 0x000fe20003fa5270 */
[----:B------:R-:W-:Y:S02]  /*91f0*/  IMAD.MOV.U32 R54, RZ, RZ, 0x0 ;  /* 0x00000000ff367424 */ /* 0x000fe400078e00ff */
[----:B------:R-:W-:-:S10]  /*9200*/  IMAD.MOV.U32 R55, RZ, RZ, -0x80000 ;  /* 0xfff80000ff377424 */ /* 0x000fd400078e00ff */
[----:B------:R-:W-:Y:S05]  /*9210*/  @!P5 BRA `(.L_x_59) ;  /* 0x000000000040d947 */ /* 0x000fea0003800000 */
[----:B------:R-:W-:Y:S02]  /*9220*/  ISETP.NE.AND P5, PT, R53, 0x7ff00000, PT ;  /* 0x7ff000003500780c */ /* 0x000fe40003fa5270 */
[----:B------:R-:W-:Y:S02]  /*9230*/  LOP3.LUT R49, R67, 0x80000000, R63, 0x48, !PT ;  /* 0x8000000043317812 */ /* 0x000fe400078e483f */
[----:B------:R-:W-:-:S13]  /*9240*/  ISETP.EQ.OR P5, PT, R56, RZ, !P5 ;  /* 0x000000ff3800720c */ /* 0x000fda0006fa2670 */
[----:B------:R-:W-:Y:S01]  /*9250*/  @P5 LOP3.LUT R51, R49, 0x7ff00000, RZ, 0xfc, !PT ;  /* 0x7ff0000031335812 */ /* 0x000fe200078efcff */
[----:B------:R-:W-:Y:S02]  /*9260*/  @!P5 IMAD.MOV.U32 R54, RZ, RZ, RZ ;  /* 0x000000ffff36d224 */ /* 0x000fe400078e00ff */
[----:B------:R-:W-:Y:S02]  /*9270*/  @!P5 IMAD.MOV.U32 R55, RZ, RZ, R49 ;  /* 0x000000ffff37d224 */ /* 0x000fe400078e0031 */
[----:B------:R-:W-:Y:S02]  /*9280*/  @P5 IMAD.MOV.U32 R54, RZ, RZ, RZ ;  /* 0x000000ffff365224 */ /* 0x000fe400078e00ff */
[----:B------:R-:W-:Y:S01]  /*9290*/  @P5 IMAD.MOV.U32 R55, RZ, RZ, R51 ;  /* 0x000000ffff375224 */ /* 0x000fe200078e0033 */
[----:B------:R-:W-:Y:S06]  /*92a0*/  BRA `(.L_x_59) ;  /* 0x00000000001c7947 */ /* 0x000fec0003800000 */
.L_x_61:
[----:B------:R-:W-:Y:S01]  /*92b0*/  LOP3.LUT R49, R63, 0x80000, RZ, 0xfc, !PT ;  /* 0x000800003f317812 */ /* 0x000fe200078efcff */
[----:B------:R-:W-:-:S04]  /*92c0*/  IMAD.MOV.U32 R54, RZ, RZ, R62 ;  /* 0x000000ffff367224 */ /* 0x000fc800078e003e */
[----:B------:R-:W-:Y:S01]  /*92d0*/  IMAD.MOV.U32 R55, RZ, RZ, R49 ;  /* 0x000000ffff377224 */ /* 0x000fe200078e0031 */
[----:B------:R-:W-:Y:S06]  /*92e0*/  BRA `(.L_x_59) ;  /* 0x00000000000c7947 */ /* 0x000fec0003800000 */
.L_x_60:
[----:B------:R-:W-:Y:S01]  /*92f0*/  LOP3.LUT R49, R67, 0x80000, RZ, 0xfc, !PT ;  /* 0x0008000043317812 */ /* 0x000fe200078efcff */
[----:B------:R-:W-:-:S04]  /*9300*/  IMAD.MOV.U32 R54, RZ, RZ, R66 ;  /* 0x000000ffff367224 */ /* 0x000fc800078e0042 */
[----:B------:R-:W-:-:S07]  /*9310*/  IMAD.MOV.U32 R55, RZ, RZ, R49 ;  /* 0x000000ffff377224 */ /* 0x000fce00078e0031 */
.L_x_59:
[----:B------:R-:W-:Y:S02]  /*9320*/  IMAD.MOV.U32 R51, RZ, RZ, 0x0 ;  /* 0x00000000ff337424 */ /* 0x000fe400078e00ff */
[----:B------:R-:W-:Y:S02]  /*9330*/  IMAD.MOV.U32 R52, RZ, RZ, R54 ;  /* 0x000000ffff347224 */ /* 0x000fe400078e0036 */
[----:B------:R-:W-:Y:S01]  /*9340*/  IMAD.MOV.U32 R49, RZ, RZ, R55 ;  /* 0x000000ffff317224 */ /* 0x000fe200078e0037 */
[----:B------:R-:W-:Y:S06]  /*9350*/  RET.REL.NODEC R50 `(_Z13FVS_3D_SolverifififfPfS_S_) ;  /* 0xffffff6c32287950 */ /* 0x000fec0003c3ffff */
        .type           $_Z13FVS_3D_SolverifififfPfS_S_$__internal_accurate_pow,@function
        .size           $_Z13FVS_3D_SolverifififfPfS_S_$__internal_accurate_pow,(.L_x_862 - $_Z13FVS_3D_SolverifififfPfS_S_$__internal_accurate_pow)
$_Z13FVS_3D_SolverifififfPfS_S_$__internal_accurate_pow:
[----:B------:R-:W-:Y:S01]  /*9360*/  ISETP.GT.U32.AND P5, PT, R53, 0xfffff, PT ;  /* 0x000fffff3500780c */ /* 0x000fe20003fa4070 */
[----:B------:R-:W-:Y:S01]  /*9370*/  IMAD.MOV.U32 R52, RZ, RZ, R54 ;  /* 0x000000ffff347224 */ /* 0x000fe200078e0036 */
[----:B------:R-:W-:Y:S01]  /*9380*/  UMOV UR49, URZ ;  /* 0x000000ff00317c82 */ /* 0x000fe20008000000 */
[----:B------:R-:W-:Y:S01]  /*9390*/  UP2UR UR75, UPR, URZ, 0x1 ;  /* 0x00000001ff4b7883 */ /* 0x000fe20008000000 */
[----:B------:R-:W-:Y:S01]  /*93a0*/  MOV.SPILL R49, UR5 ;  /* 0x0000000500317c02 */ /* 0x000fe20009000f00 */
[----:B------:R-:W-:Y:S01]  /*93b0*/  ULOP3.LUT UR49, UR49, UR48, URZ, 0x3c, !UPT ;  /* 0x0000003031317292 */ /* 0x000fe2000f8e3cff */
[----:B------:R-:W-:Y:S01]  /*93c0*/  MOV.SPILL R51, UR4 ;  /* 0x0000000400337c02 */ /* 0x000fe20009000f00 */
[----:B------:R-:W-:Y:S01]  /*93d0*/  UMOV UR4, 0x3b39803f ;  /* 0x3b39803f00047882 */ /* 0x000fe20000000000 */
[----:B------:R-:W-:Y:S01]  /*93e0*/  UMOV UR5, 0x3c7abc9e ;  /* 0x3c7abc9e00057882 */ /* 0x000fe20000000000 */
[----:B------:R-:W-:-:S04]  /*93f0*/  ULOP3.LUT UR48, UR49, UR48, URZ, 0x3c, !UPT ;  /* 0x0000003031307292 */ /* 0x000fc8000f8e3cff */
[----:B------:R-:W-:Y:S01]  /*9400*/  @!P5 DMUL R62, R52, 1.80143985094819840000e+16 ;  /* 0x43500000343ed828 */ /* 0x000fe20000000000 */
[----:B------:R-:W-:Y:S01]  /*9410*/  ULOP3.LUT UR49, UR49, UR48, URZ, 0x3c, !UPT ;  /* 0x0000003031317292 */ /* 0x000fe2000f8e3cff */
[----:B------:R-:W-:-:S03]  /*9420*/  SHF.R.U32.HI R52, RZ, 0x14, R53 ;  /* 0x00000014ff347819 */ /* 0x000fc60000011635 */
[----:B------:R-:W-:Y:S02]  /*9430*/  USHF.L.U32 UR76, UR49, 0x1, URZ ;  /* 0x00000001314c7899 */ /* 0x000fe400080006ff */
[----:B------:R-:W-:Y:S02]  /*9440*/  ULOP3.LUT UR77, UR49, 0xff0fffff, URZ, 0xc0, !UPT ;  /* 0xff0fffff314d7892 */ /* 0x000fe4000f8ec0ff */
[----:B------:R-:W-:Y:S01]  /*9450*/  UISETP.GT.U32.AND UP0, UPT, UR76, -0x2000001, UPT ;  /* 0xfdffffff4c00788c */ /* 0x000fe2000bf04070 */
[----:B------:R-:W-:Y:S01]  /*9460*/  @!P5 IMAD.MOV.U32 R53, RZ, RZ, R63 ;  /* 0x000000ffff35d224 */ /* 0x000fe200078e003f */
[----:B------:R-:W-:Y:S01]  /*9470*/  @!P5 LEA.HI R52, R63, 0xffffffca, RZ, 0xc ;  /* 0xffffffca3f34d811 */ /* 0x000fe200078f60ff */
[----:B------:R-:W-:Y:S01]  /*9480*/  @!P5 IMAD.MOV.U32 R54, RZ, RZ, R62 ;  /* 0x000000ffff36d224 */ /* 0x000fe200078e003e */
[----:B------:R-:W-:Y:S02]  /*9490*/  USEL UR49, UR77, UR49, UP0 ;  /* 0x000000314d317287 */ /* 0x000fe40008000000 */
[----:B------:R-:W-:Y:S01]  /*94a0*/  LOP3.LUT R53, R53, 0x800fffff, RZ, 0xc0, !PT ;  /* 0x800fffff35357812 */ /* 0x000fe200078ec0ff */
[----:B------:R-:W-:Y:S01]  /*94b0*/  IMAD.MOV.U32 R66, RZ, RZ, R54 ;  /* 0x000000ffff427224 */ /* 0x000fe200078e0036 */
[----:B------:R-:W-:Y:S01]  /*94c0*/  UMOV UR76, 0x7d2cafe2 ;  /* 0x7d2cafe2004c7882 */ /* 0x000fe20000000000 */
[----:B------:R-:W-:Y:S01]  /*94d0*/  UMOV UR77, 0x3eb0f5ff ;  /* 0x3eb0f5ff004d7882 */ /* 0x000fe20000000000 */
[----:B------:R-:W-:Y:S01]  /*94e0*/  LOP3.LUT R55, R53, 0x3ff00000, RZ, 0xfc, !PT ;  /* 0x3ff0000035377812 */ /* 0x000fe200078efcff */
[----:B------:R-:W-:Y:S01]  /*94f0*/  VIADD R53, R52, 0xfffffc01 ;  /* 0xfffffc0134357836 */ /* 0x000fe20000000000 */
[----:B------:R-:W-:-:S02]  /*9500*/  UISETP.NE.AND UP0, UPT, UR75, URZ, UPT ;  /* 0x000000ff4b00728c */ /* 0x000fc4000bf05270 */
[----:B------:R-:W-:Y:S01]  /*9510*/  ISETP.GE.U32.AND P5, PT, R55, 0x3ff6a09f, PT ;  /* 0x3ff6a09f3700780c */ /* 0x000fe20003fa6070 */
[----:B------:R-:W-:-:S12]  /*9520*/  IMAD.MOV.U32 R67, RZ, RZ, R55 ;  /* 0x000000ffff437224 */ /* 0x000fd800078e0037 */
[----:B------:R-:W-:Y:S02]  /*9530*/  @P5 VIADD R54, R67, 0xfff00000 ;  /* 0xfff0000043365836 */ /* 0x000fe40000000000 */
[----:B------:R-:W-:Y:S02]  /*9540*/  @P5 VIADD R53, R52, 0xfffffc02 ;  /* 0xfffffc0234355836 */ /* 0x000fe40000000000 */
[----:B------:R-:W-:Y:S02]  /*9550*/  @P5 IMAD.MOV.U32 R67, RZ, RZ, R54 ;  /* 0x000000ffff435224 */ /* 0x000fe400078e0036 */
[----:B------:R-:W-:-:S04]  /*9560*/  IMAD.MOV.U32 R54, RZ, RZ, RZ ;  /* 0x000000ffff367224 */ /* 0x000fc800078e00ff */
[C---:B------:R-:W-:Y:S02]  /*9570*/  DADD R68, R66.reuse, 1 ;  /* 0x3ff0000042447429 */ /* 0x040fe40000000000 */
[----:B------:R-:W-:-:S04]  /*9580*/  DADD R66, R66, -1 ;  /* 0xbff0000042427429 */ /* 0x000fc80000000000 */
[----:B------:R-:W0:Y:S02]  /*9590*/  MUFU.RCP64H R55, R69 ;  /* 0x0000004500377308 */ /* 0x000e240000001800 */
[----:B0-----:R-:W-:-:S08]  /*95a0*/  DFMA R64, -R68, R54, 1 ;  /* 0x3ff000004440742b */ /* 0x001fd00000000136 */
[----:B------:R-:W-:-:S08]  /*95b0*/  DFMA R64, R64, R64, R64 ;  /* 0x000000404040722b */ /* 0x000fd00000000040 */
[----:B------:R-:W-:Y:S01]  /*95c0*/  DFMA R64, R54, R64, R54 ;  /* 0x000000403640722b */ /* 0x000fe20000000036 */
[----:B------:R-:W-:Y:S02]  /*95d0*/  IMAD.MOV.U32 R54, RZ, RZ, 0x41ad3b5a ;  /* 0x41ad3b5aff367424 */ /* 0x000fe400078e00ff */
[----:B------:R-:W-:-:S05]  /*95e0*/  IMAD.MOV.U32 R55, RZ, RZ, 0x3ed0f5d2 ;  /* 0x3ed0f5d2ff377424 */ /* 0x000fca00078e00ff */
[----:B------:R-:W-:-:S08]  /*95f0*/  DMUL R74, R66, R64 ;  /* 0x00000040424a7228 */ /* 0x000fd00000000000 */
[----:B------:R-:W-:-:S08]  /*9600*/  DFMA R74, R66, R64, R74 ;  /* 0x00000040424a722b */ /* 0x000fd0000000004a */
[----:B------:R-:W-:Y:S02]  /*9610*/  DMUL R62, R74, R74 ;  /* 0x0000004a4a3e7228 */ /* 0x000fe40000000000 */
[----:B------:R-:W-:-:S06]  /*9620*/  DADD R72, R66, -R74 ;  /* 0x0000000042487229 */ /* 0x000fcc000000084a */
[----:B------:R-:W-:Y:S01]  /*9630*/  DFMA R54, R62, UR76, R54 ;  /* 0x0000004c3e367c2b */ /* 0x000fe20008000036 */
[----:B------:R-:W-:Y:S01]  /*9640*/  UMOV UR76, 0x75488a3f ;  /* 0x75488a3f004c7882 */ /* 0x000fe20000000000 */
[----:B------:R-:W-:Y:S01]  /*9650*/  UMOV UR77, 0x3ef3b20a ;  /* 0x3ef3b20a004d7882 */ /* 0x000fe20000000000 */
[----:B------:R-:W-:-:S05]  /*9660*/  DADD R72, R72, R72 ;  /* 0x0000000048487229 */ /* 0x000fca0000000048 */
[----:B------:R-:W-:Y:S01]  /*9670*/  DFMA R54, R62, R54, UR76 ;  /* 0x0000004c3e367e2b */ /* 0x000fe20008000036 */
[----:B------:R-:W-:Y:S01]  /*9680*/  UMOV UR76, 0xe4faecd5 ;  /* 0xe4faecd5004c7882 */ /* 0x000fe20000000000 */
[----:B------:R-:W-:Y:S01]  /*9690*/  UMOV UR77, 0x3f1745cd ;  /* 0x3f1745cd004d7882 */ /* 0x000fe20000000000 */
[-C--:B------:R-:W-:Y:S02]  /*96a0*/  DFMA R72, R66, -R74.reuse, R72 ;  /* 0x8000004a4248722b */ /* 0x080fe40000000048 */
[----:B------:R-:W-:-:S03]  /*96b0*/  DMUL R66, R74, R74 ;  /* 0x0000004a4a427228 */ /* 0x000fc60000000000 */
[----:B------:R-:W-:Y:S01]  /*96c0*/  DFMA R54, R62, R54, UR76 ;  /* 0x0000004c3e367e2b */ /* 0x000fe20008000036 */
[----:B------:R-:W-:Y:S01]  /*96d0*/  UMOV UR76, 0x258a578b ;  /* 0x258a578b004c7882 */ /* 0x000fe20000000000 */
[----:B------:R-:W-:Y:S01]  /*96e0*/  UMOV UR77, 0x3f3c71c7 ;  /* 0x3f3c71c7004d7882 */ /* 0x000fe20000000000 */
[----:B------:R-:W-:-:S05]  /*96f0*/  DMUL R72, R64, R72 ;  /* 0x0000004840487228 */ /* 0x000fca0000000000 */
[----:B------:R-:W-:Y:S01]  /*9700*/  DFMA R54, R62, R54, UR76 ;  /* 0x0000004c3e367e2b */ /* 0x000fe20008000036 */
[----:B------:R-:W-:Y:S01]  /*9710*/  UMOV UR76, 0x9242b910 ;  /* 0x9242b910004c7882 */ /* 0x000fe20000000000 */
[----:B------:R-:W-:-:S03]  /*9720*/  UMOV UR77, 0x3f624924 ;  /* 0x3f624924004d7882 */ /* 0x000fc60000000000 */
[----:B------:R-:W-:Y:S02]  /*9730*/  VIADD R65, R73, 0x100000 ;  /* 0x0010000049417836 */ /* 0x000fe40000000000 */
[----:B------:R-:W-:Y:S01]  /*9740*/  IMAD.MOV.U32 R64, RZ, RZ, R72 ;  /* 0x000000ffff407224 */ /* 0x000fe200078e0048 */
[----:B------:R-:W-:Y:S01]  /*9750*/  DFMA R54, R62, R54, UR76 ;  /* 0x0000004c3e367e2b */ /* 0x000fe20008000036 */
[----:B------:R-:W-:Y:S01]  /*9760*/  UMOV UR76, 0x99999dfb ;  /* 0x99999dfb004c7882 */ /* 0x000fe20000000000 */
[----:B------:R-:W-:-:S06]  /*9770*/  UMOV UR77, 0x3f899999 ;  /* 0x3f899999004d7882 */ /* 0x000fcc0000000000 */
[----:B------:R-:W-:Y:S01]  /*9780*/  DFMA R54, R62, R54, UR76 ;  /* 0x0000004c3e367e2b */ /* 0x000fe20008000036 */
[----:B------:R-:W-:Y:S01]  /*9790*/  UMOV UR76, 0x55555555 ;  /* 0x55555555004c7882 */ /* 0x000fe20000000000 */
[----:B------:R-:W-:-:S06]  /*97a0*/  UMOV UR77, 0x3fb55555 ;  /* 0x3fb55555004d7882 */ /* 0x000fcc0000000000 */
[----:B------:R-:W-:-:S08]  /*97b0*/  DFMA R70, R62, R54, UR76 ;  /* 0x0000004c3e467e2b */ /* 0x000fd00008000036 */
[----:B------:R-:W-:Y:S01]  /*97c0*/  DADD R68, -R70, UR76 ;  /* 0x0000004c46447e29 */ /* 0x000fe20008000100 */
[----:B------:R-:W-:Y:S01]  /*97d0*/  UMOV UR76, 0xb9e7b0 ;  /* 0x00b9e7b0004c7882 */ /* 0x000fe20000000000 */
[----:B------:R-:W-:-:S06]  /*97e0*/  UMOV UR77, 0x3c46a4cb ;  /* 0x3c46a4cb004d7882 */ /* 0x000fcc0000000000 */
[----:B------:R-:W-:Y:S02]  /*97f0*/  DFMA R68, R62, R54, R68 ;  /* 0x000000363e44722b */ /* 0x000fe40000000044 */
[C---:B------:R-:W-:Y:S02]  /*9800*/  DFMA R54, R74.reuse, R74, -R66 ;  /* 0x0000004a4a36722b */ /* 0x040fe40000000842 */
[----:B------:R-:W-:-:S04]  /*9810*/  DMUL R62, R74, R66 ;  /* 0x000000424a3e7228 */ /* 0x000fc80000000000 */
[----:B------:R-:W-:Y:S01]  /*9820*/  DADD R68, R68, -UR76 ;  /* 0x8000004c44447e29 */ /* 0x000fe20008000000 */
[----:B------:R-:W-:Y:S01]  /*9830*/  UMOV UR76, 0x80000000 ;  /* 0x80000000004c7882 */ /* 0x000fe20000000000 */
[C---:B------:R-:W-:Y:S01]  /*9840*/  DFMA R64, R74.reuse, R64, R54 ;  /* 0x000000404a40722b */ /* 0x040fe20000000036 */
[----:B------:R-:W-:Y:S01]  /*9850*/  UMOV UR77, 0x43300000 ;  /* 0x43300000004d7882 */ /* 0x000fe20000000000 */
[----:B------:R-:W-:-:S08]  /*9860*/  DFMA R54, R74, R66, -R62 ;  /* 0x000000424a36722b */ /* 0x000fd0000000083e */
[----:B------:R-:W-:-:S08]  /*9870*/  DFMA R54, R72, R66, R54 ;  /* 0x000000424836722b */ /* 0x000fd00000000036 */
[----:B------:R-:W-:Y:S02]  /*9880*/  DFMA R54, R74, R64, R54 ;  /* 0x000000404a36722b */ /* 0x000fe40000000036 */
[----:B------:R-:W-:-:S08]  /*9890*/  DADD R64, R70, R68 ;  /* 0x0000000046407229 */ /* 0x000fd00000000044 */
[----:B------:R-:W-:-:S08]  /*98a0*/  DADD R70, R70, -R64 ;  /* 0x0000000046467229 */ /* 0x000fd00000000840 */
[----:B------:R-:W-:Y:S02]  /*98b0*/  DADD R70, R68, R70 ;  /* 0x0000000044467229 */ /* 0x000fe40000000046 */
[----:B------:R-:W-:-:S08]  /*98c0*/  DMUL R68, R64, R62 ;  /* 0x0000003e40447228 */ /* 0x000fd00000000000 */
[----:B------:R-:W-:-:S08]  /*98d0*/  DFMA R66, R64, R62, -R68 ;  /* 0x0000003e4042722b */ /* 0x000fd00000000844 */
[----:B------:R-:W-:-:S08]  /*98e0*/  DFMA R54, R64, R54, R66 ;  /* 0x000000364036722b */ /* 0x000fd00000000042 */
[----:B------:R-:W-:-:S08]  /*98f0*/  DFMA R70, R70, R62, R54 ;  /* 0x0000003e4646722b */ /* 0x000fd00000000036 */
[----:B------:R-:W-:-:S08]  /*9900*/  DADD R62, R68, R70 ;  /* 0x00000000443e7229 */ /* 0x000fd00000000046 */
[--C-:B------:R-:W-:Y:S02]  /*9910*/  DADD R54, R74, R62.reuse ;  /* 0x000000004a367229 */ /* 0x100fe4000000003e */
[----:B------:R-:W-:-:S06]  /*9920*/  DADD R68, R68, -R62 ;  /* 0x0000000044447229 */ /* 0x000fcc000000083e */
[----:B------:R-:W-:Y:S02]  /*9930*/  DADD R74, R74, -R54 ;  /* 0x000000004a4a7229 */ /* 0x000fe40000000836 */
[----:B------:R-:W-:-:S06]  /*9940*/  DADD R68, R70, R68 ;  /* 0x0000000046447229 */ /* 0x000fcc0000000044 */
[----:B------:R-:W-:Y:S01]  /*9950*/  DADD R74, R62, R74 ;  /* 0x000000003e4a7229 */ /* 0x000fe2000000004a */
[----:B------:R-:W-:Y:S01]  /*9960*/  LOP3.LUT R62, R53, 0x80000000, RZ, 0x3c, !PT ;  /* 0x80000000353e7812 */ /* 0x000fe200078e3cff */
[----:B------:R-:W-:-:S06]  /*9970*/  IMAD.MOV.U32 R63, RZ, RZ, 0x43300000 ;  /* 0x43300000ff3f7424 */ /* 0x000fcc00078e00ff */
[----:B------:R-:W-:Y:S02]  /*9980*/  DADD R68, R68, R74 ;  /* 0x0000000044447229 */ /* 0x000fe4000000004a */
[----:B------:R-:W-:Y:S01]  /*9990*/  DADD R62, R62, -UR76 ;  /* 0x8000004c3e3e7e29 */ /* 0x000fe20008000000 */
[----:B------:R-:W-:Y:S01]  /*99a0*/  UMOV UR76, 0xfefa39ef ;  /* 0xfefa39ef004c7882 */ /* 0x000fe20000000000 */
[----:B------:R-:W-:-:S04]  /*99b0*/  UMOV UR77, 0x3fe62e42 ;  /* 0x3fe62e42004d7882 */ /* 0x000fc80000000000 */
[----:B------:R-:W-:-:S08]  /*99c0*/  DADD R72, R72, R68 ;  /* 0x0000000048487229 */ /* 0x000fd00000000044 */
[----:B------:R-:W-:-:S08]  /*99d0*/  DADD R64, R54, R72 ;  /* 0x0000000036407229 */ /* 0x000fd00000000048 */
[--C-:B------:R-:W-:Y:S02]  /*99e0*/  DFMA R52, R62, UR76, R64.reuse ;  /* 0x0000004c3e347c2b */ /* 0x100fe40008000040 */
[----:B------:R-:W-:-:S06]  /*99f0*/  DADD R66, R54, -R64 ;  /* 0x0000000036427229 */ /* 0x000fcc0000000840 */
[----:B------:R-:W-:Y:S02]  /*9a00*/  DFMA R54, R62, -UR76, R52 ;  /* 0x8000004c3e367c2b */ /* 0x000fe40008000034 */
[----:B------:R-:W-:-:S06]  /*9a10*/  DADD R66, R72, R66 ;  /* 0x0000000048427229 */ /* 0x000fcc0000000042 */
[----:B------:R-:W-:-:S08]  /*9a20*/  DADD R54, -R64, R54 ;  /* 0x0000000040367229 */ /* 0x000fd00000000136 */
[----:B------:R-:W-:-:S08]  /*9a30*/  DADD R54, R66, -R54 ;  /* 0x0000000042367229 */ /* 0x000fd00000000836 */
[----:B------:R-:W-:Y:S01]  /*9a40*/  DFMA R62, R62, UR4, R54 ;  /* 0x000000043e3e7c2b */ /* 0x000fe20008000036 */
[----:B------:R-:W-:Y:S02]  /*9a50*/  R2UR.FILL UR5, R49 ;  /* 0x00000000310572ca */ /* 0x000fe400004e0000 */
[----:B------:R-:W-:-:S05]  /*9a60*/  R2UR.FILL UR4, R51 ;  /* 0x00000000330472ca */ /* 0x000fca00004e0000 */
[----:B------:R-:W-:-:S08]  /*9a70*/  DADD R54, R52, R62 ;  /* 0x0000000034367229 */ /* 0x000fd0000000003e */
[----:B------:R-:W-:Y:S02]  /*9a80*/  DADD R52, R52, -R54 ;  /* 0x0000000034347229 */ /* 0x000fe40000000836 */
[----:B------:R-:W-:-:S06]  /*9a90*/  DMUL R64, R54, UR48 ;  /* 0x0000003036407c28 */ /* 0x000fcc0008000000 */
[----:B------:R-:W-:Y:S02]  /*9aa0*/  DADD R52, R62, R52 ;  /* 0x000000003e347229 */ /* 0x000fe40000000034 */
[----:B------:R-:W-:Y:S01]  /*9ab0*/  DFMA R54, R54, UR48, -R64 ;  /* 0x0000003036367c2b */ /* 0x000fe20008000840 */
[----:B------:R-:W-:Y:S02]  /*9ac0*/  IMAD.MOV.U32 R62, RZ, RZ, 0x652b82fe ;  /* 0x652b82feff3e7424 */ /* 0x000fe400078e00ff */
[----:B------:R-:W-:-:S05]  /*9ad0*/  IMAD.MOV.U32 R63, RZ, RZ, 0x3ff71547 ;  /* 0x3ff71547ff3f7424 */ /* 0x000fca00078e00ff */
[----:B------:R-:W-:Y:S01]  /*9ae0*/  DFMA R54, R52, UR48, R54 ;  /* 0x0000003034367c2b */ /* 0x000fe20008000036 */
[----:B------:R-:W-:Y:S01]  /*9af0*/  UMOV UR48, 0x3b39803f ;  /* 0x3b39803f00307882 */ /* 0x000fe20000000000 */
[----:B------:R-:W-:-:S06]  /*9b00*/  UMOV UR49, 0x3c7abc9e ;  /* 0x3c7abc9e00317882 */ /* 0x000fcc0000000000 */
[----:B------:R-:W-:-:S08]  /*9b10*/  DADD R66, R64, R54 ;  /* 0x0000000040427229 */ /* 0x000fd00000000036 */
[----:B------:R-:W-:Y:S02]  /*9b20*/  DFMA R62, R66, R62, 6.75539944105574400000e+15 ;  /* 0x43380000423e742b */ /* 0x000fe4000000003e */
[----:B------:R-:W-:-:S06]  /*9b30*/  FSETP.GEU.AND P5, PT, |R67|, 4.1917929649353027344, PT ;  /* 0x4086232b4300780b */ /* 0x000fcc0003fae200 */
[----:B------:R-:W-:-:S08]  /*9b40*/  DADD R52, R62, -6.75539944105574400000e+15 ;  /* 0xc33800003e347429 */ /* 0x000fd00000000000 */
[----:B------:R-:W-:-:S08]  /*9b50*/  DFMA R68, R52, -UR76, R66 ;  /* 0x8000004c34447c2b */ /* 0x000fd00008000042 */
[----:B------:R-:W-:Y:S01]  /*9b60*/  DFMA R68, R52, -UR48, R68 ;  /* 0x8000003034447c2b */ /* 0x000fe20008000044 */
[----:B------:R-:W-:Y:S01]  /*9b70*/  UMOV UR48, 0x69ce2bdf ;  /* 0x69ce2bdf00307882 */ /* 0x000fe20000000000 */
[----:B------:R-:W-:Y:S01]  /*9b80*/  IMAD.MOV.U32 R52, RZ, RZ, -0x35dec16 ;  /* 0xfca213eaff347424 */ /* 0x000fe200078e00ff */
[----:B------:R-:W-:Y:S01]  /*9b90*/  UMOV UR49, 0x3e5ade15 ;  /* 0x3e5ade1500317882 */ /* 0x000fe20000000000 */
[----:B------:R-:W-:-:S06]  /*9ba0*/  IMAD.MOV.U32 R53, RZ, RZ, 0x3e928af3 ;  /* 0x3e928af3ff357424 */ /* 0x000fcc00078e00ff */
[----:B------:R-:W-:Y:S01]  /*9bb0*/  DFMA R52, R68, UR48, R52 ;  /* 0x0000003044347c2b */ /* 0x000fe20008000034 */
[----:B------:R-:W-:Y:S01]  /*9bc0*/  UMOV UR48, 0x62401315 ;  /* 0x6240131500307882 */ /* 0x000fe20000000000 */
[----:B------:R-:W-:-:S06]  /*9bd0*/  UMOV UR49, 0x3ec71dee ;  /* 0x3ec71dee00317882 */ /* 0x000fcc0000000000 */
[----:B------:R-:W-:Y:S01]  /*9be0*/  DFMA R52, R68, R52, UR48 ;  /* 0x0000003044347e2b */ /* 0x000fe20008000034 */
        /* <DEDUP_REMOVED lines=20> */
[----:B------:R-:W-:-:S08]  /*9d30*/  DFMA R52, R68, R52, UR48 ;  /* 0x0000003044347e2b */ /* 0x000fd00008000034 */
[----:B------:R-:W-:-:S08]  /*9d40*/  DFMA R52, R68, R52, 1 ;  /* 0x3ff000004434742b */ /* 0x000fd00000000034 */
[----:B------:R-:W-:Y:S02]  /*9d50*/  DFMA R52, R68, R52, 1 ;  /* 0x3ff000004434742b */ /* 0x000fe40000000034 */
[----:B------:R-:W-:-:S08]  /*9d60*/  DADD R68, R64, -R66 ;  /* 0x0000000040447229 */ /* 0x000fd00000000842 */
[----:B------:R-:W-:Y:S01]  /*9d70*/  DADD R54, R54, R68 ;  /* 0x0000000036367229 */ /* 0x000fe20000000044 */
[----:B------:R-:W-:Y:S02]  /*9d80*/  IMAD R65, R62, 0x100000, R53 ;  /* 0x001000003e417824 */ /* 0x000fe400078e0235 */
[----:B------:R-:W-:Y:S01]  /*9d90*/  IMAD.MOV.U32 R64, RZ, RZ, R52 ;  /* 0x000000ffff407224 */ /* 0x000fe200078e0034 */
[----:B------:R-:W-:Y:S07]  /*9da0*/  @!P5 BRA `(.L_x_62) ;  /* 0x000000000034d947 */ /* 0x000fee0003800000 */
[C---:B------:R-:W-:Y:S02]  /*9db0*/  DADD R64, R66.reuse, +INF ;  /* 0x7ff0000042407429 */ /* 0x040fe40000000000 */
[----:B------:R-:W-:-:S08]  /*9dc0*/  DSETP.GEU.AND P5, PT, R66, RZ, PT ;  /* 0x000000ff4200722a */ /* 0x000fd00003fae000 */
[----:B------:R-:W-:Y:S02]  /*9dd0*/  FSEL R64, R64, RZ, P5 ;  /* 0x000000ff40407208 */ /* 0x000fe40002800000 */
[----:B------:R-:W-:Y:S02]  /*9de0*/  FSEL R65, R65, RZ, P5 ;  /* 0x000000ff41417208 */ /* 0x000fe40002800000 */
[----:B------:R-:W-:-:S13]  /*9df0*/  FSETP.GEU.AND P5, PT, |R67|, 4.2275390625, PT ;  /* 0x408748004300780b */ /* 0x000fda0003fae200 */
[----:B------:R-:W-:Y:S05]  /*9e00*/  @P5 BRA `(.L_x_62) ;  /* 0x00000000001c5947 */ /* 0x000fea0003800000 */
[----:B------:R-:W-:Y:S01]  /*9e10*/  LEA.HI R51, R62, R62, RZ, 0x1 ;  /* 0x0000003e3e337211 */ /* 0x000fe200078f08ff */
[----:B------:R-:W-:-:S03]  /*9e20*/  IMAD.MOV.U32 R64, RZ, RZ, RZ ;  /* 0x000000ffff407224 */ /* 0x000fc600078e00ff */
[----:B------:R-:W-:-:S05]  /*9e30*/  SHF.R.S32.HI R51, RZ, 0x1, R51 ;  /* 0x00000001ff337819 */ /* 0x000fca0000011433 */
[----:B------:R-:W-:Y:S02]  /*9e40*/  IMAD.IADD R49, R62, 0x1, -R51 ;  /* 0x000000013e317824 */ /* 0x000fe400078e0a33 */
[----:B------:R-:W-:-:S03]  /*9e50*/  IMAD R53, R51, 0x100000, R53 ;  /* 0x0010000033357824 */ /* 0x000fc600078e0235 */
[----:B------:R-:W-:-:S06]  /*9e60*/  LEA R65, R49, 0x3ff00000, 0x14 ;  /* 0x3ff0000031417811 */ /* 0x000fcc00078ea0ff */
[----:B------:R-:W-:-:S11]  /*9e70*/  DMUL R64, R52, R64 ;  /* 0x0000004034407228 */ /* 0x000fd60000000000 */
.L_x_62:
[----:B------:R-:W-:Y:S01]  /*9e80*/  DFMA R54, R54, R64, R64 ;  /* 0x000000403636722b */ /* 0x000fe20000000040 */
[----:B------:R-:W-:Y:S01]  /*9e90*/  IMAD.MOV.U32 R51, RZ, RZ, 0x0 ;  /* 0x00000000ff337424 */ /* 0x000fe200078e00ff */
[----:B------:R-:W-:-:S08]  /*9ea0*/  DSETP.NEU.AND P5, PT, |R64|, +INF , PT ;  /* 0x7ff000004000742a */ /* 0x000fd00003fad200 */
[----:B------:R-:W-:Y:S02]  /*9eb0*/  FSEL R52, R64, R54, !P5 ;  /* 0x0000003640347208 */ /* 0x000fe40006800000 */
[----:B------:R-:W-:Y:S01]  /*9ec0*/  FSEL R49, R65, R55, !P5 ;  /* 0x0000003741317208 */ /* 0x000fe20006800000 */
[----:B------:R-:W-:Y:S06]  /*9ed0*/  RET.REL.NODEC R50 `(_Z13FVS_3D_SolverifififfPfS_S_) ;  /* 0xffffff6032487950 */ /* 0x000fec0003c3ffff */
.L_x_63:
        /* <DEDUP_REMOVED lines=10> */
.L_x_862:


//--------------------- .text._Z24PSOR_3D_Solver_OptimizedifififfPfS_S_ --------------------------
	.section	.text._Z24PSOR_3D_Solver_OptimizedifififfPfS_S_,"ax",@progbits
	.align	128
        .global         _Z24PSOR_3D_Solver_OptimizedifififfPfS_S_
        .type           _Z24PSOR_3D_Solver_OptimizedifififfPfS_S_,@function
        .size           _Z24PSOR_3D_Solver_OptimizedifififfPfS_S_,(.L_x_865 - _Z24PSOR_3D_Solver_OptimizedifififfPfS_S_)
        .other          _Z24PSOR_3D_Solver_OptimizedifififfPfS_S_,@"STO_CUDA_ENTRY STV_DEFAULT"
_Z24PSOR_3D_Solver_OptimizedifififfPfS_S_:
.text._Z24PSOR_3D_Solver_OptimizedifififfPfS_S_:
[----:B------:R-:W-:Y:S08]  /*0000*/  LDC R1, c[0x0][0x37c] ;  /* 0x0000df00ff017b82 */ /* 0x000ff00000000800 */
[----:B------:R-:W0:Y:S08]  /*0010*/  LDC R3, c[0x0][0x384] ;  /* 0x0000e100ff037b82 */ /* 0x000e300000000800 */
[----:B------:R-:W1:Y:S01]  /*0020*/  LDC R0, c[0x0][0x398] ;  /* 0x0000e600ff007b82 */ /* 0x000e620000000800 */
[----:B0-----:R-:W-:-:S04]  /*0030*/  FMUL R3, R3, R3 ;  /* 0x0000000303037220 */ /* 0x001fc80000400000 */
[----:B------:R-:W0:Y:S01]  /*0040*/  MUFU.RCP R2, R3 ;  /* 0x0000000300027308 */ /* 0x000e220000001000 */
[----:B-1----:R-:W-:-:S07]  /*0050*/  FMUL R0, R0, R0 ;  /* 0x0000000000007220 */ /* 0x002fce0000400000 */
[----:B------:R-:W1:Y:S01]  /*0060*/  FCHK P0, R0, R3 ;  /* 0x0000000300007302 */ /* 0x000e620000000000 */
[----:B0-----:R-:W-:-:S04]  /*0070*/  FFMA R5, -R3, R2, 1 ;  /* 0x3f80000003057423 */ /* 0x001fc80000000102 */
[----:B------:R-:W-:-:S04]  /*0080*/  FFMA R5, R2, R5, R2 ;  /* 0x0000000502057223 */ /* 0x000fc80000000002 */
[----:B------:R-:W-:-:S04]  /*0090*/  FFMA R2, R0, R5, RZ ;  /* 0x0000000500027223 */ /* 0x000fc800000000ff */
[----:B------:R-:W-:-:S04]  /*00a0*/  FFMA R4, -R3, R2, R0 ;  /* 0x0000000203047223 */ /* 0x000fc80000000100 */
[----:B------:R-:W-:Y:S01]  /*00b0*/  FFMA R5, R5, R4, R2 ;  /* 0x0000000405057223 */ /* 0x000fe20000000002 */
[----:B-1----:R-:W-:Y:S06]  /*00c0*/  @!P0 BRA `(.L_x_64) ;  /* 0x00000000000c8947 */ /* 0x002fec0003800000 */
[----:B------:R-:W-:-:S07]  /*00d0*/  MOV R12, 0xf0 ;  /* 0x000000f0000c7802 */ /* 0x000fce0000000f00 */
[----:B------:R-:W-:Y:S05]  /*00e0*/  CALL.REL.NOINC `($__internal_4_$__cuda_sm3x_div_rn_noftz_f32_slowpath) ;  /* 0x0000002c00e47944 */ /* 0x000fea0003c00000 */
[----:B------:R-:W-:-:S07]  /*00f0*/  MOV R5, UR6 ;  /* 0x0000000600057c02 */ /* 0x000fce0008000f00 */
.L_x_64:
[----:B------:R-:W0:Y:S02]  /*0100*/  LDC R3, c[0x0][0x38c] ;  /* 0x0000e300ff037b82 */ /* 0x000e240000000800 */
[----:B0-----:R-:W-:-:S04]  /*0110*/  FMUL R3, R3, R3 ;  /* 0x0000000303037220 */ /* 0x001fc80000400000 */
[----:B------:R-:W0:Y:S08]  /*0120*/  MUFU.RCP R2, R3 ;  /* 0x0000000300027308 */ /* 0x000e300000001000 */
        /* <DEDUP_REMOVED lines=10> */
.L_x_65:
        /* <DEDUP_REMOVED lines=10> */
[----:B------:R-:W-:Y:S02]  /*0270*/  MOV R3, R7 ;  /* 0x0000000700037202 */ /* 0x000fe40000000f00 */
[----:B------:R-:W-:-:S07]  /*0280*/  MOV R12, 0x2a0 ;  /* 0x000002a0000c7802 */ /* 0x000fce0000000f00 */
[----:B------:R-:W-:Y:S05]  /*0290*/  CALL.REL.NOINC `($__internal_4_$__cuda_sm3x_div_rn_noftz_f32_slowpath) ;  /* 0x0000002c00787944 */ /* 0x000fea0003c00000 */
[----:B------:R-:W-:-:S07]  /*02a0*/  MOV R3, UR6 ;  /* 0x0000000600037c02 */ /* 0x000fce0008000f00 */
.L_x_66:
[----:B------:R-:W0:Y:S08]  /*02b0*/  MUFU.RCP R0, R3 ;  /* 0x0000000300007308 */ /* 0x000e300000001000 */
[----:B------:R-:W1:Y:S01]  /*02c0*/  FCHK P0, R5, R3 ;  /* 0x0000000305007302 */ /* 0x000e620000000000 */
[----:B0-----:R-:W-:-:S04]  /*02d0*/  FFMA R7, R0, -R3, 1 ;  /* 0x3f80000000077423 */ /* 0x001fc80000000803 */
[----:B------:R-:W-:-:S04]  /*02e0*/  FFMA R0, R0, R7, R0 ;  /* 0x0000000700007223 */ /* 0x000fc80000000000 */
[----:B------:R-:W-:-:S04]  /*02f0*/  FFMA R6, R0, R5, RZ ;  /* 0x0000000500067223 */ /* 0x000fc800000000ff */
[----:B------:R-:W-:-:S04]  /*0300*/  FFMA R7, R6, -R3, R5 ;  /* 0x8000000306077223 */ /* 0x000fc80000000005 */
[----:B------:R-:W-:Y:S01]  /*0310*/  FFMA R6, R0, R7, R6 ;  /* 0x0000000700067223 */ /* 0x000fe20000000006 */
[----:B-1----:R-:W-:Y:S06]  /*0320*/  @!P0 BRA `(.L_x_67) ;  /* 0x0000000000108947 */ /* 0x002fec0003800000 */
[----:B------:R-:W-:Y:S02]  /*0330*/  MOV R0, R5 ;  /* 0x0000000500007202 */ /* 0x000fe40000000f00 */
[----:B------:R-:W-:-:S07]  /*0340*/  MOV R12, 0x360 ;  /* 0x00000360000c7802 */ /* 0x000fce0000000f00 */
[----:B------:R-:W-:Y:S05]  /*0350*/  CALL.REL.NOINC `($__internal_4_$__cuda_sm3x_div_rn_noftz_f32_slowpath) ;  /* 0x0000002c00487944 */ /* 0x000fea0003c00000 */
[----:B------:R-:W-:-:S07]  /*0360*/  MOV R6, UR6 ;  /* 0x0000000600067c02 */ /* 0x000fce0008000f00 */
.L_x_67:
        /* <DEDUP_REMOVED lines=12> */
.L_x_68:
[----:B------:R-:W-:Y:S01]  /*0430*/  HFMA2 R16, -RZ, RZ, 0.52197265625, 15160 ;  /* 0x382d7367ff107431 */ /* 0x000fe200000001ff */
[----:B------:R-:W-:Y:S01]  /*0440*/  MOV R17, 0x3fe0c152 ;  /* 0x3fe0c15200117802 */ /* 0x000fe20000000f00 */
[----:B------:R-:W-:Y:S01]  /*0450*/  UMOV UR4, 0x382d7367 ;  /* 0x382d736700047882 */ /* 0x000fe20000000000 */
[----:B------:R-:W-:Y:S01]  /*0460*/  UMOV UR5, 0x3fe0c152 ;  /* 0x3fe0c15200057882 */ /* 0x000fe20000000000 */
[----:B------:R-:W-:Y:S02]  /*0470*/  HFMA2 R5, -RZ, RZ, 1.587890625, -1521 ;  /* 0x3e5ae5f1ff057431 */ /* 0x000fe400000001ff */
[----:B------:R-:W-:Y:S01]  /*0480*/  FMUL R8, R6, R6 ;  /* 0x0000000606087220 */ /* 0x000fe20000400000 */
[----:B------:R-:W-:Y:S01]  /*0490*/  MOV R4, 0x2cb0d246 ;  /* 0x2cb0d24600047802 */ /* 0x000fe20000000f00 */
[----:B------:R-:W-:Y:S01]  /*04a0*/  HFMA2 R12, -RZ, RZ, 0, 5.9604644775390625e-08 ;  /* 0x00000001ff0c7431 */ /* 0x000fe200000001ff */
[----:B------:R-:W-:Y:S01]  /*04b0*/  DMUL R2, R16, UR4 ;  /* 0x0000000410027c28 */ /* 0x000fe20008000000 */
[----:B------:R-:W-:Y:S01]  /*04c0*/  FADD R9, R8, 1 ;  /* 0x3f80000008097421 */ /* 0x000fe20000000000 */
[----:B------:R-:W-:Y:S01]  /*04d0*/  UMOV UR4, 0xf9785eba ;  /* 0xf9785eba00047882 */ /* 0x000fe20000000000 */
[----:B------:R-:W-:-:S02]  /*04e0*/  UMOV UR5, 0x3de5db65 ;  /* 0x3de5db6500057882 */ /* 0x000fc40000000000 */
[----:B------:R-:W0:Y:S03]  /*04f0*/  F2F.F64.F32 R10, R9 ;  /* 0x00000009000a7310 */ /* 0x000e260000201800 */
[----:B------:R-:W-:Y:S01]  /*0500*/  DFMA R4, R2, UR4, -R4 ;  /* 0x0000000402047c2b */ /* 0x000fe20008000804 */
[----:B------:R-:W-:Y:S01]  /*0510*/  UMOV UR4, 0x69ace392 ;  /* 0x69ace39200047882 */ /* 0x000fe20000000000 */
[----:B------:R-:W-:-:S06]  /*0520*/  UMOV UR5, 0x3ec71de3 ;  /* 0x3ec71de300057882 */ /* 0x000fcc0000000000 */
[C---:B------:R-:W-:Y:S01]  /*0530*/  DFMA R4, R2.reuse, R4, UR4 ;  /* 0x0000000402047e2b */ /* 0x040fe20008000004 */
[----:B------:R-:W-:Y:S01]  /*0540*/  UMOV UR4, 0x19db62a1 ;  /* 0x19db62a100047882 */ /* 0x000fe20000000000 */
[----:B------:R-:W-:Y:S01]  /*0550*/  UMOV UR5, 0x3f2a01a0 ;  /* 0x3f2a01a000057882 */ /* 0x000fe20000000000 */
[----:B0-----:R-:W0:Y:S05]  /*0560*/  MUFU.RCP64H R13, R11 ;  /* 0x0000000b000d7308 */ /* 0x001e2a0000001800 */
[----:B------:R-:W-:Y:S01]  /*0570*/  DFMA R4, R2, R4, -UR4 ;  /* 0x8000000402047e2b */ /* 0x000fe20008000004 */
[----:B------:R-:W-:Y:S01]  /*0580*/  UMOV UR4, 0x11110818 ;  /* 0x1111081800047882 */ /* 0x000fe20000000000 */
[----:B------:R-:W-:-:S06]  /*0590*/  UMOV UR5, 0x3f811111 ;  /* 0x3f81111100057882 */ /* 0x000fcc0000000000 */
[----:B------:R-:W-:Y:S01]  /*05a0*/  DFMA R4, R2, R4, UR4 ;  /* 0x0000000402047e2b */ /* 0x000fe20008000004 */
[----:B------:R-:W-:Y:S01]  /*05b0*/  UMOV UR4, 0x55555554 ;  /* 0x5555555400047882 */ /* 0x000fe20000000000 */
[----:B------:R-:W-:Y:S01]  /*05c0*/  UMOV UR5, 0x3fc55555 ;  /* 0x3fc5555500057882 */ /* 0x000fe20000000000 */
[----:B0-----:R-:W-:-:S05]  /*05d0*/  DFMA R14, -R10, R12, 1 ;  /* 0x3ff000000a0e742b */ /* 0x001fca000000010c */
[----:B------:R-:W-:-:S03]  /*05e0*/  DFMA R4, R2, R4, -UR4 ;  /* 0x8000000402047e2b */ /* 0x000fc60008000004 */
[----:B------:R-:W-:-:S05]  /*05f0*/  DFMA R14, R14, R14, R14 ;  /* 0x0000000e0e0e722b */ /* 0x000fca000000000e */
[----:B------:R-:W-:-:S03]  /*0600*/  DFMA R4, R2, R4, RZ ;  /* 0x000000040204722b */ /* 0x000fc600000000ff */
[----:B------:R-:W-:-:S05]  /*0610*/  DFMA R14, R12, R14, R12 ;  /* 0x0000000e0c0e722b */ /* 0x000fca000000000c */
[----:B------:R-:W-:Y:S02]  /*0620*/  DFMA R2, R4, -R16, -R16 ;  /* 0x800000100402722b */ /* 0x000fe40000000810 */
[----:B------:R-:W0:Y:S01]  /*0630*/  F2F.F64.F32 R4, R8 ;  /* 0x0000000800047310 */ /* 0x000e220000201800 */
[----:B------:R-:W-:-:S05]  /*0640*/  DFMA R12, -R10, R14, 1 ;  /* 0x3ff000000a0c742b */ /* 0x000fca000000010e */
[----:B------:R-:W-:-:S03]  /*0650*/  DADD R2, RZ, -R2 ;  /* 0x00000000ff027229 */ /* 0x000fc60000000802 */
[----:B------:R-:W-:-:S05]  /*0660*/  DFMA R12, R14, R12, R14 ;  /* 0x0000000c0e0c722b */ /* 0x000fca000000000e */
[----:B0-----:R-:W-:-:S08]  /*0670*/  DFMA R16, R2, R4, R2 ;  /* 0x000000040210722b */ /* 0x001fd00000000002 */
[----:B------:R-:W-:Y:S02]  /*0680*/  DMUL R4, R16, R12 ;  /* 0x0000000c10047228 */ /* 0x000fe40000000000 */
[----:B------:R-:W-:-:S06]  /*0690*/  FSETP.GEU.AND P1, PT, |R17|, 6.5827683646048100446e-37, PT ;  /* 0x036000001100780b */ /* 0x000fcc0003f2e200 */
[----:B------:R-:W-:-:S08]  /*06a0*/  DFMA R14, -R10, R4, R16 ;  /* 0x000000040a0e722b */ /* 0x000fd00000000110 */
[----:B------:R-:W-:-:S10]  /*06b0*/  DFMA R4, R12, R14, R4 ;  /* 0x0000000e0c04722b */ /* 0x000fd40000000004 */
[----:B------:R-:W-:-:S05]  /*06c0*/  FFMA R0, RZ, R11, R5 ;  /* 0x0000000bff007223 */ /* 0x000fca0000000005 */
[----:B------:R-:W-:-:S13]  /*06d0*/  FSETP.GT.AND P0, PT, |R0|, 1.469367938527859385e-39, PT ;  /* 0x001000000000780b */ /* 0x000fda0003f04200 */
[----:B------:R-:W-:Y:S05]  /*06e0*/  @P0 BRA P1, `(.L_x_69) ;  /* 0x0000000000200947 */ /* 0x000fea0000800000 */
[----:B------:R-:W-:Y:S02]  /*06f0*/  MOV R12, R16 ;  /* 0x00000010000c7202 */ /* 0x000fe40000000f00 */
[----:B------:R-:W-:Y:S02]  /*0700*/  MOV R23, R17 ;  /* 0x0000001100177202 */ /* 0x000fe40000000f00 */
[----:B------:R-:W-:Y:S02]  /*0710*/  MOV R4, R10 ;  /* 0x0000000a00047202 */ /* 0x000fe40000000f00 */
[----:B------:R-:W-:Y:S02]  /*0720*/  MOV R5, R11 ;  /* 0x0000000b00057202 */ /* 0x000fe40000000f00 */
[----:B------:R-:W-:-:S07]  /*0730*/  MOV R0, 0x750 ;  /* 0x0000075000007802 */ /* 0x000fce0000000f00 */
[----:B------:R-:W-:Y:S05]  /*0740*/  CALL.REL.NOINC `($__internal_2_$__cuda_sm20_div_rn_f64_full) ;  /* 0x0000002000787944 */ /* 0x000fea0003c00000 */
[----:B------:R-:W-:Y:S02]  /*0750*/  MOV R4, R20 ;  /* 0x0000001400047202 */ /* 0x000fe40000000f00 */
[----:B------:R-:W-:-:S07]  /*0760*/  MOV R5, R21 ;  /* 0x0000001500057202 */ /* 0x000fce0000000f00 */
.L_x_69:
[----:B------:R-:W-:Y:S01]  /*0770*/  FMUL R10, R7, R7 ;  /* 0x00000007070a7220 */ /* 0x000fe20000400000 */
[----:B------:R-:W-:Y:S01]  /*0780*/  MOV R12, 0x1 ;  /* 0x00000001000c7802 */ /* 0x000fe20000000f00 */
[----:B------:R-:W0:Y:S02]  /*0790*/  F2F.F32.F64 R4, R4 ;  /* 0x0000000400047310 */ /* 0x000e240000301000 */
[----:B------:R-:W-:-:S06]  /*07a0*/  FADD R11, R10, 1 ;  /* 0x3f8000000a0b7421 */ /* 0x000fcc0000000000 */
[----:B------:R-:W1:Y:S01]  /*07b0*/  F2F.F64.F32 R14, R11 ;  /* 0x0000000b000e7310 */ /* 0x000e620000201800 */
[----:B0-----:R-:W-:-:S07]  /*07c0*/  FSETP.NEU.AND P0, PT, R4, 1, PT ;  /* 0x3f8000000400780b */ /* 0x001fce0003f0d000 */
[----:B-1----:R-:W0:Y:S02]  /*07d0*/  MUFU.RCP64H R13, R15 ;  /* 0x0000000f000d7308 */ /* 0x002e240000001800 */
[----:B0-----:R-:W-:-:S08]  /*07e0*/  DFMA R16, -R14, R12, 1 ;  /* 0x3ff000000e10742b */ /* 0x001fd0000000010c */
[----:B------:R-:W-:Y:S02]  /*07f0*/  DFMA R18, R16, R16, R16 ;  /* 0x000000101012722b */ /* 0x000fe40000000010 */
[----:B------:R-:W0:Y:S06]  /*0800*/  F2F.F64.F32 R16, R10 ;  /* 0x0000000a00107310 */ /* 0x000e2c0000201800 */
[----:B------:R-:W-:-:S08]  /*0810*/  DFMA R18, R12, R18, R12 ;  /* 0x000000120c12722b */ /* 0x000fd0000000000c */
[----:B------:R-:W-:Y:S02]  /*0820*/  DFMA R12, -R14, R18, 1 ;  /* 0x3ff000000e0c742b */ /* 0x000fe40000000112 */
[----:B0-----:R-:W-:-:S06]  /*0830*/  DFMA R16, R2, R16, R2 ;  /* 0x000000100210722b */ /* 0x001fcc0000000002 */
[----:B------:R-:W-:-:S04]  /*0840*/  DFMA R12, R18, R12, R18 ;  /* 0x0000000c120c722b */ /* 0x000fc80000000012 */
[----:B------:R-:W-:-:S04]  /*0850*/  FSETP.GEU.AND P1, PT, |R17|, 6.5827683646048100446e-37, PT ;  /* 0x036000001100780b */ /* 0x000fc80003f2e200 */
[----:B------:R-:W-:-:S08]  /*0860*/  DMUL R2, R16, R12 ;  /* 0x0000000c10027228 */ /* 0x000fd00000000000 */
[----:B------:R-:W-:-:S08]  /*0870*/  DFMA R18, -R14, R2, R16 ;  /* 0x000000020e12722b */ /* 0x000fd00000000110 */
[----:B------:R-:W-:Y:S01]  /*0880*/  DFMA R2, R12, R18, R2 ;  /* 0x000000120c02722b */ /* 0x000fe20000000002 */
[----:B------:R-:W-:-:S09]  /*0890*/  MOV R13, 0x3f800000 ;  /* 0x3f800000000d7802 */ /* 0x000fd20000000f00 */
[----:B------:R-:W-:-:S05]  /*08a0*/  FFMA R0, RZ, R15, R3 ;  /* 0x0000000fff007223 */ /* 0x000fca0000000003 */
[----:B------:R-:W-:Y:S01]  /*08b0*/  FSETP.GT.AND P2, PT, |R0|, 1.469367938527859385e-39, PT ;  /* 0x001000000000780b */ /* 0x000fe20003f44200 */
[----:B------:R-:W-:-:S12]  /*08c0*/  @!P0 BRA `(.L_x_70) ;  /* 0x0000000400048947 */ /* 0x000fd80003800000 */
[----:B------:R-:W-:-:S13]  /*08d0*/  FSETP.NAN.AND P0, PT, |R4|, |R4|, PT ;  /* 0x400000040400720b */ /* 0x000fda0003f08200 */
[----:B------:R-:W-:Y:S01]  /*08e0*/  @P0 FADD R13, R4, 2 ;  /* 0x40000000040d0421 */ /* 0x000fe20000000000 */
[----:B------:R-:W-:Y:S06]  /*08f0*/  @P0 BRA `(.L_x_70) ;  /* 0x0000000000f80947 */ /* 0x000fec0003800000 */
[C---:B------:R-:W-:Y:S01]  /*0900*/  FMUL R5, |R4|.reuse, 16777216 ;  /* 0x4b80000004057820 */ /* 0x040fe20000400200 */
[----:B------:R-:W-:Y:S02]  /*0910*/  FSETP.GEU.AND P0, PT, |R4|, 1.175494350822287508e-38, PT ;  /* 0x008000000400780b */ /* 0x000fe40003f0e200 */
[----:B------:R-:W-:Y:S02]  /*0920*/  MOV R20, 0x3a2c32e4 ;  /* 0x3a2c32e400147802 */ /* 0x000fe40000000f00 */
[----:B------:R-:W-:-:S04]  /*0930*/  FSEL R5, R5, |R4|, !P0 ;  /* 0x4000000405057208 */ /* 0x000fc80004000000 */
[----:B------:R-:W-:-:S04]  /*0940*/  IADD3 R0, PT, PT, R5, -0x3f3504f3, RZ ;  /* 0xc0cafb0d05007810 */ /* 0x000fc80007ffe0ff */
[----:B------:R-:W-:-:S04]  /*0950*/  LOP3.LUT R0, R0, 0xff800000, RZ, 0xc0, !PT ;  /* 0xff80000000007812 */ /* 0x000fc800078ec0ff */
[-C--:B------:R-:W-:Y:S02]  /*0960*/  IADD3 R5, PT, PT, R5, -R0.reuse, RZ ;  /* 0x8000000005057210 */ /* 0x080fe40007ffe0ff */
[----:B------:R-:W-:-:S03]  /*0970*/  I2FP.F32.S32 R0, R0 ;  /* 0x0000000000007245 */ /* 0x000fc60000201400 */
[C---:B------:R-:W-:Y:S01]  /*0980*/  FADD R13, R5.reuse, 1 ;  /* 0x3f800000050d7421 */ /* 0x040fe20000000000 */
[----:B------:R-:W-:Y:S01]  /*0990*/  FADD R12, R5, -1 ;  /* 0xbf800000050c7421 */ /* 0x000fe20000000000 */
[----:B------:R-:W-:Y:S02]  /*09a0*/  FSEL R5, RZ, -24, P0 ;  /* 0xc1c00000ff057808 */ /* 0x000fe40000000000 */
[----:B------:R-:W-:Y:S01]  /*09b0*/  FSETP.NEU.AND P0, PT, |R4|, +INF , PT ;  /* 0x7f8000000400780b */ /* 0x000fe20003f0d200 */
[----:B------:R-:W-:Y:S01]  /*09c0*/  FADD R18, R12, R12 ;  /* 0x0000000c0c127221 */ /* 0x000fe20000000000 */
[----:B------:R-:W0:Y:S01]  /*09d0*/  MUFU.RCP R13, R13 ;  /* 0x0000000d000d7308 */ /* 0x000e220000001000 */
[----:B------:R-:W-:Y:S01]  /*09e0*/  FFMA R0, R0, 1.1920928955078125e-07, R5 ;  /* 0x3400000000007823 */ /* 0x000fe20000000005 */
[----:B------:R-:W-:-:S13]  /*09f0*/  FSETP.NEU.AND P0, PT, R4, RZ, P0 ;  /* 0x000000ff0400720b */ /* 0x000fda000070d000 */
[----:B------:R-:W-:Y:S01]  /*0a00*/  @!P0 FADD R4, R4, R4 ;  /* 0x0000000404048221 */ /* 0x000fe20000000000 */
[----:B0-----:R-:W-:-:S04]  /*0a10*/  FMUL R19, R13, R18 ;  /* 0x000000120d137220 */ /* 0x001fc80000400000 */
[----:B------:R-:W-:Y:S01]  /*0a20*/  FADD R18, R12, -R19 ;  /* 0x800000130c127221 */ /* 0x000fe20000000000 */
[CC--:B------:R-:W-:Y:S01]  /*0a30*/  FMUL R5, R19.reuse, R19.reuse ;  /* 0x0000001313057220 */ /* 0x0c0fe20000400000 */
[----:B------:R-:W-:Y:S02]  /*0a40*/  FFMA R23, R19, 1.4426950216293334961, R0 ;  /* 0x3fb8aa3b13177823 */ /* 0x000fe40000000000 */
[----:B------:R-:W-:Y:S01]  /*0a50*/  FADD R21, R18, R18 ;  /* 0x0000001212157221 */ /* 0x000fe20000000000 */
[C---:B------:R-:W-:Y:S01]  /*0a60*/  FFMA R18, R5.reuse, R20, 0.0032181653659790754318 ;  /* 0x3b52e7db05127423 */ /* 0x040fe20000000014 */
[----:B------:R-:W-:Y:S02]  /*0a70*/  FADD R0, R0, -R23 ;  /* 0x8000001700007221 */ /* 0x000fe40000000000 */
[----:B------:R-:W-:Y:S01]  /*0a80*/  FFMA R12, R12, -R19, R21 ;  /* 0x800000130c0c7223 */ /* 0x000fe20000000015 */
[----:B------:R-:W-:Y:S01]  /*0a90*/  FFMA R18, R5, R18, 0.018033718690276145935 ;  /* 0x3c93bb7305127423 */ /* 0x000fe20000000012 */
[----:B------:R-:W-:-:S02]  /*0aa0*/  FFMA R21, R19, 1.4426950216293334961, R0 ;  /* 0x3fb8aa3b13157823 */ /* 0x000fc40000000000 */
[----:B------:R-:W-:Y:S01]  /*0ab0*/  FMUL R12, R13, R12 ;  /* 0x0000000c0d0c7220 */ /* 0x000fe20000400000 */
[----:B------:R-:W-:-:S03]  /*0ac0*/  FFMA R18, R5, R18, 0.12022458761930465698 ;  /* 0x3df6384f05127423 */ /* 0x000fc60000000012 */
[----:B------:R-:W-:Y:S01]  /*0ad0*/  FFMA R0, R12, 1.4426950216293334961, R21 ;  /* 0x3fb8aa3b0c007823 */ /* 0x000fe20000000015 */
[----:B------:R-:W-:-:S03]  /*0ae0*/  FMUL R18, R5, R18 ;  /* 0x0000001205127220 */ /* 0x000fc60000400000 */
[----:B------:R-:W-:Y:S01]  /*0af0*/  FFMA R13, R19, 1.9251366722983220825e-08, R0 ;  /* 0x32a55e34130d7823 */ /* 0x000fe20000000000 */
[----:B------:R-:W-:-:S04]  /*0b00*/  FMUL R5, R18, 3 ;  /* 0x4040000012057820 */ /* 0x000fc80000400000 */
[----:B------:R-:W-:Y:S01]  /*0b10*/  FFMA R5, R12, R5, R13 ;  /* 0x000000050c057223 */ /* 0x000fe2000000000d */
[----:B------:R-:W-:-:S03]  /*0b20*/  HFMA2 R13, -RZ, RZ, 0.64013671875, -15.109375 ;  /* 0x391fcb8eff0d7431 */ /* 0x000fc600000001ff */
[----:B------:R-:W-:-:S04]  /*0b30*/  FFMA R18, R19, R18, R5 ;  /* 0x0000001213127223 */ /* 0x000fc80000000005 */
[----:B------:R-:W-:-:S04]  /*0b40*/  FADD R0, R23, R18 ;  /* 0x0000001217007221 */ /* 0x000fc80000000000 */
[----:B------:R-:W-:Y:S01]  /*0b50*/  FMUL R5, R0, 2 ;  /* 0x4000000000057820 */ /* 0x000fe20000400000 */
[----:B------:R-:W-:-:S03]  /*0b60*/  FADD R23, -R23, R0 ;  /* 0x0000000017177221 */ /* 0x000fc60000000100 */
[----:B------:R-:W0:Y:S01]  /*0b70*/  FRND R12, R5 ;  /* 0x00000005000c7307 */ /* 0x000e220000201000 */
[----:B------:R-:W-:Y:S01]  /*0b80*/  FADD R23, R18, -R23 ;  /* 0x8000001712177221 */ /* 0x000fe20000000000 */
[----:B------:R-:W-:Y:S01]  /*0b90*/  FFMA R0, R0, 2, -R5 ;  /* 0x4000000000007823 */ /* 0x000fe20000000805 */
[----:B------:R-:W-:-:S03]  /*0ba0*/  FSETP.GT.AND P4, PT, |R5|, 152, PT ;  /* 0x431800000500780b */ /* 0x000fc60003f84200 */
[----:B------:R-:W-:Y:S01]  /*0bb0*/  FFMA R23, R23, 2, R0 ;  /* 0x4000000017177823 */ /* 0x000fe20000000000 */
[----:B0-----:R-:W-:Y:S01]  /*0bc0*/  FADD R0, R5, -R12 ;  /* 0x8000000c05007221 */ /* 0x001fe20000000000 */
[----:B------:R-:W-:-:S03]  /*0bd0*/  FSETP.GT.AND P3, PT, R12, RZ, PT ;  /* 0x000000ff0c00720b */ /* 0x000fc60003f64000 */
[----:B------:R-:W-:Y:S01]  /*0be0*/  FADD R0, R0, R23 ;  /* 0x0000001700007221 */ /* 0x000fe20000000000 */
[----:B------:R-:W-:Y:S02]  /*0bf0*/  SEL R12, RZ, 0x83000000, P3 ;  /* 0x83000000ff0c7807 */ /* 0x000fe40001800000 */
[----:B------:R-:W-:Y:S01]  /*0c00*/  FSETP.GEU.AND P3, PT, R5, RZ, PT ;  /* 0x000000ff0500720b */ /* 0x000fe20003f6e000 */
[----:B------:R-:W-:Y:S01]  /*0c10*/  FFMA R13, R0, R13, 0.0013391353422775864601 ;  /* 0x3aaf85ed000d7423 */ /* 0x000fe2000000000d */
[----:B------:R-:W-:-:S03]  /*0c20*/  IADD3 R18, PT, PT, R12, 0x7f000000, RZ ;  /* 0x7f0000000c127810 */ /* 0x000fc60007ffe0ff */
[C---:B------:R-:W-:Y:S02]  /*0c30*/  FFMA R19, R0.reuse, R13, 0.0096188392490148544312 ;  /* 0x3c1d985600137423 */ /* 0x040fe4000000000d */
[----:B------:R-:W0:Y:S02]  /*0c40*/  F2I.NTZ R13, R5 ;  /* 0x00000005000d7305 */ /* 0x000e240000203100 */
[----:B------:R-:W-:-:S04]  /*0c50*/  FFMA R19, R0, R19, 0.055503588169813156128 ;  /* 0x3d6357bb00137423 */ /* 0x000fc80000000013 */
[----:B------:R-:W-:-:S04]  /*0c60*/  FFMA R19, R0, R19, 0.24022644758224487305 ;  /* 0x3e75fdec00137423 */ /* 0x000fc80000000013 */
[----:B------:R-:W-:-:S04]  /*0c70*/  FFMA R19, R0, R19, 0.69314718246459960938 ;  /* 0x3f31721800137423 */ /* 0x000fc80000000013 */
[----:B------:R-:W-:Y:S01]  /*0c80*/  FFMA R19, R0, R19, 1 ;  /* 0x3f80000000137423 */ /* 0x000fe20000000013 */
[----:B0-----:R-:W-:Y:S02]  /*0c90*/  LEA R12, R13, -R12, 0x17 ;  /* 0x8000000c0d0c7211 */ /* 0x001fe400078eb8ff */
[----:B------:R-:W-:Y:S01]  /*0ca0*/  FSEL R13, RZ, +INF , !P3 ;  /* 0x7f800000ff0d7808 */ /* 0x000fe20005800000 */
[----:B------:R-:W-:-:S04]  /*0cb0*/  FMUL R19, R18, R19 ;  /* 0x0000001312137220 */ /* 0x000fc80000400000 */
[----:B------:R-:W-:Y:S01]  /*0cc0*/  @!P4 FMUL R13, R12, R19 ;  /* 0x000000130c0dc220 */ /* 0x000fe20000400000 */
[----:B------:R-:W-:-:S07]  /*0cd0*/  @!P0 LOP3.LUT R13, R4, 0x7fffffff, RZ, 0xc0, !PT ;  /* 0x7fffffff040d8812 */ /* 0x000fce00078ec0ff */
.L_x_70:
        /* <DEDUP_REMOVED lines=9> */
.L_x_71:
[----:B------:R-:W0:Y:S01]  /*0d70*/  F2F.F32.F64 R2, R2 ;  /* 0x0000000200027310 */ /* 0x000e220000301000 */
[----:B------:R-:W-:Y:S01]  /*0d80*/  FADD R0, -R13, 1 ;  /* 0x3f8000000d007421 */ /* 0x000fe20000000100 */
[----:B------:R-:W-:-:S04]  /*0d90*/  HFMA2 R15, -RZ, RZ, 1.875, 0 ;  /* 0x3f800000ff0f7431 */ /* 0x000fc800000001ff */
[----:B------:R-:W-:Y:S02]  /*0da0*/  IADD3 R4, PT, PT, R0, -0xd000000, RZ ;  /* 0xf300000000047810 */ /* 0x000fe40007ffe0ff */
[----:B------:R1:W2:Y:S02]  /*0db0*/  MUFU.RSQ R5, R0 ;  /* 0x0000000000057308 */ /* 0x0002a40000001400 */
[----:B------:R-:W-:Y:S02]  /*0dc0*/  ISETP.GT.U32.AND P1, PT, R4, 0x727fffff, PT ;  /* 0x727fffff0400780c */ /* 0x000fe40003f24070 */
[----:B0-----:R-:W-:-:S13]  /*0dd0*/  FSETP.NEU.AND P0, PT, R2, 1, PT ;  /* 0x3f8000000200780b */ /* 0x001fda0003f0d000 */
[----:B-12---:R-:W-:Y:S05]  /*0de0*/  @!P0 BRA `(.L_x_72) ;  /* 0x0000000400048947 */ /* 0x006fea0003800000 */
        /* <DEDUP_REMOVED lines=25> */
[----:B------:R-:W-:Y:S01]  /*0f80*/  FFMA R17, R4, R17, 0.0032181653659790754318 ;  /* 0x3b52e7db04117423 */ /* 0x000fe20000000011 */
        /* <DEDUP_REMOVED lines=20> */
[----:B------:R-:W-:Y:S02]  /*10d0*/  FFMA R18, R18, 2, R3 ;  /* 0x4000000012127823 */ /* 0x000fe40000000003 */
[----:B------:R-:W1:Y:S01]  /*10e0*/  F2I.NTZ R17, R4 ;  /* 0x0000000400117305 */ /* 0x000e620000203100 */
[----:B0-----:R-:W-:Y:S01]  /*10f0*/  FADD R3, R4, -R15 ;  /* 0x8000000f04037221 */ /* 0x001fe20000000000 */
[----:B------:R-:W-:-:S03]  /*1100*/  FSETP.GT.AND P2, PT, R15, RZ, PT ;  /* 0x000000ff0f00720b */ /* 0x000fc60003f44000 */
[----:B------:R-:W-:-:S04]  /*1110*/  FADD R3, R3, R18 ;  /* 0x0000001203037221 */ /* 0x000fc80000000000 */
[----:B------:R-:W-:-:S04]  /*1120*/  FFMA R12, R3, R12, 0.0013391353422775864601 ;  /* 0x3aaf85ed030c7423 */ /* 0x000fc8000000000c */
[----:B------:R-:W-:-:S04]  /*1130*/  FFMA R12, R3, R12, 0.0096188392490148544312 ;  /* 0x3c1d9856030c7423 */ /* 0x000fc8000000000c */
[----:B------:R-:W-:-:S04]  /*1140*/  FFMA R12, R3, R12, 0.055503588169813156128 ;  /* 0x3d6357bb030c7423 */ /* 0x000fc8000000000c */
[C---:B------:R-:W-:Y:S01]  /*1150*/  FFMA R14, R3.reuse, R12, 0.24022644758224487305 ;  /* 0x3e75fdec030e7423 */ /* 0x040fe2000000000c */
[----:B------:R-:W-:Y:S02]  /*1160*/  SEL R12, RZ, 0x83000000, P2 ;  /* 0x83000000ff0c7807 */ /* 0x000fe40001000000 */
[----:B------:R-:W-:Y:S01]  /*1170*/  FSETP.GEU.AND P2, PT, R4, RZ, PT ;  /* 0x000000ff0400720b */ /* 0x000fe20003f4e000 */
[----:B------:R-:W-:Y:S01]  /*1180*/  FFMA R16, R3, R14, 0.69314718246459960938 ;  /* 0x3f31721803107423 */ /* 0x000fe2000000000e */
[----:B------:R-:W-:Y:S02]  /*1190*/  IADD3 R14, PT, PT, R12, 0x7f000000, RZ ;  /* 0x7f0000000c0e7810 */ /* 0x000fe40007ffe0ff */
[----:B-1----:R-:W-:Y:S01]  /*11a0*/  LEA R17, R17, -R12, 0x17 ;  /* 0x8000000c11117211 */ /* 0x002fe200078eb8ff */
[----:B------:R-:W-:Y:S01]  /*11b0*/  FFMA R3, R3, R16, 1 ;  /* 0x3f80000003037423 */ /* 0x000fe20000000010 */
[----:B------:R-:W-:-:S03]  /*11c0*/  FSEL R15, RZ, +INF , !P2 ;  /* 0x7f800000ff0f7808 */ /* 0x000fc60005000000 */
[----:B------:R-:W-:-:S04]  /*11d0*/  FMUL R14, R14, R3 ;  /* 0x000000030e0e7220 */ /* 0x000fc80000400000 */
[----:B------:R-:W-:Y:S01]  /*11e0*/  @!P3 FMUL R15, R17, R14 ;  /* 0x0000000e110fb220 */ /* 0x000fe20000400000 */
[----:B------:R-:W-:-:S07]  /*11f0*/  @!P0 LOP3.LUT R15, R2, 0x7fffffff, RZ, 0xc0, !PT ;  /* 0x7fffffff020f8812 */ /* 0x000fce00078ec0ff */
.L_x_72:
[----:B------:R-:W-:Y:S05]  /*1200*/  @!P1 BRA `(.L_x_73) ;  /* 0x00000000000c9947 */ /* 0x000fea0003800000 */
[----:B------:R-:W-:-:S07]  /*1210*/  MOV R4, 0x1230 ;  /* 0x0000123000047802 */ /* 0x000fce0000000f00 */
[----:B------:R-:W-:Y:S05]  /*1220*/  CALL.REL.NOINC `($__internal_3_$__cuda_sm20_sqrt_rn_f32_slowpath) ;  /* 0x0000001c00347944 */ /* 0x000fea0003c00000 */
[----:B------:R-:W-:Y:S05]  /*1230*/  BRA `(.L_x_74) ;  /* 0x0000000000107947 */ /* 0x000fea0003800000 */
.L_x_73:
[----:B------:R-:W-:Y:S01]  /*1240*/  FMUL.FTZ R3, R0, R5 ;  /* 0x0000000500037220 */ /* 0x000fe20000410000 */
[----:B------:R-:W-:-:S03]  /*1250*/  FMUL.FTZ R5, R5, 0.5 ;  /* 0x3f00000005057820 */ /* 0x000fc60000410000 */
[----:B------:R-:W-:-:S04]  /*1260*/  FFMA R0, -R3, R3, R0 ;  /* 0x0000000303007223 */ /* 0x000fc80000000100 */
[----:B------:R-:W-:-:S07]  /*1270*/  FFMA R0, R0, R5, R3 ;  /* 0x0000000500007223 */ /* 0x000fce0000000003 */
.L_x_74:
[----:B------:R-:W0:Y:S01]  /*1280*/  MUFU.RCP R2, R13 ;  /* 0x0000000d00027308 */ /* 0x000e220000001000 */
[----:B------:R-:W-:-:S04]  /*1290*/  FADD R0, R0, R0 ;  /* 0x0000000000007221 */ /* 0x000fc80000000000 */
[----:B------:R-:W-:-:S04]  /*12a0*/  FADD R0, -R0, 2 ;  /* 0x4000000000007421 */ /* 0x000fc80000000100 */
        /* <DEDUP_REMOVED lines=11> */
.L_x_75:
[----:B------:R-:W-:-:S04]  /*1360*/  FADD R3, -R15, 1 ;  /* 0x3f8000000f037421 */ /* 0x000fc80000000100 */
[----:B------:R0:W1:Y:S01]  /*1370*/  MUFU.RSQ R2, R3 ;  /* 0x0000000300027308 */ /* 0x0000620000001400 */
[----:B------:R-:W-:-:S04]  /*1380*/  IADD3 R0, PT, PT, R3, -0xd000000, RZ ;  /* 0xf300000003007810 */ /* 0x000fc80007ffe0ff */
[----:B------:R-:W-:-:S13]  /*1390*/  ISETP.GT.U32.AND P0, PT, R0, 0x727fffff, PT ;  /* 0x727fffff0000780c */ /* 0x000fda0003f04070 */
[----:B01----:R-:W-:Y:S05]  /*13a0*/  @!P0 BRA `(.L_x_76) ;  /* 0x0000000000108947 */ /* 0x003fea0003800000 */
[----:B------:R-:W-:Y:S02]  /*13b0*/  MOV R0, R3 ;  /* 0x0000000300007202 */ /* 0x000fe40000000f00 */
[----:B------:R-:W-:-:S07]  /*13c0*/  MOV R4, 0x13e0 ;  /* 0x000013e000047802 */ /* 0x000fce0000000f00 */
[----:B------:R-:W-:Y:S05]  /*13d0*/  CALL.REL.NOINC `($__internal_3_$__cuda_sm20_sqrt_rn_f32_slowpath) ;  /* 0x0000001800c87944 */ /* 0x000fea0003c00000 */
[----:B------:R-:W-:Y:S05]  /*13e0*/  BRA `(.L_x_77) ;  /* 0x0000000000107947 */ /* 0x000fea0003800000 */
.L_x_76:
[----:B------:R-:W-:Y:S01]  /*13f0*/  FMUL.FTZ R0, R3, R2 ;  /* 0x0000000203007220 */ /* 0x000fe20000410000 */
[----:B------:R-:W-:-:S03]  /*1400*/  FMUL.FTZ R2, R2, 0.5 ;  /* 0x3f00000002027820 */ /* 0x000fc60000410000 */
[----:B------:R-:W-:-:S04]  /*1410*/  FFMA R3, -R0, R0, R3 ;  /* 0x0000000000037223 */ /* 0x000fc80000000103 */
[----:B------:R-:W-:-:S07]  /*1420*/  FFMA R0, R3, R2, R0 ;  /* 0x0000000203007223 */ /* 0x000fce0000000000 */
.L_x_77:
        /* <DEDUP_REMOVED lines=14> */
.L_x_78:
[----:B------:R-:W-:Y:S01]  /*1510*/  FFMA R6, R7, R6, 1 ;  /* 0x3f80000007067423 */ /* 0x000fe20000000006 */
[----:B------:R-:W-:-:S03]  /*1520*/  FADD R7, R4, R5 ;  /* 0x0000000504077221 */ /* 0x000fc60000000000 */
[----:B------:R-:W-:Y:S01]  /*1530*/  FADD R13, R6, R6 ;  /* 0x00000006060d7221 */ /* 0x000fe20000000000 */
[----:B------:R-:W-:-:S03]  /*1540*/  FMUL R0, R7, 0.5 ;  /* 0x3f00000007007820 */ /* 0x000fc60000400000 */
[----:B------:R-:W0:Y:S08]  /*1550*/  MUFU.RCP R2, R13 ;  /* 0x0000000d00027308 */ /* 0x000e300000001000 */
[----:B------:R-:W1:Y:S01]  /*1560*/  FCHK P0, R0, R13 ;  /* 0x0000000d00007302 */ /* 0x000e620000000000 */
[----:B0-----:R-:W-:-:S04]  /*1570*/  FFMA R3, -R13, R2, 1 ;  /* 0x3f8000000d037423 */ /* 0x001fc80000000102 */
[----:B------:R-:W-:-:S04]  /*1580*/  FFMA R3, R2, R3, R2 ;  /* 0x0000000302037223 */ /* 0x000fc80000000002 */
[----:B------:R-:W-:-:S04]  /*1590*/  FFMA R2, R0, R3, RZ ;  /* 0x0000000300027223 */ /* 0x000fc800000000ff */
[----:B------:R-:W-:-:S04]  /*15a0*/  FFMA R6, -R13, R2, R0 ;  /* 0x000000020d067223 */ /* 0x000fc80000000100 */
[----:B------:R-:W-:-:S05]  /*15b0*/  FFMA R6, R3, R6, R2 ;  /* 0x0000000603067223 */ /* 0x000fca0000000002 */
[----:B------:R-:W-:Y:S01]  /*15c0*/  R2UR UR4, R6 ;  /* 0x00000000060472ca */ /* 0x000fe200000e0000 */
[----:B-1----:R-:W-:-:S14]  /*15d0*/  @!P0 BRA `(.L_x_79) ;  /* 0x0000000000108947 */ /* 0x002fdc0003800000 */
[----:B------:R-:W-:Y:S02]  /*15e0*/  MOV R3, R13 ;  /* 0x0000000d00037202 */ /* 0x000fe40000000f00 */
[----:B------:R-:W-:-:S07]  /*15f0*/  MOV R12, 0x1610 ;  /* 0x00001610000c7802 */ /* 0x000fce0000000f00 */
[----:B------:R-:W-:Y:S05]  /*1600*/  CALL.REL.NOINC `($__internal_4_$__cuda_sm3x_div_rn_noftz_f32_slowpath) ;  /* 0x00000018009c7944 */ /* 0x000fea0003c00000 */
[----:B------:R-:W-:-:S05]  /*1610*/  UMOV UR4, UR6 ;  /* 0x0000000600047c82 */ /* 0x000fca0008000000 */
.L_x_79:
[----:B------:R-:W-:Y:S01]  /*1620*/  FADD R9, R9, R9 ;  /* 0x0000000909097221 */ /* 0x000fe20000000000 */
[----:B------:R-:W-:-:S03]  /*1630*/  FMUL R0, R8, R5 ;  /* 0x0000000508007220 */ /* 0x000fc60000400000 */
        /* <DEDUP_REMOVED lines=13> */
.L_x_80:
        /* <DEDUP_REMOVED lines=11> */
[----:B------:R-:W-:Y:S02]  /*17c0*/  MOV R3, R11 ;  /* 0x0000000b00037202 */ /* 0x000fe40000000f00 */
[----:B------:R-:W-:-:S07]  /*17d0*/  MOV R12, 0x17f0 ;  /* 0x000017f0000c7802 */ /* 0x000fce0000000f00 */
[----:B------:R-:W-:Y:S05]  /*17e0*/  CALL.REL.NOINC `($__internal_4_$__cuda_sm3x_div_rn_noftz_f32_slowpath) ;  /* 0x0000001800247944 */ /* 0x000fea0003c00000 */
[----:B------:R-:W-:-:S07]  /*17f0*/  MOV R0, UR6 ;  /* 0x0000000600007c02 */ /* 0x000fce0008000f00 */
.L_x_81:
[----:B------:R-:W0:Y:S01]  /*1800*/  S2R R2, SR_TID.X ;  /* 0x0000000000027919 */ /* 0x000e220000002100 */
[----:B------:R-:W0:Y:S01]  /*1810*/  S2UR UR6, SR_CTAID.X ;  /* 0x00000000000679c3 */ /* 0x000e220000002500 */
[----:B------:R-:W-:Y:S07]  /*1820*/  BSSY.RECONVERGENT B0, `(.L_x_82) ;  /* 0x000010e000007945 */ /* 0x000fee0003800200 */
[----:B------:R-:W0:Y:S02]  /*1830*/  LDC R23, c[0x0][0x360] ;  /* 0x0000d800ff177b82 */ /* 0x000e240000000800 */
[----:B0-----:R-:W-:-:S05]  /*1840*/  IMAD R2, R23, UR6, R2 ;  /* 0x0000000617027c24 */ /* 0x001fca000f8e0202 */
[----:B------:R-:W-:-:S13]  /*1850*/  ISETP.GT.AND P0, PT, R2, 0xf3, PT ;  /* 0x000000f30200780c */ /* 0x000fda0003f04270 */
[----:B------:R-:W-:Y:S05]  /*1860*/  @P0 BRA `(.L_x_83) ;  /* 0x0000001000240947 */ /* 0x000fea0003800000 */
[----:B------:R-:W0:Y:S01]  /*1870*/  S2R R6, SR_TID.Y ;  /* 0x0000000000067919 */ /* 0x000e220000002200 */
[----:B------:R-:W1:Y:S01]  /*1880*/  LDC R13, c[0x0][0x380] ;  /* 0x0000e000ff0d7b82 */ /* 0x000e620000000800 */
[----:B------:R-:W1:Y:S01]  /*1890*/  LDCU UR11, c[0x0][0x388] ;  /* 0x00007100ff0b77ac */ /* 0x000e620008000800 */
[C---:B------:R-:W-:Y:S01]  /*18a0*/  FMUL R3, R7.reuse, UR4 ;  /* 0x0000000407037c20 */ /* 0x040fe20008400000 */
[----:B------:R-:W2:Y:S01]  /*18b0*/  S2R R15, SR_TID.Z ;  /* 0x00000000000f7919 */ /* 0x000ea20000002300 */
[C---:B------:R-:W-:Y:S01]  /*18c0*/  FMUL R4, R7.reuse, UR5 ;  /* 0x0000000507047c20 */ /* 0x040fe20008400000 */
[----:B------:R-:W-:-:S03]  /*18d0*/  FMUL R5, R7, R0 ;  /* 0x0000000007057220 */ /* 0x000fc60000400000 */
[----:B------:R-:W0:Y:S08]  /*18e0*/  LDC R21, c[0x0][0x364] ;  /* 0x0000d900ff157b82 */ /* 0x000e300000000800 */
[----:B------:R-:W0:Y:S08]  /*18f0*/  S2UR UR6, SR_CTAID.Y ;  /* 0x00000000000679c3 */ /* 0x000e300000002600 */
[----:B------:R-:W2:Y:S01]  /*1900*/  S2UR UR7, SR_CTAID.Z ;  /* 0x00000000000779c3 */ /* 0x000ea20000002700 */
[C---:B-1----:R-:W-:Y:S01]  /*1910*/  IMAD R7, R13.reuse, UR11, RZ ;  /* 0x0000000b0d077c24 */ /* 0x042fe2000f8e02ff */
[C---:B------:R-:W-:Y:S01]  /*1920*/  SHF.L.U32 R8, R13.reuse, 0x1, RZ ;  /* 0x000000010d087819 */ /* 0x040fe200000006ff */
[C---:B------:R-:W-:Y:S01]  /*1930*/  IMAD R10, R13.reuse, 0x6, RZ ;  /* 0x000000060d0a7824 */ /* 0x040fe200078e02ff */
[C---:B------:R-:W-:Y:S01]  /*1940*/  SHF.L.U32 R9, R13.reuse, 0x2, RZ ;  /* 0x000000020d097819 */ /* 0x040fe200000006ff */
[C---:B------:R-:W-:Y:S01]  /*1950*/  IMAD R12, R13.reuse, 0xa, RZ ;  /* 0x0000000a0d0c7824 */ /* 0x040fe200078e02ff */
[C---:B------:R-:W-:Y:S01]  /*1960*/  SHF.L.U32 R11, R13.reuse, 0x3, RZ ;  /* 0x000000030d0b7819 */ /* 0x040fe200000006ff */
[----:B------:R-:W-:Y:S01]  /*1970*/  IMAD R13, R13, 0xc, RZ ;  /* 0x0000000c0d0d7824 */ /* 0x000fe200078e02ff */
[----:B------:R-:W2:Y:S01]  /*1980*/  LDC R22, c[0x0][0x368] ;  /* 0x0000da00ff167b82 */ /* 0x000ea20000000800 */
[----:B------:R-:W1:Y:S01]  /*1990*/  LDCU UR8, c[0x0][0x378] ;  /* 0x00006f00ff0877ac */ /* 0x000e620008000800 */
[----:B------:R-:W-:-:S02]  /*19a0*/  IMAD R16, R9, UR11, RZ ;  /* 0x0000000b09107c24 */ /* 0x000fc4000f8e02ff */
[----:B------:R-:W-:Y:S01]  /*19b0*/  IMAD R17, R10, UR11, RZ ;  /* 0x0000000b0a117c24 */ /* 0x000fe2000f8e02ff */
[----:B------:R-:W3:Y:S01]  /*19c0*/  LDCU UR9, c[0x0][0x374] ;  /* 0x00006e80ff0977ac */ /* 0x000ee20008000800 */
[----:B------:R-:W-:Y:S02]  /*19d0*/  IMAD R18, R11, UR11, RZ ;  /* 0x0000000b0b127c24 */ /* 0x000fe4000f8e02ff */
[----:B0-----:R-:W-:Y:S01]  /*19e0*/  IMAD R6, R21, UR6, R6 ;  /* 0x0000000615067c24 */ /* 0x001fe2000f8e0206 */
[----:B------:R-:W0:Y:S01]  /*19f0*/  LDCU UR10, c[0x0][0x370] ;  /* 0x00006e00ff0a77ac */ /* 0x000e220008000800 */
[----:B------:R-:W-:Y:S02]  /*1a00*/  IMAD R19, R12, UR11, RZ ;  /* 0x0000000b0c137c24 */ /* 0x000fe4000f8e02ff */
[----:B------:R-:W-:Y:S02]  /*1a10*/  IMAD R20, R13, UR11, RZ ;  /* 0x0000000b0d147c24 */ /* 0x000fe4000f8e02ff */
[----:B---3--:R-:W-:-:S02]  /*1a20*/  IMAD R21, R21, UR9, RZ ;  /* 0x0000000915157c24 */ /* 0x008fc4000f8e02ff */
[----:B--2---:R-:W-:Y:S02]  /*1a30*/  IMAD R14, R22, UR7, R15 ;  /* 0x00000007160e7c24 */ /* 0x004fe4000f8e020f */
[----:B------:R-:W-:Y:S02]  /*1a40*/  IMAD R15, R8, UR11, RZ ;  /* 0x0000000b080f7c24 */ /* 0x000fe4000f8e02ff */
[----:B-1----:R-:W-:Y:S02]  /*1a50*/  IMAD R22, R22, UR8, RZ ;  /* 0x0000000816167c24 */ /* 0x002fe4000f8e02ff */
[----:B0-----:R-:W-:-:S07]  /*1a60*/  IMAD R23, R23, UR10, RZ ;  /* 0x0000000a17177c24 */ /* 0x001fce000f8e02ff */
.L_x_90:
[----:B------:R-:W-:Y:S01]  /*1a70*/  ISETP.GT.U32.AND P0, PT, R6, 0xf3, PT ;  /* 0x000000f30600780c */ /* 0x000fe20003f04070 */
[----:B------:R-:W-:-:S12]  /*1a80*/  BSSY.RECONVERGENT B1, `(.L_x_84) ;  /* 0x00000e4000017945 */ /* 0x000fd80003800200 */
[----:B------:R-:W-:Y:S05]  /*1a90*/  @P0 BRA `(.L_x_85) ;  /* 0x0000000c00880947 */ /* 0x000fea0003800000 */
[----:B------:R-:W-:-:S07]  /*1aa0*/  MOV R24, R6 ;  /* 0x0000000600187202 */ /* 0x000fce0000000f00 */
.L_x_89:
[----:B------:R-:W-:Y:S01]  /*1ab0*/  ISETP.GT.U32.AND P0, PT, R14, 0xf3, PT ;  /* 0x000000f30e00780c */ /* 0x000fe20003f04070 */
[----:B------:R-:W-:-:S12]  /*1ac0*/  BSSY.RECONVERGENT B2, `(.L_x_86) ;  /* 0x00000dc000027945 */ /* 0x000fd80003800200 */
[----:B------:R-:W-:Y:S05]  /*1ad0*/  @P0 BRA `(.L_x_87) ;  /* 0x0000000c00680947 */ /* 0x000fea0003800000 */
[----:B------:R-:W0:Y:S01]  /*1ae0*/  LDCU UR6, c[0x0][0x388] ;  /* 0x00007100ff0677ac */ /* 0x000e220008000800 */
[----:B------:R-:W1:Y:S01]  /*1af0*/  LDC R25, c[0x0][0x380] ;  /* 0x0000e000ff197b82 */ /* 0x000e620000000800 */
[C---:B------:R-:W-:Y:S02]  /*1b00*/  IADD3 R37, PT, PT, R14.reuse, 0x5, RZ ;  /* 0x000000050e257810 */ /* 0x040fe40007ffe0ff */
[C---:B------:R-:W-:Y:S02]  /*1b10*/  IADD3 R39, PT, PT, R14.reuse, 0x4, RZ ;  /* 0x000000040e277810 */ /* 0x040fe40007ffe0ff */
[C---:B------:R-:W-:Y:S02]  /*1b20*/  IADD3 R29, PT, PT, R14.reuse, -0x6, RZ ;  /* 0xfffffffa0e1d7810 */ /* 0x040fe40007ffe0ff */
[C---:B------:R-:W-:Y:S02]  /*1b30*/  IADD3 R31, PT, PT, R14.reuse, -0x4, RZ ;  /* 0xfffffffc0e1f7810 */ /* 0x040fe40007ffe0ff */
[----:B------:R-:W-:-:S02]  /*1b40*/  IADD3 R33, PT, PT, R14, -0x2, RZ ;  /* 0xfffffffe0e217810 */ /* 0x000fc40007ffe0ff */
[C---:B------:R-:W-:Y:S02]  /*1b50*/  IADD3 R35, PT, PT, R14.reuse, 0x2, RZ ;  /* 0x000000020e237810 */ /* 0x040fe40007ffe0ff */
[C---:B------:R-:W-:Y:S02]  /*1b60*/  IADD3 R41, PT, PT, R14.reuse, 0x6, RZ ;  /* 0x000000060e297810 */ /* 0x040fe40007ffe0ff */
[----:B------:R-:W-:Y:S01]  /*1b70*/  MOV R27, R14 ;  /* 0x0000000e001b7202 */ /* 0x000fe20000000f00 */
[--C-:B0-----:R-:W-:Y:S02]  /*1b80*/  IMAD R37, R37, UR6, R24.reuse ;  /* 0x0000000625257c24 */ /* 0x101fe4000f8e0218 */
[--C-:B------:R-:W-:Y:S02]  /*1b90*/  IMAD R39, R39, UR6, R24.reuse ;  /* 0x0000000627277c24 */ /* 0x100fe4000f8e0218 */
[--C-:B------:R-:W-:Y:S01]  /*1ba0*/  IMAD R29, R29, UR6, R24.reuse ;  /* 0x000000061d1d7c24 */ /* 0x100fe2000f8e0218 */
[----:B------:R-:W-:Y:S01]  /*1bb0*/  IADD3 R46, PT, PT, R37, 0x6, RZ ;  /* 0x00000006252e7810 */ /* 0x000fe20007ffe0ff */
        /* <DEDUP_REMOVED lines=8> */
[----:B------:R-:W-:Y:S01]  /*1c40*/  IMAD R26, R14, UR6, R24 ;  /* 0x000000060e1a7c24 */ /* 0x000fe2000f8e0218 */
[----:B------:R-:W-:Y:S01]  /*1c50*/  IADD3 R35, PT, PT, R35, 0x6, RZ ;  /* 0x0000000623237810 */ /* 0x000fe20007ffe0ff */
[-CC-:B-1----:R-:W-:Y:S01]  /*1c60*/  IMAD R42, R29, R25.reuse, R2.reuse ;  /* 0x000000191d2a7224 */ /* 0x182fe200078e0202 */
[----:B------:R-:W-:Y:S01]  /*1c70*/  IADD3 R49, PT, PT, R38, -0x6, RZ ;  /* 0xfffffffa26317810 */ /* 0x000fe20007ffe0ff */
[-CC-:B------:R-:W-:Y:S01]  /*1c80*/  IMAD R43, R31, R25.reuse, R2.reuse ;  /* 0x000000191f2b7224 */ /* 0x180fe200078e0202 */
[----:B------:R-:W-:Y:S01]  /*1c90*/  IADD3 R26, PT, PT, R26, 0x6, RZ ;  /* 0x000000061a1a7810 */ /* 0x000fe20007ffe0ff */
[-CC-:B------:R-:W-:Y:S01]  /*1ca0*/  IMAD R44, R33, R25.reuse, R2.reuse ;  /* 0x00000019212c7224 */ /* 0x180fe200078e0202 */
[C---:B------:R-:W-:Y:S01]  /*1cb0*/  IADD3 R36, PT, PT, R38.reuse, -0x4, RZ ;  /* 0xfffffffc26247810 */ /* 0x040fe20007ffe0ff */
[-CC-:B------:R-:W-:Y:S01]  /*1cc0*/  IMAD R45, R35, R25.reuse, R2.reuse ;  /* 0x00000019232d7224 */ /* 0x180fe200078e0202 */
[----:B------:R-:W-:Y:S01]  /*1cd0*/  IADD3 R37, PT, PT, R38, -0x2, RZ ;  /* 0xfffffffe26257810 */ /* 0x000fe20007ffe0ff */
[-CC-:B------:R-:W-:Y:S01]  /*1ce0*/  IMAD R26, R26, R25.reuse, R2.reuse ;  /* 0x000000191a1a7224 */ /* 0x180fe200078e0202 */
[----:B------:R-:W-:Y:S01]  /*1cf0*/  IADD3 R39, PT, PT, R38, 0x2, RZ ;  /* 0x0000000226277810 */ /* 0x000fe20007ffe0ff */
[-CC-:B------:R-:W-:Y:S01]  /*1d00*/  IMAD R46, R46, R25.reuse, R2.reuse ;  /* 0x000000192e2e7224 */ /* 0x180fe200078e0202 */
[C---:B------:R-:W-:Y:S01]  /*1d10*/  IADD3 R40, PT, PT, R38.reuse, 0x6, RZ ;  /* 0x0000000626287810 */ /* 0x040fe20007ffe0ff */
[-CC-:B------:R-:W-:Y:S01]  /*1d20*/  IMAD R49, R49, R25.reuse, R2.reuse ;  /* 0x0000001931317224 */ /* 0x180fe200078e0202 */
[----:B------:R-:W-:Y:S01]  /*1d30*/  IADD3 R41, PT, PT, R38, 0x5, RZ ;  /* 0x0000000526297810 */ /* 0x000fe20007ffe0ff */
        /* <DEDUP_REMOVED lines=8> */
[----:B------:R-:W-:-:S07]  /*1dc0*/  IMAD R47, R47, R25, R2 ;  /* 0x000000192f2f7224 */ /* 0x000fce00078e0202 */
.L_x_88:
[----:B------:R-:W0:Y:S01]  /*1dd0*/  LDC.64 R28, c[0x0][0x3a8] ;  /* 0x0000ea00ff1c7b82 */ /* 0x000e220000000a00 */
[----:B------:R-:W-:Y:S01]  /*1de0*/  IADD3 R53, PT, PT, R41, 0x6, RZ ;  /* 0x0000000629357810 */ /* 0x000fe20007ffe0ff */
[----:B------:R-:W1:Y:S01]  /*1df0*/  LDCU.64 UR6, c[0x0][0x358] ;  /* 0x00006b00ff0677ac */ /* 0x000e620008000a00 */
[----:B------:R-:W-:Y:S02]  /*1e00*/  IADD3 R31, PT, PT, R40, 0x6, RZ ;  /* 0x00000006281f7810 */ /* 0x000fe40007ffe0ff */
[----:B------:R-:W-:Y:S02]  /*1e10*/  IADD3 R33, PT, PT, R48, 0x6, RZ ;  /* 0x0000000630217810 */ /* 0x000fe40007ffe0ff */
[----:B------:R-:W-:Y:S01]  /*1e20*/  IADD3 R57, PT, PT, R47, 0x6, RZ ;  /* 0x000000062f397810 */ /* 0x000fe20007ffe0ff */
[----:B0-----:R-:W-:-:S04]  /*1e30*/  IMAD.WIDE R52, R53, 0x4, R28 ;  /* 0x0000000435347825 */ /* 0x001fc800078e021c */
[----:B------:R-:W-:-:S04]  /*1e40*/  IMAD.WIDE R30, R31, 0x4, R28 ;  /* 0x000000041f1e7825 */ /* 0x000fc800078e021c */
[----:B------:R-:W-:Y:S02]  /*1e50*/  IMAD.WIDE R50, R8, 0x4, R52 ;  /* 0x0000000408327825 */ /* 0x000fe400078e0234 */
[----:B-1----:R-:W2:Y:S02]  /*1e60*/  LDG.E.CONSTANT R53, desc[UR6][R52.64] ;  /* 0x0000000634357981 */ /* 0x002ea4000c1e9900 */
[----:B------:R-:W-:Y:S02]  /*1e70*/  IMAD.WIDE R32, R33, 0x4, R28 ;  /* 0x0000000421207825 */ /* 0x000fe400078e021c */
[----:B------:R-:W2:Y:S02]  /*1e80*/  LDG.E.CONSTANT R54, desc[UR6][R50.64] ;  /* 0x0000000632367981 */ /* 0x000ea4000c1e9900 */
[----:B------:R-:W-:Y:S02]  /*1e90*/  IMAD.WIDE R34, R25, 0x4, R50 ;  /* 0x0000000419227825 */ /* 0x000fe400078e0232 */
[----:B------:R0:W3:Y:S02]  /*1ea0*/  LDG.E.CONSTANT R32, desc[UR6][R32.64] ;  /* 0x0000000620207981 */ /* 0x0000e4000c1e9900 */
[----:B------:R-:W-:-:S02]  /*1eb0*/  IMAD.WIDE R56, R57, 0x4, R28 ;  /* 0x0000000439387825 */ /* 0x000fc400078e021c */
[----:B------:R-:W3:Y:S02]  /*1ec0*/  LDG.E.CONSTANT R35, desc[UR6][R34.64] ;  /* 0x0000000622237981 */ /* 0x000ee4000c1e9900 */
[----:B------:R-:W-:Y:S02]  /*1ed0*/  IMAD.WIDE R58, R15, 0x4, R30 ;  /* 0x000000040f3a7825 */ /* 0x000fe400078e021e */
[----:B------:R-:W4:Y:S04]  /*1ee0*/  LDG.E.CONSTANT R56, desc[UR6][R56.64] ;  /* 0x0000000638387981 */ /* 0x000f28000c1e9900 */
[----:B------:R-:W4:Y:S01]  /*1ef0*/  LDG.E.CONSTANT R59, desc[UR6][R58.64] ;  /* 0x000000063a3b7981 */ /* 0x000f22000c1e9900 */
[----:B0-----:R-:W-:Y:S02]  /*1f00*/  IADD3 R33, PT, PT, R26, 0x6, RZ ;  /* 0x000000061a217810 */ /* 0x001fe40007ffe0ff */
[----:B------:R-:W-:-:S02]  /*1f10*/  IADD3 R51, PT, PT, R45, 0x6, RZ ;  /* 0x000000062d337810 */ /* 0x000fc40007ffe0ff */
[----:B------:R-:W-:-:S03]  /*1f20*/  IADD3 R61, PT, PT, R46, 0x6, RZ ;  /* 0x000000062e3d7810 */ /* 0x000fc60007ffe0ff */
[----:B------:R-:W-:Y:S01]  /*1f30*/  IMAD.WIDE R50, R51, 0x4, R28 ;  /* 0x0000000433327825 */ /* 0x000fe200078e021c */
[----:B------:R-:W-:-:S03]  /*1f40*/  IADD3 R55, PT, PT, R39, 0x6, RZ ;  /* 0x0000000627377810 */ /* 0x000fc60007ffe0ff */
[----:B------:R-:W-:Y:S02]  /*1f50*/  IMAD.WIDE R60, R61, 0x4, R28 ;  /* 0x000000043d3c7825 */ /* 0x000fe400078e021c */
[----:B------:R-:W5:Y:S04]  /*1f60*/  LDG.E.CONSTANT R50, desc[UR6][R50.64] ;  /* 0x0000000632327981 */ /* 0x000f68000c1e9900 */
[----:B------:R0:W5:Y:S02]  /*1f70*/  LDG.E.CONSTANT R52, desc[UR6][R60.64] ;  /* 0x000000063c347981 */ /* 0x000164000c1e9900 */
[----:B0-----:R-:W-:-:S05]  /*1f80*/  IADD3 R61, PT, PT, R37, 0x6, RZ ;  /* 0x00000006253d7810 */ /* 0x001fca0007ffe0ff */
[----:B------:R-:W-:-:S04]  /*1f90*/  IMAD.WIDE R60, R61, 0x4, R28 ;  /* 0x000000043d3c7825 */ /* 0x000fc800078e021c */
[----:B---3--:R-:W-:Y:S01]  /*1fa0*/  FADD R35, R35, R32 ;  /* 0x0000002023237221 */ /* 0x008fe20000000000 */
[----:B------:R-:W-:-:S05]  /*1fb0*/  IMAD.WIDE R32, R33, 0x4, R28 ;  /* 0x0000000421207825 */ /* 0x000fca00078e021c */
[----:B------:R0:W3:Y:S01]  /*1fc0*/  LDG.E.CONSTANT R57, desc[UR6][R32.64] ;  /* 0x0000000620397981 */ /* 0x0000e2000c1e9900 */
[----:B----4-:R-:W-:Y:S01]  /*1fd0*/  FADD R59, R59, R56 ;  /* 0x000000383b3b7221 */ /* 0x010fe20000000000 */
[----:B------:R-:W-:Y:S01]  /*1fe0*/  IADD3 R56, PT, PT, R38, 0x6, RZ ;  /* 0x0000000626387810 */ /* 0x000fe20007ffe0ff */
[----:B------:R-:W-:-:S04]  /*1ff0*/  FMUL R34, R35, UR5 ;  /* 0x0000000523227c20 */ /* 0x000fc80008400000 */
[----:B0-----:R-:W-:Y:S01]  /*2000*/  IMAD.WIDE R32, R56, 0x4, R28 ;  /* 0x0000000438207825 */ /* 0x001fe200078e021c */
[----:B------:R-:W-:-:S03]  /*2010*/  IADD3 R35, PT, PT, R44, 0x6, RZ ;  /* 0x000000062c237810 */ /* 0x000fc60007ffe0ff */
[----:B--2---:R-:W-:Y:S01]  /*2020*/  FADD R53, R53, R54 ;  /* 0x0000003635357221 */ /* 0x004fe20000000000 */
[----:B------:R-:W-:Y:S01]  /*2030*/  FFMA R59, R59, UR4, R34 ;  /* 0x000000043b3b7c23 */ /* 0x000fe20008000022 */
[----:B------:R-:W2:Y:S04]  /*2040*/  LDG.E.CONSTANT R56, desc[UR6][R60.64] ;  /* 0x000000063c387981 */ /* 0x000ea8000c1e9900 */
[----:B------:R0:W4:Y:S01]  /*2050*/  LDG.E.CONSTANT R51, desc[UR6][R32.64] ;  /* 0x0000000620337981 */ /* 0x000122000c1e9900 */
[----:B------:R-:W-:-:S04]  /*2060*/  IMAD.WIDE R54, R55, 0x4, R28 ;  /* 0x0000000437367825 */ /* 0x000fc800078e021c */
[----:B------:R-:W-:Y:S01]  /*2070*/  IMAD.WIDE R34, R35, 0x4, R28 ;  /* 0x0000000423227825 */ /* 0x000fe200078e021c */
[----:B------:R1:W5:Y:S01]  /*2080*/  LDG.E.CONSTANT R58, desc[UR6][R54.64] ;  /* 0x00000006363a7981 */ /* 0x000362000c1e9900 */
[----:B0-----:R-:W-:-:S05]  /*2090*/  IADD3 R33, PT, PT, R36, 0x6, RZ ;  /* 0x0000000624217810 */ /* 0x001fca0007ffe0ff */
[----:B------:R-:W-:Y:S01]  /*20a0*/  IMAD.WIDE R32, R33, 0x4, R28 ;  /* 0x0000000421207825 */ /* 0x000fe200078e021c */
[----:B------:R0:W2:Y:S01]  /*20b0*/  LDG.E.CONSTANT R55, desc[UR6][R34.64] ;  /* 0x0000000622377981 */ /* 0x0000a2000c1e9900 */
[----:B-1----:R-:W-:-:S04]  /*20c0*/  IADD3 R54, PT, PT, R43, 0x6, RZ ;  /* 0x000000062b367810 */ /* 0x002fc80007ffe0ff */
[----:B------:R1:W2:Y:S01]  /*20d0*/  LDG.E.CONSTANT R32, desc[UR6][R32.64] ;  /* 0x0000000620207981 */ /* 0x0002a2000c1e9900 */
[----:B0-----:R-:W-:Y:S01]  /*20e0*/  IADD3 R35, PT, PT, R42, 0x6, RZ ;  /* 0x000000062a237810 */ /* 0x001fe20007ffe0ff */
[----:B------:R-:W-:Y:S01]  /*20f0*/  IMAD.WIDE R60, R54, 0x4, R28 ;  /* 0x00000004363c7825 */ /* 0x000fe200078e021c */
[----:B-1----:R-:W-:-:S03]  /*2100*/  IADD3 R33, PT, PT, R49, 0x6, RZ ;  /* 0x0000000631217810 */ /* 0x002fc60007ffe0ff */
[--C-:B------:R-:W-:Y:S01]  /*2110*/  IMAD.WIDE R34, R35, 0x4, R28.reuse ;  /* 0x0000000423227825 */ /* 0x100fe200078e021c */
[----:B------:R0:W2:Y:S03]  /*2120*/  LDG.E.CONSTANT R54, desc[UR6][R60.64] ;  /* 0x000000063c367981 */ /* 0x0000a6000c1e9900 */
[----:B------:R-:W-:Y:S02]  /*2130*/  IMAD.WIDE R28, R33, 0x4, R28 ;  /* 0x00000004211c7825 */ /* 0x000fe400078e021c */
[----:B------:R-:W2:Y:S04]  /*2140*/  LDG.E.CONSTANT R34, desc[UR6][R34.64] ;  /* 0x0000000622227981 */ /* 0x000ea8000c1e9900 */
[----:B------:R1:W2:Y:S01]  /*2150*/  LDG.E.CONSTANT R33, desc[UR6][R28.64] ;  /* 0x000000061c217981 */ /* 0x0002a2000c1e9900 */
[----:B0-----:R-:W-:-:S03]  /*2160*/  IMAD.WIDE R60, R16, 0x4, R30 ;  /* 0x00000004103c7825 */ /* 0x001fc600078e021e */
[----:B------:R-:W3:Y:S01]  /*2170*/  LDG.E.CONSTANT R35, desc[UR6][R30.64+-0x8] ;  /* 0xfffff8061e237981 */ /* 0x000ee2000c1e9900 */
[----:B-1----:R-:W-:-:S03]  /*2180*/  IMAD.WIDE R28, R9, 0x4, R30 ;  /* 0x00000004091c7825 */ /* 0x002fc600078e021e */
[----:B------:R5:W4:Y:S04]  /*2190*/  LDG.E.CONSTANT R61, desc[UR6][R60.64] ;  /* 0x000000063c3d7981 */ /* 0x000b28000c1e9900 */
[----:B------:R-:W5:Y:S02]  /*21a0*/  LDG.E.CONSTANT R29, desc[UR6][R28.64] ;  /* 0x000000061c1d7981 */ /* 0x000f64000c1e9900 */
[----:B-----5:R-:W-:Y:S02]  /*21b0*/  FADD R60, R29, R58 ;  /* 0x0000003a1d3c7221 */ /* 0x020fe40000000000 */
[----:B------:R-:W3:Y:S01]  /*21c0*/  LDG.E.CONSTANT R58, desc[UR6][R30.64+0x8] ;  /* 0x000008061e3a7981 */ /* 0x000ee2000c1e9900 */
[----:B----4-:R-:W-:Y:S01]  /*21d0*/  FADD R50, R61, R50 ;  /* 0x000000323d327221 */ /* 0x010fe20000000000 */
[----:B------:R-:W-:-:S02]  /*21e0*/  FMUL R61, R60, UR5 ;  /* 0x000000053c3d7c20 */ /* 0x000fc40008400000 */
[----:B------:R-:W4:Y:S01]  /*21f0*/  LDG.E.CONSTANT R60, desc[UR6][R30.64+-0x10] ;  /* 0xfffff0061e3c7981 */ /* 0x000f22000c1e9900 */
[----:B------:R-:W-:-:S06]  /*2200*/  IMAD.WIDE R28, R10, 0x4, R30 ;  /* 0x000000040a1c7825 */ /* 0x000fcc00078e021e */
[----:B------:R-:W5:Y:S01]  /*2210*/  LDG.E.CONSTANT R28, desc[UR6][R28.64] ;  /* 0x000000061c1c7981 */ /* 0x000f62000c1e9900 */
[----:B---3--:R-:W-:Y:S01]  /*2220*/  FADD R58, R58, R35 ;  /* 0x000000233a3a7221 */ /* 0x008fe20000000000 */
[----:B------:R-:W-:Y:S02]  /*2230*/  FFMA R50, R50, UR4, R61 ;  /* 0x0000000432327c23 */ /* 0x000fe4000800003d */
[----:B------:R-:W4:Y:S04]  /*2240*/  LDG.E.CONSTANT R35, desc[UR6][R30.64+0x10] ;  /* 0x000010061e237981 */ /* 0x000f28000c1e9900 */
[----:B------:R-:W3:Y:S01]  /*2250*/  LDG.E.CONSTANT R29, desc[UR6][R30.64+-0x18] ;  /* 0xffffe8061e1d7981 */ /* 0x000ee2000c1e9900 */
[----:B----4-:R-:W-:Y:S01]  /*2260*/  FADD R61, R35, R60 ;  /* 0x0000003c233d7221 */ /* 0x010fe20000000000 */
[----:B------:R-:W-:Y:S01]  /*2270*/  FFMA R35, R58, R0, R59 ;  /* 0x000000003a237223 */ /* 0x000fe2000000003b */
[----:B------:R-:W-:-:S04]  /*2280*/  IMAD.WIDE R58, R17, 0x4, R30 ;  /* 0x00000004113a7825 */ /* 0x000fc800078e021e */
[----:B------:R-:W-:Y:S02]  /*2290*/  FFMA R60, R61, R0, R50 ;  /* 0x000000003d3c7223 */ /* 0x000fe40000000032 */
[----:B------:R-:W4:Y:S01]  /*22a0*/  LDG.E.CONSTANT R58, desc[UR6][R58.64] ;  /* 0x000000063a3a7981 */ /* 0x000f22000c1e9900 */
[----:B-----5:R-:W-:Y:S01]  /*22b0*/  FADD R61, R28, R51 ;  /* 0x000000331c3d7221 */ /* 0x020fe20000000000 */
[----:B------:R-:W-:Y:S02]  /*22c0*/  IMAD.WIDE R50, R11, 0x4, R30 ;  /* 0x000000040b327825 */ /* 0x000fe400078e021e */
[----:B------:R-:W3:Y:S04]  /*22d0*/  LDG.E.CONSTANT R28, desc[UR6][R30.64+0x18] ;  /* 0x000018061e1c7981 */ /* 0x000ee8000c1e9900 */
[----:B------:R-:W2:Y:S01]  /*22e0*/  LDG.E.CONSTANT R51, desc[UR6][R50.64] ;  /* 0x0000000632337981 */ /* 0x000ea2000c1e9900 */
[----:B----4-:R-:W-:Y:S01]  /*22f0*/  FADD R57, R58, R57 ;  /* 0x000000393a397221 */ /* 0x010fe20000000000 */
[----:B------:R-:W-:-:S06]  /*2300*/  IMAD.WIDE R58, R18, 0x4, R30 ;  /* 0x00000004123a7825 */ /* 0x000fcc00078e021e */
[----:B------:R-:W4:Y:S01]  /*2310*/  LDG.E.CONSTANT R58, desc[UR6][R58.64] ;  /* 0x000000063a3a7981 */ /* 0x000f22000c1e9900 */
[----:B--2---:R-:W-:Y:S01]  /*2320*/  FADD R56, R51, R56 ;  /* 0x0000003833387221 */ /* 0x004fe20000000000 */
[----:B------:R-:W-:-:S06]  /*2330*/  IMAD.WIDE R50, R19, 0x4, R30 ;  /* 0x0000000413327825 */ /* 0x000fcc00078e021e */
[----:B------:R-:W2:Y:S01]  /*2340*/  LDG.E.CONSTANT R51, desc[UR6][R50.64] ;  /* 0x0000000632337981 */ /* 0x000ea2000c1e9900 */
[----:B------:R-:W-:Y:S01]  /*2350*/  FFMA R35, R35, 0.5, RZ ;  /* 0x3f00000023237823 */ /* 0x000fe200000000ff */
[----:B------:R-:W-:Y:S02]  /*2360*/  FMUL R61, R61, UR5 ;  /* 0x000000053d3d7c20 */ /* 0x000fe40008400000 */
[----:B------:R-:W5:Y:S01]  /*2370*/  LDG.E.CONSTANT R59, desc[UR6][R30.64+0x28] ;  /* 0x000028061e3b7981 */ /* 0x000f62000c1e9900 */
[----:B------:R-:W-:Y:S01]  /*2380*/  FFMA R35, R60, 0.041666667908430099487, R35 ;  /* 0x3d2aaaab3c237823 */ /* 0x000fe20000000023 */
[----:B---3--:R-:W-:Y:S01]  /*2390*/  FADD R60, R28, R29 ;  /* 0x0000001d1c3c7221 */ /* 0x008fe20000000000 */
[----:B------:R-:W-:-:S04]  /*23a0*/  IMAD.WIDE R28, R12, 0x4, R30 ;  /* 0x000000040c1c7825 */ /* 0x000fc800078e021e */
[----:B------:R-:W-:Y:S01]  /*23b0*/  FFMA R57, R57, UR4, R61 ;  /* 0x0000000439397c23 */ /* 0x000fe2000800003d */
[----:B------:R-:W-:Y:S01]  /*23c0*/  FMUL R56, R56, UR5 ;  /* 0x0000000538387c20 */ /* 0x000fe20008400000 */
[----:B------:R0:W3:Y:S02]  /*23d0*/  LDG.E.CONSTANT R61, desc[UR6][R28.64] ;  /* 0x000000061c3d7981 */ /* 0x0000e4000c1e9900 */
[----:B------:R-:W-:Y:S01]  /*23e0*/  FFMA R60, R60, R0, R57 ;  /* 0x000000003c3c7223 */ /* 0x000fe20000000039 */
[----:B0-----:R-:W-:-:S06]  /*23f0*/  IMAD.WIDE R28, R20, 0x4, R30 ;  /* 0x00000004141c7825 */ /* 0x001fcc00078e021e */
[----:B------:R-:W5:Y:S01]  /*2400*/  LDG.E.CONSTANT R29, desc[UR6][R28.64] ;  /* 0x000000061c1d7981 */ /* 0x000f62000c1e9900 */
[----:B----4-:R-:W-:-:S04]  /*2410*/  FADD R55, R58, R55 ;  /* 0x000000373a377221 */ /* 0x010fc80000000000 */
[----:B------:R-:W-:Y:S02]  /*2420*/  FFMA R57, R55, UR4, R56 ;  /* 0x0000000437397c23 */ /* 0x000fe40008000038 */
[----:B------:R-:W4:Y:S04]  /*2430*/  LDG.E.CONSTANT R56, desc[UR6][R30.64+0x20] ;  /* 0x000020061e387981 */ /* 0x000f28000c1e9900 */
[----:B------:R-:W4:Y:S01]  /*2440*/  LDG.E.CONSTANT R55, desc[UR6][R30.64+-0x20] ;  /* 0xffffe0061e377981 */ /* 0x000f22000c1e9900 */
[----:B--2---:R-:W-:Y:S02]  /*2450*/  FADD R58, R51, R54 ;  /* 0x00000036333a7221 */ /* 0x004fe40000000000 */
[----:B------:R-:W0:Y:S01]  /*2460*/  LDC.64 R50, c[0x0][0x3a0] ;  /* 0x0000e800ff327b82 */ /* 0x000e220000000a00 */
[----:B------:R-:W5:Y:S01]  /*2470*/  LDG.E.CONSTANT R54, desc[UR6][R30.64+-0x28] ;  /* 0xffffd8061e367981 */ /* 0x000f62000c1e9900 */
[----:B---3--:R-:W-:Y:S01]  /*2480*/  FADD R32, R61, R32 ;  /* 0x000000203d207221 */ /* 0x008fe20000000000 */
[----:B------:R-:W-:-:S02]  /*2490*/  FFMA R35, R60, 0.0013888889225199818611, R35 ;  /* 0x3ab60b613c237823 */ /* 0x000fc40000000023 */
[----:B------:R-:W2:Y:S04]  /*24a0*/  LDG.E.CONSTANT R61, desc[UR6][R30.64+0x30] ;  /* 0x000030061e3d7981 */ /* 0x000ea8000c1e9900 */
[----:B------:R-:W3:Y:S01]  /*24b0*/  LDG.E.CONSTANT R60, desc[UR6][R30.64] ;  /* 0x000000061e3c7981 */ /* 0x000ee2000c1e9900 */
[----:B----4-:R-:W-:Y:S01]  /*24c0*/  FADD R56, R56, R55 ;  /* 0x0000003738387221 */ /* 0x010fe20000000000 */
[----:B------:R-:W-:Y:S01]  /*24d0*/  FMUL R55, R32, UR5 ;  /* 0x0000000520377c20 */ /* 0x000fe20008400000 */
[----:B-----5:R-:W-:-:S03]  /*24e0*/  FADD R32, R59, R54 ;  /* 0x000000363b207221 */ /* 0x020fc60000000000 */
[----:B------:R-:W-:Y:S01]  /*24f0*/  FFMA R55, R58, UR4, R55 ;  /* 0x000000043a377c23 */ /* 0x000fe20008000037 */
[-C--:B------:R-:W-:Y:S01]  /*2500*/  FFMA R56, R56, R0.reuse, R57 ;  /* 0x0000000038387223 */ /* 0x080fe20000000039 */
[----:B------:R-:W-:Y:S01]  /*2510*/  IADD3 R59, PT, PT, R40, 0x6, RZ ;  /* 0x00000006283b7810 */ /* 0x000fe20007ffe0ff */
[----:B------:R-:W4:Y:S01]  /*2520*/  LDG.E.CONSTANT R58, desc[UR6][R30.64+0x4] ;  /* 0x000004061e3a7981 */ /* 0x000f22000c1e9900 */
[----:B------:R-:W-:Y:S01]  /*2530*/  FFMA R32, R32, R0, R55 ;  /* 0x0000000020207223 */ /* 0x000fe20000000037 */
[----:B------:R-:W-:Y:S01]  /*2540*/  FFMA R57, R56, 2.4801587642286904156e-05, R35 ;  /* 0x37d00d0138397823 */ /* 0x000fe20000000023 */
[----:B------:R-:W1:Y:S01]  /*2550*/  LDC.64 R54, c[0x0][0x3b0] ;  /* 0x0000ec00ff367b82 */ /* 0x000e620000000a00 */
[----:B------:R-:W-:Y:S01]  /*2560*/  FADD R56, R29, R34 ;  /* 0x000000221d387221 */ /* 0x000fe20000000000 */
[----:B0-----:R-:W-:-:S04]  /*2570*/  IMAD.WIDE R28, R59, 0x4, R50 ;  /* 0x000000043b1c7825 */ /* 0x001fc800078e0232 */
[--C-:B------:R-:W-:Y:S02]  /*2580*/  IMAD.WIDE R34, R13, 0x4, R30.reuse ;  /* 0x000000040d227825 */ /* 0x100fe400078e021e */
[----:B------:R4:W5:Y:S02]  /*2590*/  LDG.E.CONSTANT R28, desc[UR6][R28.64] ;  /* 0x000000061c1c7981 */ /* 0x000964000c1e9900 */
[----:B------:R-:W-:Y:S02]  /*25a0*/  IMAD.WIDE R50, R7, 0x4, R30 ;  /* 0x0000000407327825 */ /* 0x000fe400078e021e */
[----:B------:R-:W2:Y:S04]  /*25b0*/  LDG.E.CONSTANT R34, desc[UR6][R34.64] ;  /* 0x0000000622227981 */ /* 0x000ea8000c1e9900 */
[----:B------:R-:W4:Y:S04]  /*25c0*/  LDG.E.CONSTANT R51, desc[UR6][R50.64] ;  /* 0x0000000632337981 */ /* 0x000f28000c1e9900 */
[----:B------:R-:W5:Y:S04]  /*25d0*/  LDG.E.CONSTANT R29, desc[UR6][R30.64+-0x4] ;  /* 0xfffffc061e1d7981 */ /* 0x000f68000c1e9900 */
[----:B------:R0:W5:Y:S01]  /*25e0*/  LDG.E.CONSTANT R50, desc[UR6][R30.64+-0x30] ;  /* 0xffffd0061e327981 */ /* 0x000162000c1e9900 */
[----:B-1----:R-:W-:-:S05]  /*25f0*/  IMAD.WIDE R54, R59, 0x4, R54 ;  /* 0x000000043b367825 */ /* 0x002fca00078e0236 */
[----:B------:R-:W5:Y:S01]  /*2600*/  LDG.E R59, desc[UR6][R54.64] ;  /* 0x00000006363b7981 */ /* 0x000f62000c1e1900 */
[----:B---3--:R-:W-:Y:S01]  /*2610*/  FADD R60, R60, R60 ;  /* 0x0000003c3c3c7221 */ /* 0x008fe20000000000 */
[----:B------:R-:W-:Y:S01]  /*2620*/  FFMA R32, R32, 2.7557319981497130357e-07, R57 ;  /* 0x3493f27e20207823 */ /* 0x000fe20000000039 */
[----:B------:R-:W-:Y:S02]  /*2630*/  IADD3 R27, PT, PT, R22, R27, RZ ;  /* 0x0000001b161b7210 */ /* 0x000fe40007ffe0ff */
[----:B------:R-:W-:Y:S02]  /*2640*/  FADD R53, -R60, R53 ;  /* 0x000000353c357221 */ /* 0x000fe40000000100 */
[----:B------:R-:W-:Y:S01]  /*2650*/  ISETP.GE.U32.AND P0, PT, R27, 0xf4, PT ;  /* 0x000000f41b00780c */ /* 0x000fe20003f06070 */
[----:B--2---:R-:W-:Y:S01]  /*2660*/  FADD R33, R34, R33 ;  /* 0x0000002122217221 */ /* 0x004fe20000000000 */
[----:B----4-:R-:W-:Y:S01]  /*2670*/  FADD R51, R51, R52 ;  /* 0x0000003433337221 */ /* 0x010fe20000000000 */
[----:B-----5:R-:W-:-:S02]  /*2680*/  FADD R29, R29, R58 ;  /* 0x0000003a1d1d7221 */ /* 0x020fc40000000000 */
[----:B------:R-:W-:Y:S02]  /*2690*/  FMUL R33, R33, UR5 ;  /* 0x0000000521217c20 */ /* 0x000fe40008400000 */
[----:B------:R-:W-:Y:S02]  /*26a0*/  FADD R29, -R60, R29 ;  /* 0x0000001d3c1d7221 */ /* 0x000fe40000000100 */
[----:B------:R-:W-:Y:S01]  /*26b0*/  FFMA R33, R56, UR4, R33 ;  /* 0x0000000438217c23 */ /* 0x000fe20008000021 */
[----:B0-----:R-:W-:Y:S01]  /*26c0*/  FADD R30, R51, -R60 ;  /* 0x8000003c331e7221 */ /* 0x001fe20000000000 */
[----:B------:R-:W-:Y:S01]  /*26d0*/  FADD R50, R61, R50 ;  /* 0x000000323d327221 */ /* 0x000fe20000000000 */
[----:B------:R-:W-:-:S03]  /*26e0*/  FMUL R34, R4, R29 ;  /* 0x0000001d04227220 */ /* 0x000fc60000400000 */
[----:B------:R-:W-:Y:S01]  /*26f0*/  FFMA R33, R50, R0, R33 ;  /* 0x0000000032217223 */ /* 0x000fe20000000021 */
[----:B------:R-:W-:-:S03]  /*2700*/  FFMA R30, R3, R30, R34 ;  /* 0x0000001e031e7223 */ /* 0x000fc60000000022 */
[----:B------:R-:W-:Y:S01]  /*2710*/  FFMA R33, R33, 2.0876755879584152353e-09, R32 ;  /* 0x310f76c721217823 */ /* 0x000fe20000000020 */
[----:B------:R-:W-:Y:S01]  /*2720*/  FFMA R30, R5, R53, R30 ;  /* 0x00000035051e7223 */ /* 0x000fe2000000001e */
[----:B------:R-:W-:-:S03]  /*2730*/  FADD R59, R60, -R59 ;  /* 0x8000003b3c3b7221 */ /* 0x000fc60000000000 */
[----:B------:R-:W-:Y:S01]  /*2740*/  FADD R30, R30, R33 ;  /* 0x000000211e1e7221 */ /* 0x000fe20000000000 */
[----:B------:R-:W-:-:S03]  /*2750*/  IMAD R29, R7, R22, RZ ;  /* 0x00000016071d7224 */ /* 0x000fc600078e02ff */
[----:B------:R-:W-:Y:S02]  /*2760*/  FFMA R59, R28, R30, R59 ;  /* 0x0000001e1c3b7223 */ /* 0x000fe4000000003b */
[----:B------:R-:W-:-:S03]  /*2770*/  IADD3 R49, PT, PT, R29, R49, RZ ;  /* 0x000000311d317210 */ /* 0x000fc60007ffe0ff */
[----:B------:R0:W-:Y:S01]  /*2780*/  STG.E desc[UR6][R54.64], R59 ;  /* 0x0000003b36007986 */ /* 0x0001e2000c101906 */
[C---:B------:R-:W-:Y:S02]  /*2790*/  IADD3 R42, PT, PT, R29.reuse, R42, RZ ;  /* 0x0000002a1d2a7210 */ /* 0x040fe40007ffe0ff */
        /* <DEDUP_REMOVED lines=11> */
[C---:B------:R-:W-:Y:S02]  /*2850*/  IADD3 R47, PT, PT, R29.reuse, R47, RZ ;  /* 0x0000002f1d2f7210 */ /* 0x040fe40007ffe0ff */
[----:B------:R-:W-:Y:S01]  /*2860*/  IADD3 R48, PT, PT, R29, R48, RZ ;  /* 0x000000301d307210 */ /* 0x000fe20007ffe0ff */
[----:B0-----:R-:W-:Y:S06]  /*2870*/  @!P0 BRA `(.L_x_88) ;  /* 0xfffffff400548947 */ /* 0x001fec000383ffff */
.L_x_87:
[----:B------:R-:W-:Y:S05]  /*2880*/  BSYNC.RECONVERGENT B2 ;  /* 0x0000000000027941 */ /* 0x000fea0003800200 */
.L_x_86:
[----:B------:R-:W-:-:S04]  /*2890*/  IADD3 R24, PT, PT, R21, R24, RZ ;  /* 0x0000001815187210 */ /* 0x000fc80007ffe0ff */
[----:B------:R-:W-:-:S13]  /*28a0*/  ISETP.GE.U32.AND P0, PT, R24, 0xf4, PT ;  /* 0x000000f41800780c */ /* 0x000fda0003f06070 */
[----:B------:R-:W-:Y:S05]  /*28b0*/  @!P0 BRA `(.L_x_89) ;  /* 0xfffffff0007c8947 */ /* 0x000fea000383ffff */
.L_x_85:
[----:B------:R-:W-:Y:S05]  /*28c0*/  BSYNC.RECONVERGENT B1 ;  /* 0x0000000000017941 */ /* 0x000fea0003800200 */
.L_x_84:
[----:B------:R-:W-:-:S04]  /*28d0*/  IADD3 R2, PT, PT, R23, R2, RZ ;  /* 0x0000000217027210 */ /* 0x000fc80007ffe0ff */
[----:B------:R-:W-:-:S13]  /*28e0*/  ISETP.GE.AND P0, PT, R2, 0xf4, PT ;  /* 0x000000f40200780c */ /* 0x000fda0003f06270 */
[----:B------:R-:W-:Y:S05]  /*28f0*/  @!P0 BRA `(.L_x_90) ;  /* 0xfffffff0005c8947 */ /* 0x000fea000383ffff */
.L_x_83:
[----:B------:R-:W-:Y:S05]  /*2900*/  BSYNC.RECONVERGENT B0 ;  /* 0x0000000000007941 */ /* 0x000fea0003800200 */
.L_x_82:
[----:B------:R-:W-:Y:S06]  /*2910*/  BAR.SYNC.DEFER_BLOCKING 0x0 ;  /* 0x0000000000007b1d */ /* 0x000fec0000010000 */
[----:B------:R-:W-:Y:S05]  /*2920*/  EXIT ;  /* 0x000000000000794d */ /* 0x000fea0003800000 */
        .weak           $__internal_2_$__cuda_sm20_div_rn_f64_full
        .type           $__internal_2_$__cuda_sm20_div_rn_f64_full,@function
        .size           $__internal_2_$__cuda_sm20_div_rn_f64_full,($__internal_3_$__cuda_sm20_sqrt_rn_f32_slowpath - $__internal_2_$__cuda_sm20_div_rn_f64_full)
$__internal_2_$__cuda_sm20_div_rn_f64_full:
[C---:B------:R-:W-:Y:S01]  /*2930*/  FSETP.GEU.AND P0, PT, |R5|.reuse, 1.469367938527859385e-39, PT ;  /* 0x001000000500780b */ /* 0x040fe20003f0e200 */
[----:B------:R-:W-:Y:S01]  /*2940*/  HFMA2 R26, -RZ, RZ, 0.0045166015625, 0 ;  /* 0x1ca00000ff1a7431 */ /* 0x000fe200000001ff */
[C---:B------:R-:W-:Y:S02]  /*2950*/  LOP3.LUT R14, R5.reuse, 0x800fffff, RZ, 0xc0, !PT ;  /* 0x800fffff050e7812 */ /* 0x040fe400078ec0ff */
[----:B------:R-:W-:Y:S02]  /*2960*/  MOV R16, 0x1 ;  /* 0x0000000100107802 */ /* 0x000fe40000000f00 */
[----:B------:R-:W-:Y:S02]  /*2970*/  LOP3.LUT R15, R14, 0x3ff00000, RZ, 0xfc, !PT ;  /* 0x3ff000000e0f7812 */ /* 0x000fe400078efcff */
[----:B------:R-:W-:Y:S02]  /*2980*/  MOV R14, R4 ;  /* 0x00000004000e7202 */ /* 0x000fe40000000f00 */
[----:B------:R-:W-:-:S03]  /*2990*/  LOP3.LUT R24, R5, 0x7ff00000, RZ, 0xc0, !PT ;  /* 0x7ff0000005187812 */ /* 0x000fc600078ec0ff */
[----:B------:R-:W-:-:S06]  /*29a0*/  @!P0 DMUL R14, R4, 8.98846567431157953865e+307 ;  /* 0x7fe00000040e8828 */ /* 0x000fcc0000000000 */
[----:B------:R-:W0:Y:S02]  /*29b0*/  MUFU.RCP64H R17, R15 ;  /* 0x0000000f00117308 */ /* 0x000e240000001800 */
[----:B0-----:R-:W-:-:S08]  /*29c0*/  DFMA R18, R16, -R14, 1 ;  /* 0x3ff000001012742b */ /* 0x001fd0000000080e */
[----:B------:R-:W-:-:S08]  /*29d0*/  DFMA R18, R18, R18, R18 ;  /* 0x000000121212722b */ /* 0x000fd00000000012 */
[----:B------:R-:W-:Y:S01]  /*29e0*/  DFMA R20, R16, R18, R16 ;  /* 0x000000121014722b */ /* 0x000fe20000000010 */
[----:B------:R-:W-:Y:S02]  /*29f0*/  MOV R17, R23 ;  /* 0x0000001700117202 */ /* 0x000fe40000000f00 */
[----:B------:R-:W-:Y:S02]  /*2a00*/  MOV R16, R12 ;  /* 0x0000000c00107202 */ /* 0x000fe40000000f00 */
[----:B------:R-:W-:-:S03]  /*2a10*/  LOP3.LUT R29, R17, 0x7ff00000, RZ, 0xc0, !PT ;  /* 0x7ff00000111d7812 */ /* 0x000fc600078ec0ff */
[C---:B------:R-:W-:Y:S01]  /*2a20*/  DFMA R22, R20.reuse, -R14, 1 ;  /* 0x3ff000001416742b */ /* 0x040fe2000000080e */
[----:B------:R-:W-:Y:S02]  /*2a30*/  MOV R18, R16 ;  /* 0x0000001000127202 */ /* 0x000fe40000000f00 */
[----:B------:R-:W-:Y:S02]  /*2a40*/  ISETP.GE.U32.AND P1, PT, R29, R24, PT ;  /* 0x000000181d00720c */ /* 0x000fe40003f26070 */
[----:B------:R-:W-:Y:S02]  /*2a50*/  MOV R27, R29 ;  /* 0x0000001d001b7202 */ /* 0x000fe40000000f00 */
[----:B------:R-:W-:Y:S01]  /*2a60*/  SEL R19, R26, 0x63400000, !P1 ;  /* 0x634000001a137807 */ /* 0x000fe20004800000 */
[----:B------:R-:W-:Y:S01]  /*2a70*/  DFMA R22, R20, R22, R20 ;  /* 0x000000161416722b */ /* 0x000fe20000000014 */
[----:B------:R-:W-:Y:S02]  /*2a80*/  FSETP.GEU.AND P1, PT, |R17|, 1.469367938527859385e-39, PT ;  /* 0x001000001100780b */ /* 0x000fe40003f2e200 */
        /* <DEDUP_REMOVED lines=10> */
.L_x_91:
[----:B------:R-:W-:Y:S01]  /*2b30*/  MOV R12, R24 ;  /* 0x00000018000c7202 */ /* 0x000fe20000000f00 */
[----:B------:R-:W-:Y:S01]  /*2b40*/  DMUL R20, R22, R18 ;  /* 0x0000001216147228 */ /* 0x000fe20000000000 */
[----:B------:R-:W-:Y:S02]  /*2b50*/  @!P0 LOP3.LUT R12, R15, 0x7ff00000, RZ, 0xc0, !PT ;  /* 0x7ff000000f0c8812 */ /* 0x000fe400078ec0ff */
[----:B------:R-:W-:Y:S02]  /*2b60*/  IADD3 R28, PT, PT, R27, -0x1, RZ ;  /* 0xffffffff1b1c7810 */ /* 0x000fe40007ffe0ff */
[----:B------:R-:W-:Y:S02]  /*2b70*/  IADD3 R30, PT, PT, R12, -0x1, RZ ;  /* 0xffffffff0c1e7810 */ /* 0x000fe40007ffe0ff */
[----:B------:R-:W-:Y:S01]  /*2b80*/  ISETP.GT.U32.AND P0, PT, R28, 0x7feffffe, PT ;  /* 0x7feffffe1c00780c */ /* 0x000fe20003f04070 */
[----:B------:R-:W-:-:S03]  /*2b90*/  DFMA R24, R20, -R14, R18 ;  /* 0x8000000e1418722b */ /* 0x000fc60000000012 */
[----:B------:R-:W-:-:S05]  /*2ba0*/  ISETP.GT.U32.OR P0, PT, R30, 0x7feffffe, P0 ;  /* 0x7feffffe1e00780c */ /* 0x000fca0000704470 */
[----:B------:R-:W-:-:S08]  /*2bb0*/  DFMA R24, R22, R24, R20 ;  /* 0x000000181618722b */ /* 0x000fd00000000014 */
[----:B------:R-:W-:Y:S05]  /*2bc0*/  @P0 BRA `(.L_x_92) ;  /* 0x00000000006c0947 */ /* 0x000fea0003800000 */
[----:B------:R-:W-:-:S04]  /*2bd0*/  LOP3.LUT R16, R5, 0x7ff00000, RZ, 0xc0, !PT ;  /* 0x7ff0000005107812 */ /* 0x000fc800078ec0ff */
[CC--:B------:R-:W-:Y:S02]  /*2be0*/  VIADDMNMX R12, R29.reuse, -R16.reuse, 0xb9600000, !PT ;  /* 0xb96000001d0c7446 */ /* 0x0c0fe40007800910 */
[----:B------:R-:W-:Y:S02]  /*2bf0*/  ISETP.GE.U32.AND P0, PT, R29, R16, PT ;  /* 0x000000101d00720c */ /* 0x000fe40003f06070 */
[----:B------:R-:W-:Y:S02]  /*2c00*/  VIMNMX R12, PT, PT, R12, 0x46a00000, PT ;  /* 0x46a000000c0c7848 */ /* 0x000fe40003fe0100 */
[----:B------:R-:W-:Y:S02]  /*2c10*/  SEL R17, R26, 0x63400000, !P0 ;  /* 0x634000001a117807 */ /* 0x000fe40004000000 */
[----:B------:R-:W-:Y:S02]  /*2c20*/  MOV R16, RZ ;  /* 0x000000ff00107202 */ /* 0x000fe40000000f00 */
[----:B------:R-:W-:-:S04]  /*2c30*/  IADD3 R12, PT, PT, -R17, R12, RZ ;  /* 0x0000000c110c7210 */ /* 0x000fc80007ffe1ff */
        /* <DEDUP_REMOVED lines=10> */
[----:B------:R-:W-:Y:S01]  /*2ce0*/  IADD3 R5, PT, PT, -R12, RZ, RZ ;  /* 0x000000ff0c057210 */ /* 0x000fe20007ffe1ff */
[----:B------:R-:W-:Y:S01]  /*2cf0*/  DMUL.RP R16, R24, R16 ;  /* 0x0000001018107228 */ /* 0x000fe20000008000 */
[----:B------:R-:W-:-:S06]  /*2d00*/  MOV R4, RZ ;  /* 0x000000ff00047202 */ /* 0x000fcc0000000f00 */
[----:B------:R-:W-:-:S03]  /*2d10*/  DFMA R4, R20, -R4, R24 ;  /* 0x800000041404722b */ /* 0x000fc60000000018 */
[----:B------:R-:W-:-:S03]  /*2d20*/  LOP3.LUT R19, R17, R19, RZ, 0x3c, !PT ;  /* 0x0000001311137212 */ /* 0x000fc600078e3cff */
[----:B------:R-:W-:-:S04]  /*2d30*/  IADD3 R4, PT, PT, -R12, -0x43300000, RZ ;  /* 0xbcd000000c047810 */ /* 0x000fc80007ffe1ff */
[----:B------:R-:W-:-:S04]  /*2d40*/  FSETP.NEU.AND P0, PT, |R5|, R4, PT ;  /* 0x000000040500720b */ /* 0x000fc80003f0d200 */
[----:B------:R-:W-:Y:S02]  /*2d50*/  FSEL R20, R16, R20, !P0 ;  /* 0x0000001410147208 */ /* 0x000fe40004000000 */
[----:B------:R-:W-:Y:S01]  /*2d60*/  FSEL R21, R19, R21, !P0 ;  /* 0x0000001513157208 */ /* 0x000fe20004000000 */
[----:B------:R-:W-:Y:S06]  /*2d70*/  BRA `(.L_x_93) ;  /* 0x0000000000547947 */ /* 0x000fec0003800000 */
.L_x_92:
        /* <DEDUP_REMOVED lines=13> */
[----:B------:R-:W-:Y:S02]  /*2e50*/  @P0 MOV R20, RZ ;  /* 0x000000ff00140202 */ /* 0x000fe40000000f00 */
[----:B------:R-:W-:Y:S01]  /*2e60*/  @P0 MOV R21, R4 ;  /* 0x0000000400150202 */ /* 0x000fe20000000f00 */
[----:B------:R-:W-:Y:S06]  /*2e70*/  BRA `(.L_x_93) ;  /* 0x0000000000147947 */ /* 0x000fec0003800000 */
.L_x_95:
[----:B------:R-:W-:Y:S02]  /*2e80*/  LOP3.LUT R21, R5, 0x80000, RZ, 0xfc, !PT ;  /* 0x0008000005157812 */ /* 0x000fe400078efcff */
[----:B------:R-:W-:Y:S01]  /*2e90*/  MOV R20, R4 ;  /* 0x0000000400147202 */ /* 0x000fe20000000f00 */
[----:B------:R-:W-:Y:S06]  /*2ea0*/  BRA `(.L_x_93) ;  /* 0x0000000000087947 */ /* 0x000fec0003800000 */
.L_x_94:
[----:B------:R-:W-:Y:S02]  /*2eb0*/  LOP3.LUT R21, R17, 0x80000, RZ, 0xfc, !PT ;  /* 0x0008000011157812 */ /* 0x000fe400078efcff */
[----:B------:R-:W-:-:S07]  /*2ec0*/  MOV R20, R16 ;  /* 0x0000001000147202 */ /* 0x000fce0000000f00 */
.L_x_93:
[----:B------:R-:W-:Y:S02]  /*2ed0*/  MOV R4, R0 ;  /* 0x0000000000047202 */ /* 0x000fe40000000f00 */
[----:B------:R-:W-:-:S04]  /*2ee0*/  MOV R5, 0x0 ;  /* 0x0000000000057802 */ /* 0x000fc80000000f00 */
[----:B------:R-:W-:Y:S05]  /*2ef0*/  RET.REL.NODEC R4 `(_Z24PSOR_3D_Solver_OptimizedifififfPfS_S_) ;  /* 0xffffffd004407950 */ /* 0x000fea0003c3ffff */
        .weak           $__internal_3_$__cuda_sm20_sqrt_rn_f32_slowpath
        .type           $__internal_3_$__cuda_sm20_sqrt_rn_f32_slowpath,@function
        .size           $__internal_3_$__cuda_sm20_sqrt_rn_f32_slowpath,($__internal_4_$__cuda_sm3x_div_rn_noftz_f32_slowpath - $__internal_3_$__cuda_sm20_sqrt_rn_f32_slowpath)
$__internal_3_$__cuda_sm20_sqrt_rn_f32_slowpath:
[----:B------:R-:W-:-:S13]  /*2f00*/  LOP3.LUT P0, RZ, R0, 0x7fffffff, RZ, 0xc0, !PT ;  /* 0x7fffffff00ff7812 */ /* 0x000fda000780c0ff */
[----:B------:R-:W-:Y:S01]  /*2f10*/  @!P0 MOV R2, R0 ;  /* 0x0000000000028202 */ /* 0x000fe20000000f00 */
[----:B------:R-:W-:Y:S06]  /*2f20*/  @!P0 BRA `(.L_x_96) ;  /* 0x0000000000448947 */ /* 0x000fec0003800000 */
[----:B------:R-:W-:-:S13]  /*2f30*/  FSETP.GEU.FTZ.AND P0, PT, R0, RZ, PT ;  /* 0x000000ff0000720b */ /* 0x000fda0003f1e000 */
[----:B------:R-:W-:Y:S01]  /*2f40*/  @!P0 MOV R2, 0x7fffffff ;  /* 0x7fffffff00028802 */ /* 0x000fe20000000f00 */
[----:B------:R-:W-:Y:S06]  /*2f50*/  @!P0 BRA `(.L_x_96) ;  /* 0x0000000000388947 */ /* 0x000fec0003800000 */
[----:B------:R-:W-:-:S13]  /*2f60*/  FSETP.GTU.FTZ.AND P0, PT, |R0|, +INF , PT ;  /* 0x7f8000000000780b */ /* 0x000fda0003f1c200 */
[----:B------:R-:W-:Y:S01]  /*2f70*/  @P0 FADD.FTZ R2, R0, 1 ;  /* 0x3f80000000020421 */ /* 0x000fe20000010000 */
[----:B------:R-:W-:Y:S06]  /*2f80*/  @P0 BRA `(.L_x_96) ;  /* 0x00000000002c0947 */ /* 0x000fec0003800000 */
[----:B------:R-:W-:-:S13]  /*2f90*/  FSETP.NEU.FTZ.AND P0, PT, |R0|, +INF , PT ;  /* 0x7f8000000000780b */ /* 0x000fda0003f1d200 */
[----:B------:R-:W-:Y:S01]  /*2fa0*/  @!P0 MOV R2, R0 ;  /* 0x0000000000028202 */ /* 0x000fe20000000f00 */
[----:B------:R-:W-:Y:S06]  /*2fb0*/  @!P0 BRA `(.L_x_96) ;  /* 0x0000000000208947 */ /* 0x000fec0003800000 */
[----:B------:R-:W-:-:S04]  /*2fc0*/  FFMA R0, R0, 1.84467440737095516160e+19, RZ ;  /* 0x5f80000000007823 */ /* 0x000fc800000000ff */
[----:B------:R-:W0:Y:S02]  /*2fd0*/  MUFU.RSQ R3, R0 ;  /* 0x0000000000037308 */ /* 0x000e240000001400 */
[----:B0-----:R-:W-:Y:S01]  /*2fe0*/  FMUL.FTZ R17, R0, R3 ;  /* 0x0000000300117220 */ /* 0x001fe20000410000 */
[----:B------:R-:W-:-:S03]  /*2ff0*/  FMUL.FTZ R3, R3, 0.5 ;  /* 0x3f00000003037820 */ /* 0x000fc60000410000 */
[----:B------:R-:W-:-:S04]  /*3000*/  FADD.FTZ R2, -R17, -RZ ;  /* 0x800000ff11027221 */ /* 0x000fc80000010100 */
[----:B------:R-:W-:-:S04]  /*3010*/  FFMA R2, R17, R2, R0 ;  /* 0x0000000211027223 */ /* 0x000fc80000000000 */
[----:B------:R-:W-:-:S04]  /*3020*/  FFMA R2, R2, R3, R17 ;  /* 0x0000000302027223 */ /* 0x000fc80000000011 */
[----:B------:R-:W-:-:S07]  /*3030*/  FMUL.FTZ R2, R2, 2.3283064365386962891e-10 ;  /* 0x2f80000002027820 */ /* 0x000fce0000410000 */
.L_x_96:
[----:B------:R-:W-:Y:S01]  /*3040*/  HFMA2 R3, -RZ, RZ, 0, 0 ;  /* 0x00000000ff037431 */ /* 0x000fe200000001ff */
[----:B------:R-:W-:Y:S02]  /*3050*/  MOV R0, R2 ;  /* 0x0000000200007202 */ /* 0x000fe40000000f00 */
[----:B------:R-:W-:-:S04]  /*3060*/  MOV R2, R4 ;  /* 0x0000000400027202 */ /* 0x000fc80000000f00 */
[----:B------:R-:W-:Y:S05]  /*3070*/  RET.REL.NODEC R2 `(_Z24PSOR_3D_Solver_OptimizedifififfPfS_S_) ;  /* 0xffffffcc02e07950 */ /* 0x000fea0003c3ffff */
        .weak           $__internal_4_$__cuda_sm3x_div_rn_noftz_f32_slowpath
        .type           $__internal_4_$__cuda_sm3x_div_rn_noftz_f32_slowpath,@function
        .size           $__internal_4_$__cuda_sm3x_div_rn_noftz_f32_slowpath,(.L_x_865 - $__internal_4_$__cuda_sm3x_div_rn_noftz_f32_slowpath)
$__internal_4_$__cuda_sm3x_div_rn_noftz_f32_slowpath:
[----:B------:R-:W-:Y:S02]  /*3080*/  SHF.R.U32.HI R13, RZ, 0x17, R3 ;  /* 0x00000017ff0d7819 */ /* 0x000fe40000011603 */
[----:B------:R-:W-:Y:S02]  /*3090*/  SHF.R.U32.HI R2, RZ, 0x17, R0 ;  /* 0x00000017ff027819 */ /* 0x000fe40000011600 */
[----:B------:R-:W-:Y:S02]  /*30a0*/  LOP3.LUT R20, R13, 0xff, RZ, 0xc0, !PT ;  /* 0x000000ff0d147812 */ /* 0x000fe400078ec0ff */
[----:B------:R-:W-:Y:S02]  /*30b0*/  LOP3.LUT R18, R2, 0xff, RZ, 0xc0, !PT ;  /* 0x000000ff02127812 */ /* 0x000fe400078ec0ff */
[----:B------:R-:W-:Y:S02]  /*30c0*/  IADD3 R17, PT, PT, R20, -0x1, RZ ;  /* 0xffffffff14117810 */ /* 0x000fe40007ffe0ff */
[----:B------:R-:W-:-:S02]  /*30d0*/  IADD3 R16, PT, PT, R18, -0x1, RZ ;  /* 0xffffffff12107810 */ /* 0x000fc40007ffe0ff */
[----:B------:R-:W-:Y:S02]  /*30e0*/  ISETP.GT.U32.AND P0, PT, R17, 0xfd, PT ;  /* 0x000000fd1100780c */ /* 0x000fe40003f04070 */
[----:B------:R-:W-:Y:S02]  /*30f0*/  MOV R2, R0 ;  /* 0x0000000000027202 */ /* 0x000fe40000000f00 */
[----:B------:R-:W-:Y:S02]  /*3100*/  ISETP.GT.U32.OR P0, PT, R16, 0xfd, P0 ;  /* 0x000000fd1000780c */ /* 0x000fe40000704470 */
[----:B------:R-:W-:-:S11]  /*3110*/  MOV R13, R3 ;  /* 0x00000003000d7202 */ /* 0x000fd60000000f00 */
[----:B------:R-:W-:Y:S01]  /*3120*/  @!P0 MOV R14, RZ ;  /* 0x000000ff000e8202 */ /* 0x000fe20000000f00 */
[----:B------:R-:W-:Y:S06]  /*3130*/  @!P0 BRA `(.L_x_97) ;  /* 0x00000000005c8947 */ /* 0x000fec0003800000 */
[----:B------:R-:W-:Y:S02]  /*3140*/  FSETP.GTU.FTZ.AND P0, PT, |R0|, +INF , PT ;  /* 0x7f8000000000780b */ /* 0x000fe40003f1c200 */
[----:B------:R-:W-:-:S04]  /*3150*/  FSETP.GTU.FTZ.AND P1, PT, |R3|, +INF , PT ;  /* 0x7f8000000300780b */ /* 0x000fc80003f3c200 */
[----:B------:R-:W-:-:S13]  /*3160*/  PLOP3.LUT P0, PT, P0, P1, PT, 0xf8, 0x8f ;  /* 0x00000000008f781c */ /* 0x000fda0000703f70 */
[----:B------:R-:W-:Y:S05]  /*3170*/  @P0 BRA `(.L_x_98) ;  /* 0x0000000400540947 */ /* 0x000fea0003800000 */
[----:B------:R-:W-:-:S13]  /*3180*/  LOP3.LUT P0, RZ, R13, 0x7fffffff, R2, 0xc8, !PT ;  /* 0x7fffffff0dff7812 */ /* 0x000fda000780c802 */
[----:B------:R-:W-:Y:S05]  /*3190*/  @!P0 BRA `(.L_x_99) ;  /* 0x0000000400408947 */ /* 0x000fea0003800000 */
[C---:B------:R-:W-:Y:S02]  /*31a0*/  FSETP.NEU.FTZ.AND P1, PT, |R0|.reuse, +INF , PT ;  /* 0x7f8000000000780b */ /* 0x040fe40003f3d200 */
[----:B------:R-:W-:Y:S02]  /*31b0*/  FSETP.NEU.FTZ.AND P2, PT, |R3|, +INF , PT ;  /* 0x7f8000000300780b */ /* 0x000fe40003f5d200 */
[----:B------:R-:W-:-:S11]  /*31c0*/  FSETP.NEU.FTZ.AND P0, PT, |R0|, +INF , PT ;  /* 0x7f8000000000780b */ /* 0x000fd60003f1d200 */
[----:B------:R-:W-:Y:S05]  /*31d0*/  @!P2 BRA !P1, `(.L_x_99) ;  /* 0x000000040030a947 */ /* 0x000fea0004800000 */
[----:B------:R-:W-:-:S04]  /*31e0*/  LOP3.LUT P1, RZ, R2, 0x7fffffff, RZ, 0xc0, !PT ;  /* 0x7fffffff02ff7812 */ /* 0x000fc8000782c0ff */
[----:B------:R-:W-:-:S13]  /*31f0*/  PLOP3.LUT P1, PT, P2, P1, PT, 0x2f, 0xf2 ;  /* 0x0000000000f2781c */ /* 0x000fda0001722577 */
[----:B------:R-:W-:Y:S05]  /*3200*/  @P1 BRA `(.L_x_100) ;  /* 0x0000000400181947 */ /* 0x000fea0003800000 */
[----:B------:R-:W-:-:S04]  /*3210*/  LOP3.LUT P1, RZ, R13, 0x7fffffff, RZ, 0xc0, !PT ;  /* 0x7fffffff0dff7812 */ /* 0x000fc8000782c0ff */
[----:B------:R-:W-:-:S13]  /*3220*/  PLOP3.LUT P0, PT, P0, P1, PT, 0x2f, 0xf2 ;  /* 0x0000000000f2781c */ /* 0x000fda0000702577 */
[----:B------:R-:W-:Y:S05]  /*3230*/  @P0 BRA `(.L_x_101) ;  /* 0x0000000000fc0947 */ /* 0x000fea0003800000 */
[----:B------:R-:W-:Y:S02]  /*3240*/  ISETP.GE.AND P0, PT, R16, RZ, PT ;  /* 0x000000ff1000720c */ /* 0x000fe40003f06270 */
[----:B------:R-:W-:-:S11]  /*3250*/  ISETP.GE.AND P1, PT, R17, RZ, PT ;  /* 0x000000ff1100720c */ /* 0x000fd60003f26270 */
[----:B------:R-:W-:Y:S01]  /*3260*/  @P0 MOV R14, RZ ;  /* 0x000000ff000e0202 */ /* 0x000fe20000000f00 */
[----:B------:R-:W-:Y:S01]  /*3270*/  @!P0 FFMA R2, R0, 1.84467440737095516160e+19, RZ ;  /* 0x5f80000000028823 */ /* 0x000fe200000000ff */
[----:B------:R-:W-:Y:S01]  /*3280*/  @!P0 MOV R14, 0xffffffc0 ;  /* 0xffffffc0000e8802 */ /* 0x000fe20000000f00 */
[----:B------:R-:W-:-:S03]  /*3290*/  @!P1 FFMA R13, R3, 1.84467440737095516160e+19, RZ ;  /* 0x5f800000030d9823 */ /* 0x000fc600000000ff */
[----:B------:R-:W-:-:S07]  /*32a0*/  @!P1 IADD3 R14, PT, PT, R14, 0x40, RZ ;  /* 0x000000400e0e9810 */ /* 0x000fce0007ffe0ff */
.L_x_97:
[----:B------:R-:W-:-:S04]  /*32b0*/  LEA R16, R20, 0xc0800000, 0x17 ;  /* 0xc080000014107811 */ /* 0x000fc800078eb8ff */
[----:B------:R-:W-:Y:S02]  /*32c0*/  IADD3 R16, PT, PT, -R16, R13, RZ ;  /* 0x0000000d10107210 */ /* 0x000fe40007ffe1ff */
[----:B------:R-:W-:Y:S02]  /*32d0*/  IADD3 R13, PT, PT, R18, -0x7f, RZ ;  /* 0xffffff81120d7810 */ /* 0x000fe40007ffe0ff */
[----:B------:R-:W0:Y:S01]  /*32e0*/  MUFU.RCP R17, R16 ;  /* 0x0000001000117308 */ /* 0x000e220000001000 */
[----:B------:R-:W-:Y:S02]  /*32f0*/  FADD.FTZ R19, -R16, -RZ ;  /* 0x800000ff10137221 */ /* 0x000fe40000010100 */
[C---:B------:R-:W-:Y:S01]  /*3300*/  IMAD R2, R13.reuse, -0x800000, R2 ;  /* 0xff8000000d027824 */ /* 0x040fe200078e0202 */
[----:B------:R-:W-:-:S04]  /*3310*/  IADD3 R13, PT, PT, R13, 0x7f, -R20 ;  /* 0x0000007f0d0d7810 */ /* 0x000fc80007ffe814 */
[----:B------:R-:W-:Y:S01]  /*3320*/  IADD3 R13, PT, PT, R13, R14, RZ ;  /* 0x0000000e0d0d7210 */ /* 0x000fe20007ffe0ff */
[----:B0-----:R-:W-:-:S04]  /*3330*/  FFMA R18, R17, R19, 1 ;  /* 0x3f80000011127423 */ /* 0x001fc80000000013 */
[----:B------:R-:W-:-:S04]  /*3340*/  FFMA R22, R17, R18, R17 ;  /* 0x0000001211167223 */ /* 0x000fc80000000011 */
[----:B------:R-:W-:-:S04]  /*3350*/  FFMA R17, R2, R22, RZ ;  /* 0x0000001602117223 */ /* 0x000fc800000000ff */
[----:B------:R-:W-:-:S04]  /*3360*/  FFMA R18, R19, R17, R2 ;  /* 0x0000001113127223 */ /* 0x000fc80000000002 */
[----:B------:R-:W-:-:S04]  /*3370*/  FFMA R21, R22, R18, R17 ;  /* 0x0000001216157223 */ /* 0x000fc80000000011 */
[----:B------:R-:W-:-:S04]  /*3380*/  FFMA R18, R19, R21, R2 ;  /* 0x0000001513127223 */ /* 0x000fc80000000002 */
[----:B------:R-:W-:-:S05]  /*3390*/  FFMA R17, R22, R18, R21 ;  /* 0x0000001216117223 */ /* 0x000fca0000000015 */
[----:B------:R-:W-:-:S04]  /*33a0*/  SHF.R.U32.HI R2, RZ, 0x17, R17 ;  /* 0x00000017ff027819 */ /* 0x000fc80000011611 */
[----:B------:R-:W-:-:S04]  /*33b0*/  LOP3.LUT R2, R2, 0xff, RZ, 0xc0, !PT ;  /* 0x000000ff02027812 */ /* 0x000fc800078ec0ff */
[----:B------:R-:W-:-:S04]  /*33c0*/  IADD3 R16, PT, PT, R2, R13, RZ ;  /* 0x0000000d02107210 */ /* 0x000fc80007ffe0ff */
[----:B------:R-:W-:-:S04]  /*33d0*/  IADD3 R2, PT, PT, R16, -0x1, RZ ;  /* 0xffffffff10027810 */ /* 0x000fc80007ffe0ff */
[----:B------:R-:W-:-:S13]  /*33e0*/  ISETP.GE.U32.AND P0, PT, R2, 0xfe, PT ;  /* 0x000000fe0200780c */ /* 0x000fda0003f06070 */
[----:B------:R-:W-:Y:S05]  /*33f0*/  @!P0 BRA `(.L_x_102) ;  /* 0x0000000000808947 */ /* 0x000fea0003800000 */
[----:B------:R-:W-:-:S13]  /*3400*/  ISETP.GT.AND P0, PT, R16, 0xfe, PT ;  /* 0x000000fe1000780c */ /* 0x000fda0003f04270 */
[----:B------:R-:W-:Y:S05]  /*3410*/  @P0 BRA `(.L_x_103) ;  /* 0x00000000006c0947 */ /* 0x000fea0003800000 */
[----:B------:R-:W-:-:S13]  /*3420*/  ISETP.GE.AND P0, PT, R16, 0x1, PT ;  /* 0x000000011000780c */ /* 0x000fda0003f06270 */
[----:B------:R-:W-:Y:S05]  /*3430*/  @P0 BRA `(.L_x_104) ;  /* 0x0000000000740947 */ /* 0x000fea0003800000 */
[----:B------:R-:W-:Y:S02]  /*3440*/  ISETP.GE.AND P0, PT, R16, -0x18, PT ;  /* 0xffffffe81000780c */ /* 0x000fe40003f06270 */
[----:B------:R-:W-:-:S11]  /*3450*/  LOP3.LUT R17, R17, 0x80000000, RZ, 0xc0, !PT ;  /* 0x8000000011117812 */ /* 0x000fd600078ec0ff */
[----:B------:R-:W-:Y:S05]  /*3460*/  @!P0 BRA `(.L_x_104) ;  /* 0x0000000000688947 */ /* 0x000fea0003800000 */
[-CC-:B------:R-:W-:Y:S01]  /*3470*/  FFMA.RZ R2, R22, R18.reuse, R21.reuse ;  /* 0x0000001216027223 */ /* 0x180fe2000000c015 */
[----:B------:R-:W-:Y:S01]  /*3480*/  IADD3 R19, PT, PT, R16, 0x20, RZ ;  /* 0x0000002010137810 */ /* 0x000fe20007ffe0ff */
[-CC-:B------:R-:W-:Y:S01]  /*3490*/  FFMA.RM R13, R22, R18.reuse, R21.reuse ;  /* 0x00000012160d7223 */ /* 0x180fe20000004015 */
[----:B------:R-:W-:Y:S02]  /*34a0*/  ISETP.NE.AND P2, PT, R16, RZ, PT ;  /* 0x000000ff1000720c */ /* 0x000fe40003f45270 */
[----:B------:R-:W-:Y:S01]  /*34b0*/  LOP3.LUT R14, R2, 0x7fffff, RZ, 0xc0, !PT ;  /* 0x007fffff020e7812 */ /* 0x000fe200078ec0ff */
[----:B------:R-:W-:Y:S01]  /*34c0*/  FFMA.RP R2, R22, R18, R21 ;  /* 0x0000001216027223 */ /* 0x000fe20000008015 */
[----:B------:R-:W-:Y:S02]  /*34d0*/  ISETP.NE.AND P1, PT, R16, RZ, PT ;  /* 0x000000ff1000720c */ /* 0x000fe40003f25270 */
[----:B------:R-:W-:Y:S02]  /*34e0*/  LOP3.LUT R14, R14, 0x800000, RZ, 0xfc, !PT ;  /* 0x008000000e0e7812 */ /* 0x000fe400078efcff */
[----:B------:R-:W-:-:S02]  /*34f0*/  IADD3 R16, PT, PT, -R16, RZ, RZ ;  /* 0x000000ff10107210 */ /* 0x000fc40007ffe1ff */
[----:B------:R-:W-:Y:S02]  /*3500*/  SHF.L.U32 R19, R14, R19, RZ ;  /* 0x000000130e137219 */ /* 0x000fe400000006ff */
[----:B------:R-:W-:Y:S02]  /*3510*/  FSETP.NEU.FTZ.AND P0, PT, R2, R13, PT ;  /* 0x0000000d0200720b */ /* 0x000fe40003f1d000 */
[----:B------:R-:W-:Y:S02]  /*3520*/  SEL R13, R16, RZ, P2 ;  /* 0x000000ff100d7207 */ /* 0x000fe40001000000 */
[----:B------:R-:W-:Y:S02]  /*3530*/  ISETP.NE.AND P1, PT, R19, RZ, P1 ;  /* 0x000000ff1300720c */ /* 0x000fe40000f25270 */
[----:B------:R-:W-:Y:S02]  /*3540*/  SHF.R.U32.HI R13, RZ, R13, R14 ;  /* 0x0000000dff0d7219 */ /* 0x000fe4000001160e */
[----:B------:R-:W-:-:S02]  /*3550*/  PLOP3.LUT P0, PT, P0, P1, PT, 0xf8, 0x8f ;  /* 0x00000000008f781c */ /* 0x000fc40000703f70 */
[----:B------:R-:W-:Y:S02]  /*3560*/  SHF.R.U32.HI R19, RZ, 0x1, R13 ;  /* 0x00000001ff137819 */ /* 0x000fe4000001160d */
[----:B------:R-:W-:-:S04]  /*3570*/  SEL R2, RZ, 0x1, !P0 ;  /* 0x00000001ff027807 */ /* 0x000fc80004000000 */
[----:B------:R-:W-:-:S04]  /*3580*/  LOP3.LUT R2, R2, 0x1, R19, 0xf8, !PT ;  /* 0x0000000102027812 */ /* 0x000fc800078ef813 */
[----:B------:R-:W-:-:S04]  /*3590*/  LOP3.LUT R2, R2, R13, RZ, 0xc0, !PT ;  /* 0x0000000d02027212 */ /* 0x000fc800078ec0ff */
[----:B------:R-:W-:-:S04]  /*35a0*/  IADD3 R2, PT, PT, R19, R2, RZ ;  /* 0x0000000213027210 */ /* 0x000fc80007ffe0ff */
[----:B------:R-:W-:Y:S01]  /*35b0*/  LOP3.LUT R17, R2, R17, RZ, 0xfc, !PT ;  /* 0x0000001102117212 */ /* 0x000fe200078efcff */
[----:B------:R-:W-:Y:S06]  /*35c0*/  BRA `(.L_x_104) ;  /* 0x0000000000107947 */ /* 0x000fec0003800000 */
.L_x_103:
[----:B------:R-:W-:-:S04]  /*35d0*/  LOP3.LUT R17, R17, 0x80000000, RZ, 0xc0, !PT ;  /* 0x8000000011117812 */ /* 0x000fc800078ec0ff */
[----:B------:R-:W-:Y:S01]  /*35e0*/  LOP3.LUT R17, R17, 0x7f800000, RZ, 0xfc, !PT ;  /* 0x7f80000011117812 */ /* 0x000fe200078efcff */
[----:B------:R-:W-:Y:S06]  /*35f0*/  BRA `(.L_x_104) ;  /* 0x0000000000047947 */ /* 0x000fec0003800000 */
.L_x_102:
[----:B------:R-:W-:-:S07]  /*3600*/  LEA R17, R13, R17, 0x17 ;  /* 0x000000110d117211 */ /* 0x000fce00078eb8ff */
.L_x_104:
[----:B------:R-:W-:Y:S01]  /*3610*/  R2UR UR6, R17 ;  /* 0x00000000110672ca */ /* 0x000fe200000e0000 */
[----:B------:R-:W-:-:S14]  /*3620*/  BRA `(.L_x_105) ;  /* 0x0000000000307947 */ /* 0x000fdc0003800000 */
.L_x_101:
[----:B------:R-:W-:-:S04]  /*3630*/  LOP3.LUT R2, R13, 0x80000000, R2, 0x48, !PT ;  /* 0x800000000d027812 */ /* 0x000fc800078e4802 */
[----:B------:R-:W-:-:S04]  /*3640*/  LOP3.LUT R2, R2, 0x7f800000, RZ, 0xfc, !PT ;  /* 0x7f80000002027812 */ /* 0x000fc800078efcff */
[----:B------:R-:W-:Y:S01]  /*3650*/  R2UR UR6, R2 ;  /* 0x00000000020672ca */ /* 0x000fe200000e0000 */
[----:B------:R-:W-:-:S14]  /*3660*/  BRA `(.L_x_105) ;  /* 0x0000000000207947 */ /* 0x000fdc0003800000 */
.L_x_100:
[----:B------:R-:W-:-:S04]  /*3670*/  LOP3.LUT R2, R13, 0x80000000, R2, 0x48, !PT ;  /* 0x800000000d027812 */ /* 0x000fc800078e4802 */
[----:B------:R-:W-:Y:S01]  /*3680*/  R2UR UR6, R2 ;  /* 0x00000000020672ca */ /* 0x000fe200000e0000 */
[----:B------:R-:W-:-:S14]  /*3690*/  BRA `(.L_x_105) ;  /* 0x0000000000147947 */ /* 0x000fdc0003800000 */
.L_x_99:
[----:B------:R-:W0:Y:S02]  /*36a0*/  MUFU.RSQ R2, -QNAN ;  /* 0xffc0000000027908 */ /* 0x000e240000001400 */
[----:B0-----:R-:W-:Y:S01]  /*36b0*/  R2UR UR6, R2 ;  /* 0x00000000020672ca */ /* 0x001fe200000e0000 */
[----:B------:R-:W-:-:S14]  /*36c0*/  BRA `(.L_x_105) ;  /* 0x0000000000087947 */ /* 0x000fdc0003800000 */
.L_x_98:
[----:B------:R-:W-:-:S05]  /*36d0*/  FADD.FTZ R2, R0, R3 ;  /* 0x0000000300027221 */ /* 0x000fca0000010000 */
[----:B------:R-:W-:-:S15]  /*36e0*/  R2UR UR6, R2 ;  /* 0x00000000020672ca */ /* 0x000fde00000e0000 */
.L_x_105:
[----:B------:R-:W-:-:S04]  /*36f0*/  HFMA2 R13, -RZ, RZ, 0, 0 ;  /* 0x00000000ff0d7431 */ /* 0x000fc800000001ff */
[----:B------:R-:W-:Y:S05]  /*3700*/  RET.REL.NODEC R12 `(_Z24PSOR_3D_Solver_OptimizedifififfPfS_S_) ;  /* 0xffffffc80c3c7950 */ /* 0x000fea0003c3ffff */
.L_x_106:
        /* <DEDUP_REMOVED lines=15> */
.L_x_865:


//--------------------- .text._Z14PSOR_3D_SolverifififfPfS_S_ --------------------------
	.section	.text._Z14PSOR_3D_SolverifififfPfS_S_,"ax",@progbits
	.align	128
        .global         _Z14PSOR_3D_SolverifififfPfS_S_
        .type           _Z14PSOR_3D_SolverifififfPfS_S_,@function
        .size           _Z14PSOR_3D_SolverifififfPfS_S_,(.L_x_869 - _Z14PSOR_3D_SolverifififfPfS_S_)
        .other          _Z14PSOR_3D_SolverifififfPfS_S_,@"STO_CUDA_ENTRY STV_DEFAULT"
_Z14PSOR_3D_SolverifififfPfS_S_:
.text._Z14PSOR_3D_SolverifififfPfS_S_:
[----:B------:R-:W-:Y:S08]  /*0000*/  LDC R1, c[0x0][0x37c] ;  /* 0x0000df00ff017b82 */ /* 0x000ff00000000800 */
[----:B------:R-:W0:Y:S01]  /*0010*/  LDC R13, c[0x0][0x384] ;  /* 0x0000e100ff0d7b82 */ /* 0x000e220000000800 */
[----:B------:R-:W1:Y:S01]  /*0020*/  S2R R2, SR_TID.X ;  /* 0x0000000000027919 */ /* 0x000e620000002100 */
[----:B------:R-:W2:Y:S01]  /*0030*/  LDCU.64 UR8, c[0x0][0x358] ;  /* 0x00006b00ff0877ac */ /* 0x000ea20008000a00 */
[----:B------:R-:W3:Y:S05]  /*0040*/  S2R R3, SR_TID.Y ;  /* 0x0000000000037919 */ /* 0x000eea0000002200 */
[----:B------:R-:W4:Y:S08]  /*0050*/  LDC R4, c[0x0][0x398] ;  /* 0x0000e600ff047b82 */ /* 0x000f300000000800 */
[----:B------:R-:W1:Y:S01]  /*0060*/  LDC R7, c[0x0][0x360] ;  /* 0x0000d800ff077b82 */ /* 0x000e620000000800 */
[----:B0-----:R-:W-:-:S07]  /*0070*/  FMUL R13, R13, R13 ;  /* 0x0000000d0d0d7220 */ /* 0x001fce0000400000 */
[----:B------:R-:W1:Y:S01]  /*0080*/  S2UR UR4, SR_CTAID.X ;  /* 0x00000000000479c3 */ /* 0x000e620000002500 */
[----:B------:R-:W0:Y:S07]  /*0090*/  MUFU.RCP R0, R13 ;  /* 0x0000000d00007308 */ /* 0x000e2e0000001000 */
[----:B------:R-:W3:Y:S08]  /*00a0*/  S2UR UR5, SR_CTAID.Y ;  /* 0x00000000000579c3 */ /* 0x000ef00000002600 */
[----:B------:R-:W3:Y:S01]  /*00b0*/  LDC R8, c[0x0][0x364] ;  /* 0x0000d900ff087b82 */ /* 0x000ee20000000800 */
[----:B0-----:R-:W-:-:S04]  /*00c0*/  FFMA R5, -R13, R0, 1 ;  /* 0x3f8000000d057423 */ /* 0x001fc80000000100 */
[----:B------:R-:W-:Y:S01]  /*00d0*/  FFMA R5, R0, R5, R0 ;  /* 0x0000000500057223 */ /* 0x000fe20000000000 */
[----:B----4-:R-:W-:-:S04]  /*00e0*/  FMUL R0, R4, R4 ;  /* 0x0000000404007220 */ /* 0x010fc80000400000 */
[----:B------:R-:W0:Y:S01]  /*00f0*/  FCHK P0, R0, R13 ;  /* 0x0000000d00007302 */ /* 0x000e220000000000 */
[----:B------:R-:W-:-:S04]  /*0100*/  FFMA R6, R0, R5, RZ ;  /* 0x0000000500067223 */ /* 0x000fc800000000ff */
[----:B------:R-:W-:-:S04]  /*0110*/  FFMA R4, -R13, R6, R0 ;  /* 0x000000060d047223 */ /* 0x000fc80000000100 */
[----:B------:R-:W-:Y:S01]  /*0120*/  FFMA R6, R5, R4, R6 ;  /* 0x0000000405067223 */ /* 0x000fe20000000006 */
[----:B-1----:R-:W-:Y:S02]  /*0130*/  IMAD R4, R7, UR4, R2 ;  /* 0x0000000407047c24 */ /* 0x002fe4000f8e0202 */
[----:B---3--:R-:W-:Y:S01]  /*0140*/  IMAD R5, R8, UR5, R3 ;  /* 0x0000000508057c24 */ /* 0x008fe2000f8e0203 */
[----:B0-2---:R-:W-:Y:S06]  /*0150*/  @!P0 BRA `(.L_x_107) ;  /* 0x00000000000c8947 */ /* 0x005fec0003800000 */
[----:B------:R-:W-:-:S07]  /*0160*/  MOV R16, 0x180 ;  /* 0x0000018000107802 */ /* 0x000fce0000000f00 */
[----:B------:R-:W-:Y:S05]  /*0170*/  CALL.REL.NOINC `($__internal_7_$__cuda_sm3x_div_rn_noftz_f32_slowpath) ;  /* 0x0000005800907944 */ /* 0x000fea0003c00000 */
[----:B------:R-:W-:-:S07]  /*0180*/  IMAD.MOV.U32 R6, RZ, RZ, R12 ;  /* 0x000000ffff067224 */ /* 0x000fce00078e000c */
.L_x_107:
        /* <DEDUP_REMOVED lines=11> */
[----:B------:R-:W-:Y:S05]  /*0240*/  CALL.REL.NOINC `($__internal_7_$__cuda_sm3x_div_rn_noftz_f32_slowpath) ;  /* 0x00000058005c7944 */ /* 0x000fea0003c00000 */
[----:B------:R-:W-:-:S07]  /*0250*/  IMAD.MOV.U32 R7, RZ, RZ, R12 ;  /* 0x000000ffff077224 */ /* 0x000fce00078e000c */
.L_x_108:
        /* <DEDUP_REMOVED lines=12> */
[----:B------:R-:W-:Y:S05]  /*0320*/  CALL.REL.NOINC `($__internal_7_$__cuda_sm3x_div_rn_noftz_f32_slowpath) ;  /* 0x0000005800247944 */ /* 0x000fea0003c00000 */
[----:B------:R-:W-:-:S07]  /*0330*/  IMAD.MOV.U32 R13, RZ, RZ, R12 ;  /* 0x000000ffff0d7224 */ /* 0x000fce00078e000c */
.L_x_109:
        /* <DEDUP_REMOVED lines=8> */
[----:B------:R-:W-:Y:S01]  /*03c0*/  IMAD.MOV.U32 R0, RZ, RZ, R6 ;  /* 0x000000ffff007224 */ /* 0x000fe200078e0006 */
[----:B------:R-:W-:-:S07]  /*03d0*/  MOV R16, 0x3f0 ;  /* 0x000003f000107802 */ /* 0x000fce0000000f00 */
[----:B------:R-:W-:Y:S05]  /*03e0*/  CALL.REL.NOINC `($__internal_7_$__cuda_sm3x_div_rn_noftz_f32_slowpath) ;  /* 0x0000005400f47944 */ /* 0x000fea0003c00000 */
[----:B------:R-:W-:-:S07]  /*03f0*/  MOV R17, R12 ;  /* 0x0000000c00117202 */ /* 0x000fce0000000f00 */
.L_x_110:
        /* <DEDUP_REMOVED lines=11> */
[----:B------:R-:W-:-:S07]  /*04b0*/  IMAD.MOV.U32 R6, RZ, RZ, R12 ;  /* 0x000000ffff067224 */ /* 0x000fce00078e000c */
.L_x_111:
[----:B------:R-:W-:Y:S02]  /*04c0*/  HFMA2 R24, -RZ, RZ, 0.52197265625, 15160 ;  /* 0x382d7367ff187431 */ /* 0x000fe400000001ff */
[----:B------:R-:W-:Y:S01]  /*04d0*/  IMAD.MOV.U32 R25, RZ, RZ, 0x3fe0c152 ;  /* 0x3fe0c152ff197424 */ /* 0x000fe200078e00ff */
[----:B------:R-:W-:Y:S01]  /*04e0*/  UMOV UR4, 0x382d7367 ;  /* 0x382d736700047882 */ /* 0x000fe20000000000 */
[----:B------:R-:W-:Y:S01]  /*04f0*/  UMOV UR5, 0x3fe0c152 ;  /* 0x3fe0c15200057882 */ /* 0x000fe20000000000 */
[----:B------:R-:W-:Y:S01]  /*0500*/  FMUL R11, R17, R17 ;  /* 0x00000011110b7220 */ /* 0x000fe20000400000 */
[----:B------:R-:W-:Y:S01]  /*0510*/  IMAD.MOV.U32 R14, RZ, RZ, 0x2cb0d246 ;  /* 0x2cb0d246ff0e7424 */ /* 0x000fe200078e00ff */
[----:B------:R-:W-:Y:S01]  /*0520*/  MOV R15, 0x3e5ae5f1 ;  /* 0x3e5ae5f1000f7802 */ /* 0x000fe20000000f00 */
[----:B------:R-:W-:Y:S01]  /*0530*/  IMAD.MOV.U32 R18, RZ, RZ, 0x1 ;  /* 0x00000001ff127424 */ /* 0x000fe200078e00ff */
        /* <DEDUP_REMOVED lines=21> */
[----:B------:R-:W-:Y:S01]  /*0690*/  DFMA R14, R12, R14, RZ ;  /* 0x0000000e0c0e722b */ /* 0x000fe200000000ff */
[----:B------:R-:W0:Y:S02]  /*06a0*/  F2F.F64.F32 R12, R11 ;  /* 0x0000000b000c7310 */ /* 0x000e240000201800 */
[----:B------:R-:W-:-:S05]  /*06b0*/  DFMA R20, R18, R20, R18 ;  /* 0x000000141214722b */ /* 0x000fca0000000012 */
[----:B------:R-:W-:-:S03]  /*06c0*/  DFMA R14, R14, -R24, -R24 ;  /* 0x800000180e0e722b */ /* 0x000fc60000000818 */
        /* <DEDUP_REMOVED lines=11> */
[----:B------:R-:W-:Y:S01]  /*0780*/  IMAD.MOV.U32 R25, RZ, RZ, R23 ;  /* 0x000000ffff197224 */ /* 0x000fe200078e0017 */
[----:B------:R-:W-:-:S07]  /*0790*/  MOV R0, 0x7b0 ;  /* 0x000007b000007802 */ /* 0x000fce0000000f00 */
[----:B------:R-:W-:Y:S05]  /*07a0*/  CALL.REL.NOINC `($__internal_5_$__cuda_sm20_div_rn_f64_full) ;  /* 0x0000004c001c7944 */ /* 0x000fea0003c00000 */
[----:B------:R-:W-:-:S07]  /*07b0*/  MOV R15, R13 ;  /* 0x0000000d000f7202 */ /* 0x000fce0000000f00 */
.L_x_112:
[----:B------:R-:W-:Y:S01]  /*07c0*/  FMUL R9, R6, R6 ;  /* 0x0000000606097220 */ /* 0x000fe20000400000 */
[----:B------:R-:W-:Y:S01]  /*07d0*/  IMAD.MOV.U32 R12, RZ, RZ, 0x1 ;  /* 0x00000001ff0c7424 */ /* 0x000fe200078e00ff */
[----:B------:R-:W0:Y:S01]  /*07e0*/  F2F.F32.F64 R14, R14 ;  /* 0x0000000e000e7310 */ /* 0x000e220000301000 */
[----:B------:R-:W-:Y:S02]  /*07f0*/  IMAD.MOV.U32 R7, RZ, RZ, 0x3f800000 ;  /* 0x3f800000ff077424 */ /* 0x000fe400078e00ff */
[----:B------:R-:W-:-:S05]  /*0800*/  FADD R10, R9, 1 ;  /* 0x3f800000090a7421 */ /* 0x000fca0000000000 */
[----:B------:R-:W1:Y:S01]  /*0810*/  F2F.F64.F32 R22, R10 ;  /* 0x0000000a00167310 */ /* 0x000e620000201800 */
[----:B0-----:R-:W-:-:S07]  /*0820*/  FSETP.NEU.AND P0, PT, R14, 1, PT ;  /* 0x3f8000000e00780b */ /* 0x001fce0003f0d000 */
[----:B------:R-:W0:Y:S08]  /*0830*/  F2F.F64.F32 R26, R9 ;  /* 0x00000009001a7310 */ /* 0x000e300000201800 */
[----:B-1----:R-:W1:Y:S01]  /*0840*/  MUFU.RCP64H R13, R23 ;  /* 0x00000017000d7308 */ /* 0x002e620000001800 */
[----:B0-----:R-:W-:Y:S02]  /*0850*/  DFMA R26, R18, R26, R18 ;  /* 0x0000001a121a722b */ /* 0x001fe40000000012 */
[----:B-1----:R-:W-:-:S08]  /*0860*/  DFMA R20, -R22, R12, 1 ;  /* 0x3ff000001614742b */ /* 0x002fd0000000010c */
[----:B------:R-:W-:Y:S01]  /*0870*/  FSETP.GEU.AND P1, PT, |R27|, 6.5827683646048100446e-37, PT ;  /* 0x036000001b00780b */ /* 0x000fe20003f2e200 */
        /* <DEDUP_REMOVED lines=8> */
[----:B------:R-:W-:Y:S01]  /*0900*/  FSETP.GT.AND P2, PT, |R0|, 1.469367938527859385e-39, PT ;  /* 0x001000000000780b */ /* 0x000fe20003f44200 */
[----:B------:R-:W-:-:S12]  /*0910*/  @!P0 BRA `(.L_x_113) ;  /* 0x0000000400048947 */ /* 0x000fd80003800000 */
[----:B------:R-:W-:-:S13]  /*0920*/  FSETP.NAN.AND P0, PT, |R14|, |R14|, PT ;  /* 0x4000000e0e00720b */ /* 0x000fda0003f08200 */
[----:B------:R-:W-:Y:S01]  /*0930*/  @P0 FADD R7, R14, 2 ;  /* 0x400000000e070421 */ /* 0x000fe20000000000 */
[----:B------:R-:W-:Y:S06]  /*0940*/  @P0 BRA `(.L_x_113) ;  /* 0x0000000000f80947 */ /* 0x000fec0003800000 */
[C---:B------:R-:W-:Y:S01]  /*0950*/  FMUL R7, |R14|.reuse, 16777216 ;  /* 0x4b8000000e077820 */ /* 0x040fe20000400200 */
[----:B------:R-:W-:Y:S01]  /*0960*/  FSETP.GEU.AND P0, PT, |R14|, 1.175494350822287508e-38, PT ;  /* 0x008000000e00780b */ /* 0x000fe20003f0e200 */
[----:B------:R-:W-:-:S03]  /*0970*/  IMAD.MOV.U32 R20, RZ, RZ, 0x3a2c32e4 ;  /* 0x3a2c32e4ff147424 */ /* 0x000fc600078e00ff */
[----:B------:R-:W-:-:S04]  /*0980*/  FSEL R7, R7, |R14|, !P0 ;  /* 0x4000000e07077208 */ /* 0x000fc80004000000 */
[----:B------:R-:W-:-:S04]  /*0990*/  IADD3 R0, PT, PT, R7, -0x3f3504f3, RZ ;  /* 0xc0cafb0d07007810 */ /* 0x000fc80007ffe0ff */
[----:B------:R-:W-:-:S05]  /*09a0*/  LOP3.LUT R0, R0, 0xff800000, RZ, 0xc0, !PT ;  /* 0xff80000000007812 */ /* 0x000fca00078ec0ff */
[----:B------:R-:W-:Y:S01]  /*09b0*/  IMAD.IADD R7, R7, 0x1, -R0 ;  /* 0x0000000107077824 */ /* 0x000fe200078e0a00 */
        /* <DEDUP_REMOVED lines=26> */
[----:B------:R-:W-:-:S04]  /*0b60*/  FFMA R15, R15, R0, R16 ;  /* 0x000000000f0f7223 */ /* 0x000fc80000000010 */
[----:B------:R-:W-:Y:S01]  /*0b70*/  FFMA R20, R19, R20, R15 ;  /* 0x0000001413147223 */ /* 0x000fe2000000000f */
[----:B------:R-:W-:-:S03]  /*0b80*/  MOV R15, 0x391fcb8e ;  /* 0x391fcb8e000f7802 */ /* 0x000fc60000000f00 */
        /* <DEDUP_REMOVED lines=8> */
[----:B------:R1:W2:Y:S01]  /*0c10*/  F2I.NTZ R18, R7 ;  /* 0x0000000700127305 */ /* 0x0002a20000203100 */
        /* <DEDUP_REMOVED lines=9> */
[C---:B------:R-:W-:Y:S02]  /*0cb0*/  FFMA R19, R0.reuse, R19, 0.69314718246459960938 ;  /* 0x3f31721800137423 */ /* 0x040fe40000000013 */
[----:B------:R-:W-:Y:S01]  /*0cc0*/  VIADD R16, R15, 0x7f000000 ;  /* 0x7f0000000f107836 */ /* 0x000fe20000000000 */
[----:B-1----:R-:W-:Y:S01]  /*0cd0*/  FSEL R7, RZ, +INF , !P3 ;  /* 0x7f800000ff077808 */ /* 0x002fe20005800000 */
[----:B------:R-:W-:Y:S01]  /*0ce0*/  FFMA R19, R0, R19, 1 ;  /* 0x3f80000000137423 */ /* 0x000fe20000000013 */
[----:B--2---:R-:W-:-:S03]  /*0cf0*/  IMAD R18, R18, 0x800000, -R15 ;  /* 0x0080000012127824 */ /* 0x004fc600078e0a0f */
[----:B------:R-:W-:-:S04]  /*0d00*/  FMUL R19, R16, R19 ;  /* 0x0000001310137220 */ /* 0x000fc80000400000 */
[----:B------:R-:W-:Y:S01]  /*0d10*/  @!P4 FMUL R7, R18, R19 ;  /* 0x000000131207c220 */ /* 0x000fe20000400000 */
[----:B------:R-:W-:-:S07]  /*0d20*/  @!P0 LOP3.LUT R7, R14, 0x7fffffff, RZ, 0xc0, !PT ;  /* 0x7fffffff0e078812 */ /* 0x000fce00078ec0ff */
.L_x_113:
[----:B------:R-:W-:Y:S05]  /*0d30*/  @P2 BRA P1, `(.L_x_114) ;  /* 0x0000000000102947 */ /* 0x000fea0000800000 */
[----:B------:R-:W-:Y:S02]  /*0d40*/  MOV R25, R23 ;  /* 0x0000001700197202 */ /* 0x000fe40000000f00 */
[----:B------:R-:W-:-:S07]  /*0d50*/  MOV R0, 0xd70 ;  /* 0x00000d7000007802 */ /* 0x000fce0000000f00 */
[----:B------:R-:W-:Y:S05]  /*0d60*/  CALL.REL.NOINC `($__internal_5_$__cuda_sm20_div_rn_f64_full) ;  /* 0x0000004400ac7944 */ /* 0x000fea0003c00000 */
[----:B------:R-:W-:-:S07]  /*0d70*/  IMAD.MOV.U32 R12, RZ, RZ, R14 ;  /* 0x000000ffff0c7224 */ /* 0x000fce00078e000e */
.L_x_114:
[----:B------:R-:W0:Y:S01]  /*0d80*/  F2F.F32.F64 R12, R12 ;  /* 0x0000000c000c7310 */ /* 0x000e220000301000 */
[----:B------:R-:W-:Y:S01]  /*0d90*/  FADD R0, -R7, 1 ;  /* 0x3f80000007007421 */ /* 0x000fe20000000100 */
[----:B------:R-:W-:-:S03]  /*0da0*/  HFMA2 R19, -RZ, RZ, 1.875, 0 ;  /* 0x3f800000ff137431 */ /* 0x000fc600000001ff */
[----:B------:R-:W-:-:S03]  /*0db0*/  VIADD R14, R0, 0xf3000000 ;  /* 0xf3000000000e7836 */ /* 0x000fc60000000000 */
        /* <DEDUP_REMOVED lines=10> */
[----:B------:R-:W-:-:S05]  /*0e60*/  FSEL R13, R13, |R12|, !P0 ;  /* 0x4000000c0d0d7208 */ /* 0x000fca0004000000 */
[----:B------:R-:W-:-:S05]  /*0e70*/  VIADD R14, R13, 0xc0cafb0d ;  /* 0xc0cafb0d0d0e7836 */ /* 0x000fca0000000000 */
        /* <DEDUP_REMOVED lines=29> */
[----:B------:R-:W-:-:S03]  /*1050*/  IMAD.MOV.U32 R16, RZ, RZ, 0x391fcb8e ;  /* 0x391fcb8eff107424 */ /* 0x000fc600078e00ff */
        /* <DEDUP_REMOVED lines=20> */
[----:B-1----:R-:W-:Y:S01]  /*11a0*/  LEA R21, R21, -R16, 0x17 ;  /* 0x8000001015157211 */ /* 0x002fe200078eb8ff */
[----:B------:R-:W-:Y:S01]  /*11b0*/  VIADD R18, R16, 0x7f000000 ;  /* 0x7f00000010127836 */ /* 0x000fe20000000000 */
[----:B------:R-:W-:Y:S01]  /*11c0*/  FSEL R19, RZ, +INF , !P2 ;  /* 0x7f800000ff137808 */ /* 0x000fe20005000000 */
[----:B------:R-:W-:-:S04]  /*11d0*/  FFMA R13, R13, R20, 1 ;  /* 0x3f8000000d0d7423 */ /* 0x000fc80000000014 */
[----:B------:R-:W-:-:S04]  /*11e0*/  FMUL R18, R18, R13 ;  /* 0x0000000d12127220 */ /* 0x000fc80000400000 */
[----:B------:R-:W-:Y:S01]  /*11f0*/  @!P3 FMUL R19, R21, R18 ;  /* 0x000000121513b220 */ /* 0x000fe20000400000 */
[----:B------:R-:W-:-:S07]  /*1200*/  @!P0 LOP3.LUT R19, R12, 0x7fffffff, RZ, 0xc0, !PT ;  /* 0x7fffffff0c138812 */ /* 0x000fce00078ec0ff */
.L_x_115:
[----:B------:R-:W-:Y:S05]  /*1210*/  @!P1 BRA `(.L_x_116) ;  /* 0x00000000000c9947 */ /* 0x000fea0003800000 */
[----:B------:R-:W-:-:S07]  /*1220*/  MOV R16, 0x1240 ;  /* 0x0000124000107802 */ /* 0x000fce0000000f00 */
[----:B------:R-:W-:Y:S05]  /*1230*/  CALL.REL.NOINC `($__internal_6_$__cuda_sm20_sqrt_rn_f32_slowpath) ;  /* 0x0000004800007944 */ /* 0x000fea0003c00000 */
[----:B------:R-:W-:Y:S05]  /*1240*/  BRA `(.L_x_117) ;  /* 0x0000000000107947 */ /* 0x000fea0003800000 */
.L_x_116:
[----:B------:R-:W-:Y:S01]  /*1250*/  FMUL.FTZ R13, R0, R15 ;  /* 0x0000000f000d7220 */ /* 0x000fe20000410000 */
[----:B------:R-:W-:-:S03]  /*1260*/  FMUL.FTZ R15, R15, 0.5 ;  /* 0x3f0000000f0f7820 */ /* 0x000fc60000410000 */
[----:B------:R-:W-:-:S04]  /*1270*/  FFMA R0, -R13, R13, R0 ;  /* 0x0000000d0d007223 */ /* 0x000fc80000000100 */
[----:B------:R-:W-:-:S07]  /*1280*/  FFMA R0, R0, R15, R13 ;  /* 0x0000000f00007223 */ /* 0x000fce000000000d */
.L_x_117:
        /* <DEDUP_REMOVED lines=14> */
.L_x_118:
[----:B------:R-:W-:-:S04]  /*1370*/  FADD R7, -R19, 1 ;  /* 0x3f80000013077421 */ /* 0x000fc80000000100 */
[----:B------:R0:W1:Y:S01]  /*1380*/  MUFU.RSQ R12, R7 ;  /* 0x00000007000c7308 */ /* 0x0000620000001400 */
[----:B------:R-:W-:-:S04]  /*1390*/  IADD3 R0, PT, PT, R7, -0xd000000, RZ ;  /* 0xf300000007007810 */ /* 0x000fc80007ffe0ff */
[----:B------:R-:W-:-:S13]  /*13a0*/  ISETP.GT.U32.AND P0, PT, R0, 0x727fffff, PT ;  /* 0x727fffff0000780c */ /* 0x000fda0003f04070 */
[----:B01----:R-:W-:Y:S05]  /*13b0*/  @!P0 BRA `(.L_x_119) ;  /* 0x0000000000108947 */ /* 0x003fea0003800000 */
[----:B------:R-:W-:Y:S01]  /*13c0*/  IMAD.MOV.U32 R0, RZ, RZ, R7 ;  /* 0x000000ffff007224 */ /* 0x000fe200078e0007 */
[----:B------:R-:W-:-:S07]  /*13d0*/  MOV R16, 0x13f0 ;  /* 0x000013f000107802 */ /* 0x000fce0000000f00 */
[----:B------:R-:W-:Y:S05]  /*13e0*/  CALL.REL.NOINC `($__internal_6_$__cuda_sm20_sqrt_rn_f32_slowpath) ;  /* 0x0000004400947944 */ /* 0x000fea0003c00000 */
[----:B------:R-:W-:Y:S05]  /*13f0*/  BRA `(.L_x_120) ;  /* 0x0000000000107947 */ /* 0x000fea0003800000 */
.L_x_119:
[----:B------:R-:W-:Y:S01]  /*1400*/  FMUL.FTZ R0, R7, R12 ;  /* 0x0000000c07007220 */ /* 0x000fe20000410000 */
[----:B------:R-:W-:-:S03]  /*1410*/  FMUL.FTZ R12, R12, 0.5 ;  /* 0x3f0000000c0c7820 */ /* 0x000fc60000410000 */
[----:B------:R-:W-:-:S04]  /*1420*/  FFMA R7, -R0, R0, R7 ;  /* 0x0000000000077223 */ /* 0x000fc80000000107 */
[----:B------:R-:W-:-:S07]  /*1430*/  FFMA R0, R7, R12, R0 ;  /* 0x0000000c07007223 */ /* 0x000fce0000000000 */
.L_x_120:
        /* <DEDUP_REMOVED lines=14> */
.L_x_121:
[----:B------:R-:W-:-:S04]  /*1520*/  FFMA R6, R6, R17, 1 ;  /* 0x3f80000006067423 */ /* 0x000fc80000000011 */
[----:B------:R-:W-:Y:S01]  /*1530*/  FADD R17, R6, R6 ;  /* 0x0000000606117221 */ /* 0x000fe20000000000 */
[----:B------:R-:W-:-:S03]  /*1540*/  FADD R6, R15, R14 ;  /* 0x0000000e0f067221 */ /* 0x000fc60000000000 */
[----:B------:R-:W0:Y:S01]  /*1550*/  MUFU.RCP R7, R17 ;  /* 0x0000001100077308 */ /* 0x000e220000001000 */
[----:B------:R-:W-:-:S07]  /*1560*/  FMUL R0, R6, 0.5 ;  /* 0x3f00000006007820 */ /* 0x000fce0000400000 */
[----:B------:R-:W1:Y:S01]  /*1570*/  FCHK P0, R0, R17 ;  /* 0x0000001100007302 */ /* 0x000e620000000000 */
[----:B0-----:R-:W-:-:S04]  /*1580*/  FFMA R12, -R17, R7, 1 ;  /* 0x3f800000110c7423 */ /* 0x001fc80000000107 */
[----:B------:R-:W-:-:S04]  /*1590*/  FFMA R7, R7, R12, R7 ;  /* 0x0000000c07077223 */ /* 0x000fc80000000007 */
[----:B------:R-:W-:-:S04]  /*15a0*/  FFMA R12, R0, R7, RZ ;  /* 0x00000007000c7223 */ /* 0x000fc800000000ff */
[----:B------:R-:W-:-:S04]  /*15b0*/  FFMA R13, -R17, R12, R0 ;  /* 0x0000000c110d7223 */ /* 0x000fc80000000100 */
[----:B------:R-:W-:Y:S01]  /*15c0*/  FFMA R7, R7, R13, R12 ;  /* 0x0000000d07077223 */ /* 0x000fe2000000000c */
[----:B-1----:R-:W-:Y:S06]  /*15d0*/  @!P0 BRA `(.L_x_122) ;  /* 0x0000000000108947 */ /* 0x002fec0003800000 */
[----:B------:R-:W-:Y:S01]  /*15e0*/  IMAD.MOV.U32 R13, RZ, RZ, R17 ;  /* 0x000000ffff0d7224 */ /* 0x000fe200078e0011 */
[----:B------:R-:W-:-:S07]  /*15f0*/  MOV R16, 0x1610 ;  /* 0x0000161000107802 */ /* 0x000fce0000000f00 */
[----:B------:R-:W-:Y:S05]  /*1600*/  CALL.REL.NOINC `($__internal_7_$__cuda_sm3x_div_rn_noftz_f32_slowpath) ;  /* 0x00000044006c7944 */ /* 0x000fea0003c00000 */
[----:B------:R-:W-:-:S07]  /*1610*/  IMAD.MOV.U32 R7, RZ, RZ, R12 ;  /* 0x000000ffff077224 */ /* 0x000fce00078e000c */
.L_x_122:
        /* <DEDUP_REMOVED lines=14> */
.L_x_123:
        /* <DEDUP_REMOVED lines=13> */
.L_x_124:
[----:B------:R-:W0:Y:S01]  /*17d0*/  LDCU UR5, c[0x0][0x388] ;  /* 0x00007100ff0577ac */ /* 0x000e220008000800 */
[----:B------:R-:W1:Y:S01]  /*17e0*/  LDCU UR4, c[0x0][0x380] ;  /* 0x00007000ff0477ac */ /* 0x000e620008000800 */
[----:B0-----:R-:W-:Y:S02]  /*17f0*/  UIADD3 UR5, UPT, UPT, UR5, -0xc, URZ ;  /* 0xfffffff405057890 */ /* 0x001fe4000fffe0ff */
[----:B-1----:R-:W-:-:S04]  /*1800*/  UIADD3 UR4, UPT, UPT, UR4, -0xc, URZ ;  /* 0xfffffff404047890 */ /* 0x002fc8000fffe0ff */
[----:B------:R-:W-:-:S04]  /*1810*/  ISETP.GE.AND P0, PT, R5, UR5, PT ;  /* 0x0000000505007c0c */ /* 0x000fc8000bf06270 */
[----:B------:R-:W-:-:S13]  /*1820*/  ISETP.GE.OR P0, PT, R4, UR4, P0 ;  /* 0x0000000404007c0c */ /* 0x000fda0008706670 */
[----:B------:R-:W-:Y:S05]  /*1830*/  @P0 EXIT ;  /* 0x000000000000094d */ /* 0x000fea0003800000 */
[----:B------:R-:W0:Y:S01]  /*1840*/  LDCU UR4, c[0x0][0x384] ;  /* 0x00007080ff0477ac */ /* 0x000e220008000800 */
[----:B------:R-:W-:Y:S01]  /*1850*/  MOV R0, 0x18c0 ;  /* 0x000018c000007802 */ /* 0x000fe20000000f00 */
[----:B------:R-:W-:Y:S01]  /*1860*/  UMOV UR5, 0x40000000 ;  /* 0x4000000000057882 */ /* 0x000fe20000000000 */
[----:B0-----:R-:W0:Y:S01]  /*1870*/  F2F.F64.F32 R20, UR4 ;  /* 0x0000000400147d10 */ /* 0x001e220008201800 */
[----:B------:R-:W-:Y:S01]  /*1880*/  UMOV UR4, URZ ;  /* 0x000000ff00047c82 */ /* 0x000fe20008000000 */
[----:B0-----:R-:W-:-:S10]  /*1890*/  DADD R12, -RZ, |R20| ;  /* 0x00000000ff0c7229 */ /* 0x001fd40000000514 */
[----:B------:R-:W-:-:S07]  /*18a0*/  MOV R14, R12 ;  /* 0x0000000c000e7202 */ /* 0x000fce0000000f00 */
[----:B------:R-:W-:Y:S05]  /*18b0*/  CALL.REL.NOINC `($_Z14PSOR_3D_SolverifififfPfS_S_$__internal_accurate_pow) ;  /* 0x0000004800547944 */ /* 0x000fea0003c00000 */
[----:B------:R-:W0:Y:S01]  /*18c0*/  LDC R0, c[0x0][0x384] ;  /* 0x0000e100ff007b82 */ /* 0x000e220000000800 */
[----:B------:R-:W1:Y:S01]  /*18d0*/  LDCU UR5, c[0x0][0x38c] ;  /* 0x00007180ff0577ac */ /* 0x000e620008000800 */
[----:B------:R-:W-:-:S10]  /*18e0*/  DADD R10, R20, 2 ;  /* 0x40000000140a7429 */ /* 0x000fd40000000000 */
[----:B------:R-:W-:Y:S01]  /*18f0*/  LOP3.LUT R10, R11, 0x7ff00000, RZ, 0xc0, !PT ;  /* 0x7ff000000b0a7812 */ /* 0x000fe200078ec0ff */
[----:B------:R-:W-:-:S03]  /*1900*/  IMAD.MOV.U32 R11, RZ, RZ, R15 ;  /* 0x000000ffff0b7224 */ /* 0x000fc600078e000f */
[----:B------:R-:W-:Y:S01]  /*1910*/  ISETP.NE.AND P1, PT, R10, 0x7ff00000, PT ;  /* 0x7ff000000a00780c */ /* 0x000fe20003f25270 */
[----:B------:R-:W-:Y:S01]  /*1920*/  IMAD.MOV.U32 R10, RZ, RZ, R14 ;  /* 0x000000ffff0a7224 */ /* 0x000fe200078e000e */
[----:B-1----:R-:W1:Y:S01]  /*1930*/  F2F.F64.F32 R18, UR5 ;  /* 0x0000000500127d10 */ /* 0x002e620008201800 */
[----:B0-----:R-:W-:Y:S01]  /*1940*/  FSETP.NEU.AND P0, PT, R0, RZ, PT ;  /* 0x000000ff0000720b */ /* 0x001fe20003f0d000 */
[----:B-1----:R-:W-:-:S12]  /*1950*/  DADD R12, -RZ, |R18| ;  /* 0x00000000ff0c7229 */ /* 0x002fd80000000512 */
[----:B------:R-:W-:Y:S01]  /*1960*/  @!P0 CS2R R10, SRZ ;  /* 0x00000000000a8805 */ /* 0x000fe2000001ff00 */
[----:B------:R-:W-:Y:S06]  /*1970*/  @P1 BRA `(.L_x_125) ;  /* 0x0000000000181947 */ /* 0x000fec0003800000 */
[----:B------:R-:W-:-:S13]  /*1980*/  FSETP.NAN.AND P0, PT, R0, R0, PT ;  /* 0x000000000000720b */ /* 0x000fda0003f08000 */
[----:B------:R-:W-:Y:S01]  /*1990*/  @P0 DADD R10, R20, 2 ;  /* 0x40000000140a0429 */ /* 0x000fe20000000000 */
[----:B------:R-:W-:Y:S10]  /*19a0*/  @P0 BRA `(.L_x_125) ;  /* 0x00000000000c0947 */ /* 0x000ff40003800000 */
[----:B------:R-:W-:-:S14]  /*19b0*/  DSETP.NEU.AND P0, PT, |R20|, +INF , PT ;  /* 0x7ff000001400742a */ /* 0x000fdc0003f0d200 */
[----:B------:R-:W-:Y:S01]  /*19c0*/  @!P0 MOV R10, 0x0 ;  /* 0x00000000000a8802 */ /* 0x000fe20000000f00 */
[----:B------:R-:W-:-:S07]  /*19d0*/  @!P0 IMAD.MOV.U32 R11, RZ, RZ, 0x7ff00000 ;  /* 0x7ff00000ff0b8424 */ /* 0x000fce00078e00ff */
.L_x_125:
[----:B------:R-:W-:Y:S01]  /*19e0*/  IMAD.MOV.U32 R14, RZ, RZ, R12 ;  /* 0x000000ffff0e7224 */ /* 0x000fe200078e000c */
[----:B------:R-:W-:Y:S01]  /*19f0*/  MOV R0, 0x1a20 ;  /* 0x00001a2000007802 */ /* 0x000fe20000000f00 */
[----:B------:R-:W-:-:S06]  /*1a00*/  UMOV UR5, 0x40000000 ;  /* 0x4000000000057882 */ /* 0x000fcc0000000000 */
[----:B------:R-:W-:Y:S05]  /*1a10*/  CALL.REL.NOINC `($_Z14PSOR_3D_SolverifififfPfS_S_$__internal_accurate_pow) ;  /* 0x0000004400fc7944 */ /* 0x000fea0003c00000 */
[----:B------:R-:W0:Y:S01]  /*1a20*/  LDC R0, c[0x0][0x38c] ;  /* 0x0000e300ff007b82 */ /* 0x000e220000000800 */
[----:B------:R-:W-:Y:S01]  /*1a30*/  DADD R12, R18, 2 ;  /* 0x40000000120c7429 */ /* 0x000fe20000000000 */
[----:B------:R-:W1:Y:S01]  /*1a40*/  LDCU UR5, c[0x0][0x394] ;  /* 0x00007280ff0577ac */ /* 0x000e620008000800 */
[----:B------:R-:W-:-:S05]  /*1a50*/  DADD R10, R10, R10 ;  /* 0x000000000a0a7229 */ /* 0x000fca000000000a */
[----:B------:R-:W2:Y:S03]  /*1a60*/  LDC R22, c[0x0][0x384] ;  /* 0x0000e100ff167b82 */ /* 0x000ea60000000800 */
[----:B------:R-:W-:-:S04]  /*1a70*/  LOP3.LUT R12, R13, 0x7ff00000, RZ, 0xc0, !PT ;  /* 0x7ff000000d0c7812 */ /* 0x000fc800078ec0ff */
[----:B------:R-:W-:Y:S02]  /*1a80*/  ISETP.NE.AND P1, PT, R12, 0x7ff00000, PT ;  /* 0x7ff000000c00780c */ /* 0x000fe40003f25270 */
[----:B0-----:R-:W-:-:S13]  /*1a90*/  FSETP.NEU.AND P0, PT, R0, RZ, PT ;  /* 0x000000ff0000720b */ /* 0x001fda0003f0d000 */
[----:B------:R-:W-:Y:S01]  /*1aa0*/  @!P0 CS2R R14, SRZ ;  /* 0x00000000000e8805 */ /* 0x000fe2000001ff00 */
[----:B-12---:R-:W-:Y:S06]  /*1ab0*/  @P1 BRA `(.L_x_126) ;  /* 0x0000000000181947 */ /* 0x006fec0003800000 */
[----:B------:R-:W-:-:S13]  /*1ac0*/  FSETP.NAN.AND P0, PT, R0, R0, PT ;  /* 0x000000000000720b */ /* 0x000fda0003f08000 */
[----:B------:R-:W-:Y:S01]  /*1ad0*/  @P0 DADD R14, R18, 2 ;  /* 0x40000000120e0429 */ /* 0x000fe20000000000 */
[----:B------:R-:W-:Y:S10]  /*1ae0*/  @P0 BRA `(.L_x_126) ;  /* 0x00000000000c0947 */ /* 0x000ff40003800000 */
[----:B------:R-:W-:-:S14]  /*1af0*/  DSETP.NEU.AND P0, PT, |R18|, +INF , PT ;  /* 0x7ff000001200742a */ /* 0x000fdc0003f0d200 */
[----:B------:R-:W-:Y:S01]  /*1b00*/  @!P0 MOV R14, 0x0 ;  /* 0x00000000000e8802 */ /* 0x000fe20000000f00 */
[----:B------:R-:W-:-:S07]  /*1b10*/  @!P0 IMAD.MOV.U32 R15, RZ, RZ, 0x7ff00000 ;  /* 0x7ff00000ff0f8424 */ /* 0x000fce00078e00ff */
.L_x_126:
[----:B------:R-:W-:Y:S01]  /*1b20*/  DADD R14, R14, R14 ;  /* 0x000000000e0e7229 */ /* 0x000fe2000000000e */
[----:B------:R-:W0:Y:S01]  /*1b30*/  F2F.F64.F32 R16, UR5 ;  /* 0x0000000500107d10 */ /* 0x000e220008201800 */
[----:B------:R-:W-:Y:S01]  /*1b40*/  DMUL R10, R10, 0.5 ;  /* 0x3fe000000a0a7828 */ /* 0x000fe20000000000 */
[----:B------:R-:W-:Y:S01]  /*1b50*/  FSETP.NEU.AND P1, PT, R22, 1, PT ;  /* 0x3f8000001600780b */ /* 0x000fe20003f2d000 */
[----:B------:R-:W-:Y:S01]  /*1b60*/  UMOV UR5, 0x40000000 ;  /* 0x4000000000057882 */ /* 0x000fe20000000000 */
[----:B------:R-:W-:Y:S02]  /*1b70*/  FSETP.NEU.AND P0, PT, R0, 1, PT ;  /* 0x3f8000000000780b */ /* 0x000fe40003f0d000 */
[----:B------:R-:W-:Y:S01]  /*1b80*/  MOV R0, 0x1c30 ;  /* 0x00001c3000007802 */ /* 0x000fe20000000f00 */
[----:B------:R-:W-:-:S04]  /*1b90*/  DMUL R14, R14, 0.5 ;  /* 0x3fe000000e0e7828 */ /* 0x000fc80000000000 */
[----:B------:R-:W-:Y:S02]  /*1ba0*/  FSEL R10, R10, RZ, P1 ;  /* 0x000000ff0a0a7208 */ /* 0x000fe40000800000 */
[----:B------:R-:W-:Y:S01]  /*1bb0*/  FSEL R11, R11, 1.875, P1 ;  /* 0x3ff000000b0b7808 */ /* 0x000fe20000800000 */
[----:B0-----:R-:W-:-:S03]  /*1bc0*/  DADD R22, -RZ, |R16| ;  /* 0x00000000ff167229 */ /* 0x001fc60000000510 */
[----:B------:R-:W-:Y:S02]  /*1bd0*/  FSEL R12, R14, RZ, P0 ;  /* 0x000000ff0e0c7208 */ /* 0x000fe40000000000 */
[----:B------:R-:W-:-:S06]  /*1be0*/  FSEL R13, R15, 1.875, P0 ;  /* 0x3ff000000f0d7808 */ /* 0x000fcc0000000000 */
[----:B------:R-:W-:Y:S01]  /*1bf0*/  DADD R10, R10, R12 ;  /* 0x000000000a0a7229 */ /* 0x000fe2000000000c */
[----:B------:R-:W-:Y:S01]  /*1c00*/  IMAD.MOV.U32 R14, RZ, RZ, R22 ;  /* 0x000000ffff0e7224 */ /* 0x000fe200078e0016 */
[----:B------:R-:W-:-:S09]  /*1c10*/  MOV R13, R23 ;  /* 0x00000017000d7202 */ /* 0x000fd20000000f00 */
[----:B------:R-:W-:Y:S05]  /*1c20*/  CALL.REL.NOINC `($_Z14PSOR_3D_SolverifififfPfS_S_$__internal_accurate_pow) ;  /* 0x0000004400787944 */ /* 0x000fea0003c00000 */
[----:B------:R-:W0:Y:S01]  /*1c30*/  LDC R0, c[0x0][0x394] ;  /* 0x0000e500ff007b82 */ /* 0x000e220000000800 */
[----:B------:R-:W-:-:S10]  /*1c40*/  DADD R12, R16, 2 ;  /* 0x40000000100c7429 */ /* 0x000fd40000000000 */
[----:B------:R-:W-:-:S04]  /*1c50*/  LOP3.LUT R12, R13, 0x7ff00000, RZ, 0xc0, !PT ;  /* 0x7ff000000d0c7812 */ /* 0x000fc800078ec0ff */
[----:B------:R-:W-:Y:S02]  /*1c60*/  ISETP.NE.AND P1, PT, R12, 0x7ff00000, PT ;  /* 0x7ff000000c00780c */ /* 0x000fe40003f25270 */
[----:B0-----:R-:W-:-:S13]  /*1c70*/  FSETP.NEU.AND P0, PT, R0, RZ, PT ;  /* 0x000000ff0000720b */ /* 0x001fda0003f0d000 */
[----:B------:R-:W-:Y:S01]  /*1c80*/  @!P0 CS2R R14, SRZ ;  /* 0x00000000000e8805 */ /* 0x000fe2000001ff00 */
[----:B------:R-:W-:Y:S06]  /*1c90*/  @P1 BRA `(.L_x_127) ;  /* 0x0000000000181947 */ /* 0x000fec0003800000 */
[----:B------:R-:W-:-:S13]  /*1ca0*/  FSETP.NAN.AND P0, PT, R0, R0, PT ;  /* 0x000000000000720b */ /* 0x000fda0003f08000 */
[----:B------:R-:W-:Y:S01]  /*1cb0*/  @P0 DADD R14, R16, 2 ;  /* 0x40000000100e0429 */ /* 0x000fe20000000000 */
[----:B------:R-:W-:Y:S10]  /*1cc0*/  @P0 BRA `(.L_x_127) ;  /* 0x00000000000c0947 */ /* 0x000ff40003800000 */
[----:B------:R-:W-:-:S14]  /*1cd0*/  DSETP.NEU.AND P0, PT, |R16|, +INF , PT ;  /* 0x7ff000001000742a */ /* 0x000fdc0003f0d200 */
[----:B------:R-:W-:Y:S02]  /*1ce0*/  @!P0 IMAD.MOV.U32 R14, RZ, RZ, 0x0 ;  /* 0x00000000ff0e8424 */ /* 0x000fe400078e00ff */
[----:B------:R-:W-:-:S07]  /*1cf0*/  @!P0 IMAD.MOV.U32 R15, RZ, RZ, 0x7ff00000 ;  /* 0x7ff00000ff0f8424 */ /* 0x000fce00078e00ff */
.L_x_127:
[----:B------:R-:W-:Y:S01]  /*1d00*/  DADD R14, R14, R14 ;  /* 0x000000000e0e7229 */ /* 0x000fe2000000000e */
[----:B------:R-:W-:Y:S01]  /*1d10*/  FSETP.NEU.AND P0, PT, R0, 1, PT ;  /* 0x3f8000000000780b */ /* 0x000fe20003f0d000 */
[----:B------:R-:W0:Y:S01]  /*1d20*/  LDCU UR5, c[0x0][0x384] ;  /* 0x00007080ff0577ac */ /* 0x000e220008000800 */
[----:B------:R-:W-:-:S05]  /*1d30*/  MOV R0, 0x1de0 ;  /* 0x00001de000007802 */ /* 0x000fca0000000f00 */
[----:B------:R-:W-:-:S10]  /*1d40*/  DMUL R14, R14, 0.5 ;  /* 0x3fe000000e0e7828 */ /* 0x000fd40000000000 */
[----:B------:R-:W-:Y:S02]  /*1d50*/  FSEL R12, R14, RZ, P0 ;  /* 0x000000ff0e0c7208 */ /* 0x000fe40000000000 */
[----:B------:R-:W-:Y:S02]  /*1d60*/  FSEL R13, R15, 1.875, P0 ;  /* 0x3ff000000f0d7808 */ /* 0x000fe40000000000 */
[----:B0-----:R-:W-:Y:S01]  /*1d70*/  FSETP.NEU.AND P0, PT, RZ, UR5, PT ;  /* 0x00000005ff007c0b */ /* 0x001fe2000bf0d000 */
[----:B------:R-:W-:-:S03]  /*1d80*/  UMOV UR5, 0x40100000 ;  /* 0x4010000000057882 */ /* 0x000fc60000000000 */
[----:B------:R-:W-:Y:S02]  /*1d90*/  DADD R10, R10, R12 ;  /* 0x000000000a0a7229 */ /* 0x000fe4000000000c */
[----:B------:R-:W-:-:S08]  /*1da0*/  DADD R12, -RZ, |R20| ;  /* 0x00000000ff0c7229 */ /* 0x000fd00000000514 */
[----:B------:R0:W1:Y:S02]  /*1db0*/  F2F.F32.F64 R10, R10 ;  /* 0x0000000a000a7310 */ /* 0x0000640000301000 */
[----:B------:R-:W-:-:S07]  /*1dc0*/  MOV R14, R12 ;  /* 0x0000000c000e7202 */ /* 0x000fce0000000f00 */
[----:B01----:R-:W-:Y:S05]  /*1dd0*/  CALL.REL.NOINC `($_Z14PSOR_3D_SolverifififfPfS_S_$__internal_accurate_pow) ;  /* 0x00000044000c7944 */ /* 0x003fea0003c00000 */
[----:B------:R-:W-:Y:S01]  /*1de0*/  DADD R12, R20, 4 ;  /* 0x40100000140c7429 */ /* 0x000fe20000000000 */
[----:B------:R-:W0:Y:S01]  /*1df0*/  LDCU UR5, c[0x0][0x38c] ;  /* 0x00007180ff0577ac */ /* 0x000e220008000800 */
[----:B------:R-:W-:Y:S02]  /*1e00*/  IMAD.MOV.U32 R30, RZ, RZ, R14 ;  /* 0x000000ffff1e7224 */ /* 0x000fe400078e000e */
[----:B------:R-:W-:Y:S01]  /*1e10*/  IMAD.MOV.U32 R31, RZ, RZ, R15 ;  /* 0x000000ffff1f7224 */ /* 0x000fe200078e000f */
[----:B------:R-:W-:-:S05]  /*1e20*/  @!P0 CS2R R30, SRZ ;  /* 0x00000000001e8805 */ /* 0x000fca000001ff00 */
[----:B------:R-:W-:-:S04]  /*1e30*/  LOP3.LUT R12, R13, 0x7ff00000, RZ, 0xc0, !PT ;  /* 0x7ff000000d0c7812 */ /* 0x000fc800078ec0ff */
[----:B------:R-:W-:Y:S01]  /*1e40*/  ISETP.NE.AND P2, PT, R12, 0x7ff00000, PT ;  /* 0x7ff000000c00780c */ /* 0x000fe20003f45270 */
[----:B------:R-:W-:Y:S01]  /*1e50*/  DADD R12, -RZ, |R18| ;  /* 0x00000000ff0c7229 */ /* 0x000fe20000000512 */
[----:B0-----:R-:W-:-:S11]  /*1e60*/  FSETP.NEU.AND P1, PT, RZ, UR5, PT ;  /* 0x00000005ff007c0b */ /* 0x001fd6000bf2d000 */
[----:B------:R-:W-:Y:S05]  /*1e70*/  @P2 BRA `(.L_x_128) ;  /* 0x00000000001c2947 */ /* 0x000fea0003800000 */
[----:B------:R-:W0:Y:S02]  /*1e80*/  LDC R0, c[0x0][0x384] ;  /* 0x0000e100ff007b82 */ /* 0x000e240000000800 */
[----:B0-----:R-:W-:-:S13]  /*1e90*/  FSETP.NAN.AND P0, PT, R0, R0, PT ;  /* 0x000000000000720b */ /* 0x001fda0003f08000 */
[----:B------:R-:W-:Y:S01]  /*1ea0*/  @P0 DADD R30, R20, 4 ;  /* 0x40100000141e0429 */ /* 0x000fe20000000000 */
[----:B------:R-:W-:Y:S10]  /*1eb0*/  @P0 BRA `(.L_x_128) ;  /* 0x00000000000c0947 */ /* 0x000ff40003800000 */
[----:B------:R-:W-:-:S14]  /*1ec0*/  DSETP.NEU.AND P0, PT, |R20|, +INF , PT ;  /* 0x7ff000001400742a */ /* 0x000fdc0003f0d200 */
[----:B------:R-:W-:Y:S01]  /*1ed0*/  @!P0 MOV R30, 0x0 ;  /* 0x00000000001e8802 */ /* 0x000fe20000000f00 */
[----:B------:R-:W-:-:S07]  /*1ee0*/  @!P0 IMAD.MOV.U32 R31, RZ, RZ, 0x7ff00000 ;  /* 0x7ff00000ff1f8424 */ /* 0x000fce00078e00ff */
.L_x_128:
[----:B------:R-:W-:Y:S01]  /*1ef0*/  IMAD.MOV.U32 R14, RZ, RZ, R12 ;  /* 0x000000ffff0e7224 */ /* 0x000fe200078e000c */
[----:B------:R-:W-:Y:S01]  /*1f00*/  MOV R0, 0x1f30 ;  /* 0x00001f3000007802 */ /* 0x000fe20000000f00 */
[----:B------:R-:W-:-:S06]  /*1f10*/  UMOV UR5, 0x40100000 ;  /* 0x4010000000057882 */ /* 0x000fcc0000000000 */
[----:B------:R-:W-:Y:S05]  /*1f20*/  CALL.REL.NOINC `($_Z14PSOR_3D_SolverifififfPfS_S_$__internal_accurate_pow) ;  /* 0x0000004000b87944 */ /* 0x000fea0003c00000 */
[----:B------:R-:W0:Y:S01]  /*1f30*/  MUFU.RCP64H R23, 24 ;  /* 0x4038000000177908 */ /* 0x000e220000001800 */
[----:B------:R-:W-:Y:S01]  /*1f40*/  MOV R26, 0x0 ;  /* 0x00000000001a7802 */ /* 0x000fe20000000f00 */
[----:B------:R-:W-:Y:S01]  /*1f50*/  IMAD.MOV.U32 R27, RZ, RZ, 0x40380000 ;  /* 0x40380000ff1b7424 */ /* 0x000fe200078e00ff */
[----:B------:R-:W-:Y:S01]  /*1f60*/  @!P1 CS2R R14, SRZ ;  /* 0x00000000000e9805 */ /* 0x000fe2000001ff00 */
[----:B------:R-:W-:-:S06]  /*1f70*/  IMAD.MOV.U32 R22, RZ, RZ, 0x1 ;  /* 0x00000001ff167424 */ /* 0x000fcc00078e00ff */
[----:B0-----:R-:W-:-:S08]  /*1f80*/  DFMA R12, R22, -R26, 1 ;  /* 0x3ff00000160c742b */ /* 0x001fd0000000081a */
[----:B------:R-:W-:Y:S02]  /*1f90*/  DFMA R24, R12, R12, R12 ;  /* 0x0000000c0c18722b */ /* 0x000fe4000000000c */
[----:B------:R-:W-:-:S06]  /*1fa0*/  DADD R12, R18, 4 ;  /* 0x40100000120c7429 */ /* 0x000fcc0000000000 */
[----:B------:R-:W-:-:S04]  /*1fb0*/  DFMA R24, R22, R24, R22 ;  /* 0x000000181618722b */ /* 0x000fc80000000016 */
[----:B------:R-:W-:-:S04]  /*1fc0*/  LOP3.LUT R12, R13, 0x7ff00000, RZ, 0xc0, !PT ;  /* 0x7ff000000d0c7812 */ /* 0x000fc800078ec0ff */
[----:B------:R-:W-:Y:S01]  /*1fd0*/  ISETP.NE.AND P0, PT, R12, 0x7ff00000, PT ;  /* 0x7ff000000c00780c */ /* 0x000fe20003f05270 */
[----:B------:R-:W-:-:S08]  /*1fe0*/  DFMA R22, R24, -R26, 1 ;  /* 0x3ff000001816742b */ /* 0x000fd0000000081a */
[----:B------:R-:W-:-:S04]  /*1ff0*/  DFMA R22, R24, R22, R24 ;  /* 0x000000161816722b */ /* 0x000fc80000000018 */
[----:B------:R-:W-:Y:S07]  /*2000*/  @P0 BRA `(.L_x_129) ;  /* 0x00000000001c0947 */ /* 0x000fee0003800000 */
[----:B------:R-:W0:Y:S02]  /*2010*/  LDC R0, c[0x0][0x38c] ;  /* 0x0000e300ff007b82 */ /* 0x000e240000000800 */
[----:B0-----:R-:W-:-:S13]  /*2020*/  FSETP.NAN.AND P0, PT, R0, R0, PT ;  /* 0x000000000000720b */ /* 0x001fda0003f08000 */
[----:B------:R-:W-:Y:S01]  /*2030*/  @P0 DADD R14, R18, 4 ;  /* 0x40100000120e0429 */ /* 0x000fe20000000000 */
[----:B------:R-:W-:Y:S10]  /*2040*/  @P0 BRA `(.L_x_129) ;  /* 0x00000000000c0947 */ /* 0x000ff40003800000 */
[----:B------:R-:W-:-:S14]  /*2050*/  DSETP.NEU.AND P0, PT, |R18|, +INF , PT ;  /* 0x7ff000001200742a */ /* 0x000fdc0003f0d200 */
[----:B------:R-:W-:Y:S01]  /*2060*/  @!P0 MOV R14, 0x0 ;  /* 0x00000000000e8802 */ /* 0x000fe20000000f00 */
[----:B------:R-:W-:-:S07]  /*2070*/  @!P0 IMAD.MOV.U32 R15, RZ, RZ, 0x7ff00000 ;  /* 0x7ff00000ff0f8424 */ /* 0x000fce00078e00ff */
.L_x_129:
[----:B------:R-:W-:Y:S01]  /*2080*/  DADD R26, R14, R14 ;  /* 0x000000000e1a7229 */ /* 0x000fe2000000000e */
[----:B------:R-:W0:Y:S01]  /*2090*/  LDC R11, c[0x0][0x38c] ;  /* 0x0000e300ff0b7b82 */ /* 0x000e220000000800 */
[----:B------:R-:W1:Y:S06]  /*20a0*/  LDCU UR5, c[0x0][0x394] ;  /* 0x00007280ff0577ac */ /* 0x000e6c0008000800 */
[----:B------:R-:W-:Y:S02]  /*20b0*/  DMUL R14, R26, R22 ;  /* 0x000000161a0e7228 */ /* 0x000fe40000000000 */
[----:B------:R-:W-:-:S06]  /*20c0*/  FSETP.GEU.AND P3, PT, |R27|, 6.5827683646048100446e-37, PT ;  /* 0x036000001b00780b */ /* 0x000fcc0003f6e200 */
[----:B------:R-:W-:Y:S01]  /*20d0*/  DFMA R12, R14, -24, R26 ;  /* 0xc03800000e0c782b */ /* 0x000fe2000000001a */
[----:B-1----:R-:W-:-:S07]  /*20e0*/  FSETP.NEU.AND P1, PT, RZ, UR5, PT ;  /* 0x00000005ff007c0b */ /* 0x002fce000bf2d000 */
[----:B------:R-:W-:Y:S01]  /*20f0*/  DFMA R14, R22, R12, R14 ;  /* 0x0000000c160e722b */ /* 0x000fe2000000000e */
[----:B0-----:R-:W-:-:S09]  /*2100*/  FSETP.NEU.AND P0, PT, R11, 1, PT ;  /* 0x3f8000000b00780b */ /* 0x001fd20003f0d000 */
[----:B------:R-:W-:-:S05]  /*2110*/  FFMA R0, RZ, 2.875, R15 ;  /* 0x40380000ff007823 */ /* 0x000fca000000000f */
[----:B------:R-:W-:-:S13]  /*2120*/  FSETP.GT.AND P2, PT, |R0|, 1.469367938527859385e-39, PT ;  /* 0x001000000000780b */ /* 0x000fda0003f44200 */
[----:B------:R-:W-:Y:S05]  /*2130*/  @P2 BRA P3, `(.L_x_130) ;  /* 0x0000000000142947 */ /* 0x000fea0001800000 */
[----:B------:R-:W-:Y:S01]  /*2140*/  IMAD.MOV.U32 R22, RZ, RZ, RZ ;  /* 0x000000ffff167224 */ /* 0x000fe200078e00ff */
[----:B------:R-:W-:Y:S02]  /*2150*/  MOV R25, 0x40380000 ;  /* 0x4038000000197802 */ /* 0x000fe40000000f00 */
[----:B------:R-:W-:-:S07]  /*2160*/  MOV R0, 0x2180 ;  /* 0x0000218000007802 */ /* 0x000fce0000000f00 */
[----:B------:R-:W-:Y:S05]  /*2170*/  CALL.REL.NOINC `($__internal_5_$__cuda_sm20_div_rn_f64_full) ;  /* 0x0000003000a87944 */ /* 0x000fea0003c00000 */
[----:B------:R-:W-:-:S07]  /*2180*/  IMAD.MOV.U32 R15, RZ, RZ, R13 ;  /* 0x000000ffff0f7224 */ /* 0x000fce00078e000d */
.L_x_130:
[----:B------:R-:W0:Y:S01]  /*2190*/  MUFU.RCP64H R13, 24 ;  /* 0x40380000000d7908 */ /* 0x000e220000001800 */
[----:B------:R-:W-:Y:S01]  /*21a0*/  IMAD.MOV.U32 R22, RZ, RZ, 0x0 ;  /* 0x00000000ff167424 */ /* 0x000fe200078e00ff */
[----:B------:R-:W-:Y:S01]  /*21b0*/  MOV R23, 0x40380000 ;  /* 0x4038000000177802 */ /* 0x000fe20000000f00 */
[----:B------:R-:W-:Y:S01]  /*21c0*/  IMAD.MOV.U32 R12, RZ, RZ, 0x1 ;  /* 0x00000001ff0c7424 */ /* 0x000fe200078e00ff */
[----:B------:R-:W-:Y:S01]  /*21d0*/  DADD R26, R30, R30 ;  /* 0x000000001e1a7229 */ /* 0x000fe2000000001e */
[----:B------:R-:W-:Y:S02]  /*21e0*/  FSEL R30, R14, 1.46601546874880000000e+13, P0 ;  /* 0x555555550e1e7808 */ /* 0x000fe40000000000 */
[----:B------:R-:W-:-:S07]  /*21f0*/  FSEL R31, R15, 1.4166666269302368164, P0 ;  /* 0x3fb555550f1f7808 */ /* 0x000fce0000000000 */
[----:B------:R-:W-:Y:S01]  /*2200*/  FSETP.GEU.AND P3, PT, |R27|, 6.5827683646048100446e-37, PT ;  /* 0x036000001b00780b */ /* 0x000fe20003f6e200 */
[----:B0-----:R-:W-:-:S08]  /*2210*/  DFMA R24, R12, -R22, 1 ;  /* 0x3ff000000c18742b */ /* 0x001fd00000000816 */
[----:B------:R-:W-:-:S08]  /*2220*/  DFMA R24, R24, R24, R24 ;  /* 0x000000181818722b */ /* 0x000fd00000000018 */
        /* <DEDUP_REMOVED lines=14> */
.L_x_131:
[----:B------:R-:W0:Y:S01]  /*2310*/  LDC R0, c[0x0][0x384] ;  /* 0x0000e100ff007b82 */ /* 0x000e220000000800 */
[----:B------:R-:W-:Y:S01]  /*2320*/  DADD R14, -RZ, |R16| ;  /* 0x00000000ff0e7229 */ /* 0x000fe20000000510 */
[----:B------:R-:W-:Y:S01]  /*2330*/  UMOV UR5, 0x40100000 ;  /* 0x4010000000057882 */ /* 0x000fe20000000000 */
[----:B0-----:R-:W-:Y:S02]  /*2340*/  FSETP.NEU.AND P0, PT, R0, 1, PT ;  /* 0x3f8000000000780b */ /* 0x001fe40003f0d000 */
[----:B------:R-:W-:Y:S02]  /*2350*/  MOV R0, 0x23b0 ;  /* 0x000023b000007802 */ /* 0x000fe40000000f00 */
[----:B------:R-:W-:Y:S02]  /*2360*/  FSEL R12, R12, 1.46601546874880000000e+13, P0 ;  /* 0x555555550c0c7808 */ /* 0x000fe40000000000 */
[----:B------:R-:W-:-:S06]  /*2370*/  FSEL R13, R13, 1.4166666269302368164, P0 ;  /* 0x3fb555550d0d7808 */ /* 0x000fcc0000000000 */
[----:B------:R-:W-:Y:S01]  /*2380*/  DADD R30, R12, R30 ;  /* 0x000000000c1e7229 */ /* 0x000fe2000000001e */
[----:B------:R-:W-:-:S10]  /*2390*/  IMAD.MOV.U32 R13, RZ, RZ, R15 ;  /* 0x000000ffff0d7224 */ /* 0x000fd400078e000f */
        /* <DEDUP_REMOVED lines=22> */
.L_x_132:
        /* <DEDUP_REMOVED lines=17> */
.L_x_133:
[----:B------:R-:W-:Y:S01]  /*2610*/  FSEL R12, R14, 1.46601546874880000000e+13, P0 ;  /* 0x555555550e0c7808 */ /* 0x000fe20000000000 */
[----:B------:R-:W-:Y:S01]  /*2620*/  UMOV UR5, 0x40180000 ;  /* 0x4018000000057882 */ /* 0x000fe20000000000 */
[----:B------:R-:W-:Y:S02]  /*2630*/  FSEL R13, R15, 1.4166666269302368164, P0 ;  /* 0x3fb555550f0d7808 */ /* 0x000fe40000000000 */
[----:B------:R-:W-:-:S04]  /*2640*/  MOV R0, 0x26a0 ;  /* 0x000026a000007802 */ /* 0x000fc80000000f00 */
[----:B------:R-:W-:Y:S02]  /*2650*/  DADD R30, R30, R12 ;  /* 0x000000001e1e7229 */ /* 0x000fe4000000000c */
[----:B------:R-:W-:-:S04]  /*2660*/  DADD R12, -RZ, |R20| ;  /* 0x00000000ff0c7229 */ /* 0x000fc80000000514 */
[----:B------:R0:W1:Y:S06]  /*2670*/  F2F.F32.F64 R11, R30 ;  /* 0x0000001e000b7310 */ /* 0x00006c0000301000 */
[----:B------:R-:W-:-:S07]  /*2680*/  IMAD.MOV.U32 R14, RZ, RZ, R12 ;  /* 0x000000ffff0e7224 */ /* 0x000fce00078e000c */
[----:B01----:R-:W-:Y:S05]  /*2690*/  CALL.REL.NOINC `($_Z14PSOR_3D_SolverifififfPfS_S_$__internal_accurate_pow) ;  /* 0x0000003800dc7944 */ /* 0x003fea0003c00000 */
[----:B------:R-:W-:Y:S01]  /*26a0*/  DADD R12, R20, 6 ;  /* 0x40180000140c7429 */ /* 0x000fe20000000000 */
[----:B------:R-:W0:Y:S01]  /*26b0*/  LDCU UR5, c[0x0][0x38c] ;  /* 0x00007180ff0577ac */ /* 0x000e220008000800 */
[----:B------:R-:W-:Y:S01]  /*26c0*/  MOV R30, R14 ;  /* 0x0000000e001e7202 */ /* 0x000fe20000000f00 */
[----:B------:R-:W-:Y:S01]  /*26d0*/  IMAD.MOV.U32 R31, RZ, RZ, R15 ;  /* 0x000000ffff1f7224 */ /* 0x000fe200078e000f */
[----:B------:R-:W-:-:S06]  /*26e0*/  @!P1 CS2R R30, SRZ ;  /* 0x00000000001e9805 */ /* 0x000fcc000001ff00 */
        /* <DEDUP_REMOVED lines=10> */
[----:B------:R-:W-:Y:S01]  /*2790*/  @!P1 IMAD.MOV.U32 R30, RZ, RZ, 0x0 ;  /* 0x00000000ff1e9424 */ /* 0x000fe200078e00ff */
[----:B------:R-:W-:-:S07]  /*27a0*/  @!P1 MOV R31, 0x7ff00000 ;  /* 0x7ff00000001f9802 */ /* 0x000fce0000000f00 */
.L_x_134:
[----:B------:R-:W-:Y:S01]  /*27b0*/  IMAD.MOV.U32 R14, RZ, RZ, R12 ;  /* 0x000000ffff0e7224 */ /* 0x000fe200078e000c */
[----:B------:R-:W-:Y:S01]  /*27c0*/  MOV R0, 0x27f0 ;  /* 0x000027f000007802 */ /* 0x000fe20000000f00 */
[----:B------:R-:W-:-:S06]  /*27d0*/  UMOV UR5, 0x40180000 ;  /* 0x4018000000057882 */ /* 0x000fcc0000000000 */
[----:B------:R-:W-:Y:S05]  /*27e0*/  CALL.REL.NOINC `($_Z14PSOR_3D_SolverifififfPfS_S_$__internal_accurate_pow) ;  /* 0x0000003800887944 */ /* 0x000fea0003c00000 */
[----:B------:R-:W0:Y:S01]  /*27f0*/  MUFU.RCP64H R23, 720 ;  /* 0x4086800000177908 */ /* 0x000e220000001800 */
[----:B------:R-:W-:Y:S01]  /*2800*/  IMAD.MOV.U32 R26, RZ, RZ, 0x0 ;  /* 0x00000000ff1a7424 */ /* 0x000fe200078e00ff */
[----:B------:R-:W-:Y:S01]  /*2810*/  MOV R27, 0x40868000 ;  /* 0x40868000001b7802 */ /* 0x000fe20000000f00 */
[----:B------:R-:W-:Y:S01]  /*2820*/  IMAD.MOV.U32 R22, RZ, RZ, 0x1 ;  /* 0x00000001ff167424 */ /* 0x000fe200078e00ff */
[----:B------:R-:W-:-:S05]  /*2830*/  @!P0 CS2R R14, SRZ ;  /* 0x00000000000e8805 */ /* 0x000fca000001ff00 */
        /* <DEDUP_REMOVED lines=14> */
[----:B------:R-:W-:Y:S01]  /*2920*/  @!P0 IMAD.MOV.U32 R14, RZ, RZ, 0x0 ;  /* 0x00000000ff0e8424 */ /* 0x000fe200078e00ff */
[----:B------:R-:W-:-:S07]  /*2930*/  @!P0 MOV R15, 0x7ff00000 ;  /* 0x7ff00000000f8802 */ /* 0x000fce0000000f00 */
.L_x_135:
        /* <DEDUP_REMOVED lines=9> */
[----:B------:R-:W-:-:S05]  /*29d0*/  FFMA R0, RZ, 4.203125, R15 ;  /* 0x40868000ff007823 */ /* 0x000fca000000000f */
[----:B------:R-:W-:-:S13]  /*29e0*/  FSETP.GT.AND P2, PT, |R0|, 1.469367938527859385e-39, PT ;  /* 0x001000000000780b */ /* 0x000fda0003f44200 */
[----:B------:R-:W-:Y:S05]  /*29f0*/  @P2 BRA P3, `(.L_x_136) ;  /* 0x0000000000142947 */ /* 0x000fea0001800000 */
[----:B------:R-:W-:Y:S01]  /*2a00*/  IMAD.MOV.U32 R22, RZ, RZ, RZ ;  /* 0x000000ffff167224 */ /* 0x000fe200078e00ff */
[----:B------:R-:W-:Y:S01]  /*2a10*/  MOV R0, 0x2a40 ;  /* 0x00002a4000007802 */ /* 0x000fe20000000f00 */
[----:B------:R-:W-:-:S07]  /*2a20*/  IMAD.MOV.U32 R25, RZ, RZ, 0x40868000 ;  /* 0x40868000ff197424 */ /* 0x000fce00078e00ff */
[----:B------:R-:W-:Y:S05]  /*2a30*/  CALL.REL.NOINC `($__internal_5_$__cuda_sm20_div_rn_f64_full) ;  /* 0x0000002800787944 */ /* 0x000fea0003c00000 */
[----:B------:R-:W-:-:S07]  /*2a40*/  MOV R15, R13 ;  /* 0x0000000d000f7202 */ /* 0x000fce0000000f00 */
.L_x_136:
[----:B------:R-:W0:Y:S01]  /*2a50*/  MUFU.RCP64H R13, 720 ;  /* 0x40868000000d7908 */ /* 0x000e220000001800 */
[----:B------:R-:W-:Y:S01]  /*2a60*/  IMAD.MOV.U32 R22, RZ, RZ, 0x0 ;  /* 0x00000000ff167424 */ /* 0x000fe200078e00ff */
[----:B------:R-:W-:Y:S01]  /*2a70*/  MOV R12, 0x1 ;  /* 0x00000001000c7802 */ /* 0x000fe20000000f00 */
[----:B------:R-:W-:Y:S01]  /*2a80*/  IMAD.MOV.U32 R23, RZ, RZ, 0x40868000 ;  /* 0x40868000ff177424 */ /* 0x000fe200078e00ff */
[----:B------:R-:W-:Y:S01]  /*2a90*/  DADD R26, R30, R30 ;  /* 0x000000001e1a7229 */ /* 0x000fe2000000001e */
[----:B------:R-:W-:Y:S02]  /*2aa0*/  FSEL R30, R14, 3.1249045965716459206e-25, P0 ;  /* 0x16c16c170e1e7808 */ /* 0x000fe40000000000 */
[----:B------:R-:W-:-:S07]  /*2ab0*/  FSEL R31, R15, 0.90138888359069824219, P0 ;  /* 0x3f66c16c0f1f7808 */ /* 0x000fce0000000000 */
        /* <DEDUP_REMOVED lines=17> */
.L_x_137:
[----:B------:R-:W0:Y:S01]  /*2bd0*/  LDC R0, c[0x0][0x384] ;  /* 0x0000e100ff007b82 */ /* 0x000e220000000800 */
[----:B------:R-:W-:Y:S01]  /*2be0*/  DADD R14, -RZ, |R16| ;  /* 0x00000000ff0e7229 */ /* 0x000fe20000000510 */
[----:B------:R-:W-:Y:S01]  /*2bf0*/  UMOV UR5, 0x40180000 ;  /* 0x4018000000057882 */ /* 0x000fe20000000000 */
[----:B0-----:R-:W-:Y:S02]  /*2c00*/  FSETP.NEU.AND P0, PT, R0, 1, PT ;  /* 0x3f8000000000780b */ /* 0x001fe40003f0d000 */
[----:B------:R-:W-:Y:S02]  /*2c10*/  MOV R0, 0x2c70 ;  /* 0x00002c7000007802 */ /* 0x000fe40000000f00 */
[----:B------:R-:W-:Y:S02]  /*2c20*/  FSEL R12, R12, 3.1249045965716459206e-25, P0 ;  /* 0x16c16c170c0c7808 */ /* 0x000fe40000000000 */
[----:B------:R-:W-:-:S06]  /*2c30*/  FSEL R13, R13, 0.90138888359069824219, P0 ;  /* 0x3f66c16c0d0d7808 */ /* 0x000fcc0000000000 */
[----:B------:R-:W-:Y:S01]  /*2c40*/  DADD R30, R12, R30 ;  /* 0x000000000c1e7229 */ /* 0x000fe2000000001e */
[----:B------:R-:W-:-:S10]  /*2c50*/  IMAD.MOV.U32 R13, RZ, RZ, R15 ;  /* 0x000000ffff0d7224 */ /* 0x000fd400078e000f */
        /* <DEDUP_REMOVED lines=22> */
.L_x_138:
        /* <DEDUP_REMOVED lines=17> */
.L_x_139:
[----:B------:R-:W-:Y:S01]  /*2ed0*/  FSEL R12, R14, 3.1249045965716459206e-25, P0 ;  /* 0x16c16c170e0c7808 */ /* 0x000fe20000000000 */
[----:B------:R-:W-:Y:S01]  /*2ee0*/  UMOV UR5, 0x40200000 ;  /* 0x4020000000057882 */ /* 0x000fe20000000000 */
[----:B------:R-:W-:Y:S01]  /*2ef0*/  FSEL R13, R15, 0.90138888359069824219, P0 ;  /* 0x3f66c16c0f0d7808 */ /* 0x000fe20000000000 */
[----:B------:R-:W-:Y:S01]  /*2f00*/  DADD R14, -RZ, |R20| ;  /* 0x00000000ff0e7229 */ /* 0x000fe20000000514 */
[----:B------:R-:W-:-:S04]  /*2f10*/  MOV R0, 0x2f60 ;  /* 0x00002f6000007802 */ /* 0x000fc80000000f00 */
[----:B------:R-:W-:-:S05]  /*2f20*/  DADD R30, R30, R12 ;  /* 0x000000001e1e7229 */ /* 0x000fca000000000c */
[----:B------:R-:W-:Y:S01]  /*2f30*/  IMAD.MOV.U32 R13, RZ, RZ, R15 ;  /* 0x000000ffff0d7224 */ /* 0x000fe200078e000f */
[----:B------:R0:W1:Y:S06]  /*2f40*/  F2F.F32.F64 R12, R30 ;  /* 0x0000001e000c7310 */ /* 0x00006c0000301000 */
[----:B01----:R-:W-:Y:S05]  /*2f50*/  CALL.REL.NOINC `($_Z14PSOR_3D_SolverifififfPfS_S_$__internal_accurate_pow) ;  /* 0x0000003000ac7944 */ /* 0x003fea0003c00000 */
[----:B------:R-:W-:Y:S01]  /*2f60*/  DADD R22, R20, 8 ;  /* 0x4020000014167429 */ /* 0x000fe20000000000 */
[----:B------:R-:W0:Y:S01]  /*2f70*/  LDCU UR5, c[0x0][0x38c] ;  /* 0x00007180ff0577ac */ /* 0x000e220008000800 */
[----:B------:R-:W-:Y:S01]  /*2f80*/  IMAD.MOV.U32 R30, RZ, RZ, R14 ;  /* 0x000000ffff1e7224 */ /* 0x000fe200078e000e */
[----:B------:R-:W-:Y:S02]  /*2f90*/  MOV R31, R15 ;  /* 0x0000000f001f7202 */ /* 0x000fe40000000f00 */
        /* <DEDUP_REMOVED lines=11> */
[----:B------:R-:W-:Y:S02]  /*3050*/  @!P0 IMAD.MOV.U32 R30, RZ, RZ, 0x0 ;  /* 0x00000000ff1e8424 */ /* 0x000fe400078e00ff */
[----:B------:R-:W-:-:S07]  /*3060*/  @!P0 IMAD.MOV.U32 R31, RZ, RZ, 0x7ff00000 ;  /* 0x7ff00000ff1f8424 */ /* 0x000fce00078e00ff */
.L_x_140:
[----:B------:R-:W-:Y:S01]  /*3070*/  MOV R14, R22 ;  /* 0x00000016000e7202 */ /* 0x000fe20000000f00 */
        /* <DEDUP_REMOVED lines=25> */
.L_x_141:
        /* <DEDUP_REMOVED lines=9> */
[----:B------:R-:W-:-:S05]  /*32a0*/  FFMA R0, RZ, 7.115234375, R15 ;  /* 0x40e3b000ff007823 */ /* 0x000fca000000000f */
[----:B------:R-:W-:-:S13]  /*32b0*/  FSETP.GT.AND P1, PT, |R0|, 1.469367938527859385e-39, PT ;  /* 0x001000000000780b */ /* 0x000fda0003f24200 */
[----:B------:R-:W-:Y:S05]  /*32c0*/  @P1 BRA P2, `(.L_x_142) ;  /* 0x0000000000141947 */ /* 0x000fea0001000000 */
[----:B------:R-:W-:Y:S01]  /*32d0*/  IMAD.MOV.U32 R22, RZ, RZ, RZ ;  /* 0x000000ffff167224 */ /* 0x000fe200078e00ff */
[----:B------:R-:W-:Y:S01]  /*32e0*/  MOV R0, 0x3310 ;  /* 0x0000331000007802 */ /* 0x000fe20000000f00 */
[----:B------:R-:W-:-:S07]  /*32f0*/  IMAD.MOV.U32 R25, RZ, RZ, 0x40e3b000 ;  /* 0x40e3b000ff197424 */ /* 0x000fce00078e00ff */
[----:B------:R-:W-:Y:S05]  /*3300*/  CALL.REL.NOINC `($__internal_5_$__cuda_sm20_div_rn_f64_full) ;  /* 0x0000002000447944 */ /* 0x000fea0003c00000 */
[----:B------:R-:W-:-:S07]  /*3310*/  MOV R15, R13 ;  /* 0x0000000d000f7202 */ /* 0x000fce0000000f00 */
.L_x_142:
[----:B------:R-:W0:Y:S01]  /*3320*/  MUFU.RCP64H R23, 40320 ;  /* 0x40e3b00000177908 */ /* 0x000e220000001800 */
[----:B------:R-:W-:Y:S01]  /*3330*/  IMAD.MOV.U32 R24, RZ, RZ, 0x0 ;  /* 0x00000000ff187424 */ /* 0x000fe200078e00ff */
[----:B------:R-:W-:Y:S01]  /*3340*/  MOV R22, 0x1 ;  /* 0x0000000100167802 */ /* 0x000fe20000000f00 */
[----:B------:R-:W-:-:S06]  /*3350*/  IMAD.MOV.U32 R25, RZ, RZ, 0x40e3b000 ;  /* 0x40e3b000ff197424 */ /* 0x000fcc00078e00ff */
[----:B0-----:R-:W-:-:S08]  /*3360*/  DFMA R26, R22, -R24, 1 ;  /* 0x3ff00000161a742b */ /* 0x001fd00000000818 */
[----:B------:R-:W-:-:S08]  /*3370*/  DFMA R26, R26, R26, R26 ;  /* 0x0000001a1a1a722b */ /* 0x000fd0000000001a */
[----:B------:R-:W-:Y:S02]  /*3380*/  DFMA R22, R22, R26, R22 ;  /* 0x0000001a1616722b */ /* 0x000fe40000000016 */
[----:B------:R-:W-:Y:S01]  /*3390*/  DADD R26, R30, R30 ;  /* 0x000000001e1a7229 */ /* 0x000fe2000000001e */
[----:B------:R-:W-:Y:S02]  /*33a0*/  FSEL R30, R14, 2.6805903767080696074e-23, P0 ;  /* 0x1a01a01a0e1e7808 */ /* 0x000fe40000000000 */
[----:B------:R-:W-:-:S03]  /*33b0*/  FSEL R31, R15, 0.5390872955322265625, P0 ;  /* 0x3f0a01a00f1f7808 */ /* 0x000fc60000000000 */
[----:B------:R-:W-:-:S04]  /*33c0*/  DFMA R24, R22, -R24, 1 ;  /* 0x3ff000001618742b */ /* 0x000fc80000000818 */
[----:B------:R-:W-:-:S04]  /*33d0*/  FSETP.GEU.AND P2, PT, |R27|, 6.5827683646048100446e-37, PT ;  /* 0x036000001b00780b */ /* 0x000fc80003f4e200 */
[----:B------:R-:W-:-:S08]  /*33e0*/  DFMA R28, R22, R24, R22 ;  /* 0x00000018161c722b */ /* 0x000fd00000000016 */
[----:B------:R-:W-:-:S08]  /*33f0*/  DMUL R22, R28, R26 ;  /* 0x0000001a1c167228 */ /* 0x000fd00000000000 */
[----:B------:R-:W-:-:S08]  /*3400*/  DFMA R24, R22, -40320, R26 ;  /* 0xc0e3b0001618782b */ /* 0x000fd0000000001a */
[----:B------:R-:W-:-:S10]  /*3410*/  DFMA R22, R28, R24, R22 ;  /* 0x000000181c16722b */ /* 0x000fd40000000016 */
[----:B------:R-:W-:-:S05]  /*3420*/  FFMA R0, RZ, 7.115234375, R23 ;  /* 0x40e3b000ff007823 */ /* 0x000fca0000000017 */
[----:B------:R-:W-:-:S13]  /*3430*/  FSETP.GT.AND P1, PT, |R0|, 1.469367938527859385e-39, PT ;  /* 0x001000000000780b */ /* 0x000fda0003f24200 */
[----:B------:R-:W-:Y:S05]  /*3440*/  @P1 BRA P2, `(.L_x_143) ;  /* 0x0000000000181947 */ /* 0x000fea0001000000 */
[----:B------:R-:W-:Y:S01]  /*3450*/  IMAD.MOV.U32 R22, RZ, RZ, RZ ;  /* 0x000000ffff167224 */ /* 0x000fe200078e00ff */
[----:B------:R-:W-:Y:S01]  /*3460*/  MOV R0, 0x3490 ;  /* 0x0000349000007802 */ /* 0x000fe20000000f00 */
[----:B------:R-:W-:-:S07]  /*3470*/  IMAD.MOV.U32 R25, RZ, RZ, 0x40e3b000 ;  /* 0x40e3b000ff197424 */ /* 0x000fce00078e00ff */
[----:B------:R-:W-:Y:S05]  /*3480*/  CALL.REL.NOINC `($__internal_5_$__cuda_sm20_div_rn_f64_full) ;  /* 0x0000001c00e47944 */ /* 0x000fea0003c00000 */
[----:B------:R-:W-:Y:S01]  /*3490*/  MOV R22, R14 ;  /* 0x0000000e00167202 */ /* 0x000fe20000000f00 */
[----:B------:R-:W-:-:S07]  /*34a0*/  IMAD.MOV.U32 R23, RZ, RZ, R13 ;  /* 0x000000ffff177224 */ /* 0x000fce00078e000d */
.L_x_143:
[----:B------:R-:W0:Y:S01]  /*34b0*/  LDC R0, c[0x0][0x384] ;  /* 0x0000e100ff007b82 */ /* 0x000e220000000800 */
[----:B------:R-:W-:Y:S01]  /*34c0*/  DADD R24, -RZ, |R16| ;  /* 0x00000000ff187229 */ /* 0x000fe20000000510 */
[----:B------:R-:W-:-:S09]  /*34d0*/  UMOV UR5, 0x40200000 ;  /* 0x4020000000057882 */ /* 0x000fd20000000000 */
[----:B------:R-:W-:Y:S02]  /*34e0*/  MOV R13, R25 ;  /* 0x00000019000d7202 */ /* 0x000fe40000000f00 */
[----:B0-----:R-:W-:Y:S02]  /*34f0*/  FSETP.NEU.AND P1, PT, R0, 1, PT ;  /* 0x3f8000000000780b */ /* 0x001fe40003f2d000 */
[----:B------:R-:W-:Y:S02]  /*3500*/  MOV R0, 0x3560 ;  /* 0x0000356000007802 */ /* 0x000fe40000000f00 */
[----:B------:R-:W-:Y:S02]  /*3510*/  FSEL R14, R22, 2.6805903767080696074e-23, P1 ;  /* 0x1a01a01a160e7808 */ /* 0x000fe40000800000 */
[----:B------:R-:W-:-:S06]  /*3520*/  FSEL R15, R23, 0.5390872955322265625, P1 ;  /* 0x3f0a01a0170f7808 */ /* 0x000fcc0000800000 */
        /* <DEDUP_REMOVED lines=22> */
[----:B------:R-:W-:Y:S02]  /*3690*/  @!P2 IMAD.MOV.U32 R14, RZ, RZ, 0x0 ;  /* 0x00000000ff0ea424 */ /* 0x000fe400078e00ff */
[----:B------:R-:W-:-:S07]  /*36a0*/  @!P2 IMAD.MOV.U32 R15, RZ, RZ, 0x7ff00000 ;  /* 0x7ff00000ff0fa424 */ /* 0x000fce00078e00ff */
.L_x_144:
[----:B------:R-:W-:Y:S01]  /*36b0*/  DADD R26, R14, R14 ;  /* 0x000000000e1a7229 */ /* 0x000fe2000000000e */
[----:B------:R-:W0:Y:S01]  /*36c0*/  LDCU UR5, c[0x0][0x384] ;  /* 0x00007080ff0577ac */ /* 0x000e220008000800 */
[----:B------:R-:W1:Y:S06]  /*36d0*/  LDC R13, c[0x0][0x394] ;  /* 0x0000e500ff0d7b82 */ /* 0x000e6c0000000800 */
[----:B------:R-:W-:-:S08]  /*36e0*/  DMUL R14, R22, R26 ;  /* 0x0000001a160e7228 */ /* 0x000fd00000000000 */
[----:B------:R-:W-:Y:S01]  /*36f0*/  DFMA R24, R14, -40320, R26 ;  /* 0xc0e3b0000e18782b */ /* 0x000fe2000000001a */
[----:B0-----:R-:W-:-:S04]  /*3700*/  FSETP.NEU.AND P6, PT, RZ, UR5, PT ;  /* 0x00000005ff007c0b */ /* 0x001fc8000bfcd000 */
[----:B------:R-:W-:-:S03]  /*3710*/  P2R R35, PR, RZ, 0x40 ;  /* 0x00000040ff237803 */ /* 0x000fc60000000000 */
[----:B------:R-:W-:Y:S01]  /*3720*/  DFMA R14, R22, R24, R14 ;  /* 0x00000018160e722b */ /* 0x000fe2000000000e */
[----:B------:R-:W-:Y:S02]  /*3730*/  FSETP.GEU.AND P6, PT, |R27|, 6.5827683646048100446e-37, PT ;  /* 0x036000001b00780b */ /* 0x000fe40003fce200 */
[----:B-1----:R-:W-:-:S07]  /*3740*/  FSETP.NEU.AND P3, PT, R13, 1, PT ;  /* 0x3f8000000d00780b */ /* 0x002fce0003f6d000 */
[----:B------:R-:W-:-:S05]  /*3750*/  FFMA R0, RZ, 7.115234375, R15 ;  /* 0x40e3b000ff007823 */ /* 0x000fca000000000f */
[----:B------:R-:W-:-:S13]  /*3760*/  FSETP.GT.AND P2, PT, |R0|, 1.469367938527859385e-39, PT ;  /* 0x001000000000780b */ /* 0x000fda0003f44200 */
[----:B------:R-:W-:Y:S05]  /*3770*/  @P2 BRA P6, `(.L_x_145) ;  /* 0x0000000000142947 */ /* 0x000fea0003000000 */
[----:B------:R-:W-:Y:S01]  /*3780*/  MOV R22, RZ ;  /* 0x000000ff00167202 */ /* 0x000fe20000000f00 */
[----:B------:R-:W-:Y:S01]  /*3790*/  IMAD.MOV.U32 R25, RZ, RZ, 0x40e3b000 ;  /* 0x40e3b000ff197424 */ /* 0x000fe200078e00ff */
[----:B------:R-:W-:-:S07]  /*37a0*/  MOV R0, 0x37c0 ;  /* 0x000037c000007802 */ /* 0x000fce0000000f00 */
[----:B------:R-:W-:Y:S05]  /*37b0*/  CALL.REL.NOINC `($__internal_5_$__cuda_sm20_div_rn_f64_full) ;  /* 0x0000001c00187944 */ /* 0x000fea0003c00000 */
[----:B------:R-:W-:-:S07]  /*37c0*/  IMAD.MOV.U32 R15, RZ, RZ, R13 ;  /* 0x000000ffff0f7224 */ /* 0x000fce00078e000d */
.L_x_145:
[----:B------:R-:W-:Y:S01]  /*37d0*/  FSEL R14, R14, 2.6805903767080696074e-23, P3 ;  /* 0x1a01a01a0e0e7808 */ /* 0x000fe20001800000 */
[----:B------:R-:W-:Y:S01]  /*37e0*/  UMOV UR5, 0x40240000 ;  /* 0x4024000000057882 */ /* 0x000fe20000000000 */
[----:B------:R-:W-:Y:S02]  /*37f0*/  FSEL R15, R15, 0.5390872955322265625, P3 ;  /* 0x3f0a01a00f0f7808 */ /* 0x000fe40001800000 */
[----:B------:R-:W-:-:S04]  /*3800*/  MOV R0, 0x3860 ;  /* 0x0000386000007802 */ /* 0x000fc80000000f00 */
[----:B------:R-:W-:Y:S02]  /*3810*/  DADD R30, R30, R14 ;  /* 0x000000001e1e7229 */ /* 0x000fe4000000000e */
[----:B------:R-:W-:-:S04]  /*3820*/  DADD R14, -RZ, |R20| ;  /* 0x00000000ff0e7229 */ /* 0x000fc80000000514 */
[----:B------:R0:W1:Y:S06]  /*3830*/  F2F.F32.F64 R34, R30 ;  /* 0x0000001e00227310 */ /* 0x00006c0000301000 */
[----:B------:R-:W-:-:S07]  /*3840*/  MOV R13, R15 ;  /* 0x0000000f000d7202 */ /* 0x000fce0000000f00 */
[----:B01----:R-:W-:Y:S05]  /*3850*/  CALL.REL.NOINC `($_Z14PSOR_3D_SolverifififfPfS_S_$__internal_accurate_pow) ;  /* 0x00000028006c7944 */ /* 0x003fea0003c00000 */
[----:B------:R-:W-:Y:S01]  /*3860*/  DADD R22, R20, 10 ;  /* 0x4024000014167429 */ /* 0x000fe20000000000 */
[----:B------:R-:W-:Y:S01]  /*3870*/  ISETP.NE.AND P3, PT, R35, RZ, PT ;  /* 0x000000ff2300720c */ /* 0x000fe20003f65270 */
[----:B------:R-:W-:Y:S02]  /*3880*/  IMAD.MOV.U32 R30, RZ, RZ, R14 ;  /* 0x000000ffff1e7224 */ /* 0x000fe400078e000e */
[----:B------:R-:W-:-:S06]  /*3890*/  IMAD.MOV.U32 R31, RZ, RZ, R15 ;  /* 0x000000ffff1f7224 */ /* 0x000fcc00078e000f */
[----:B------:R-:W-:-:S04]  /*38a0*/  LOP3.LUT R22, R23, 0x7ff00000, RZ, 0xc0, !PT ;  /* 0x7ff0000017167812 */ /* 0x000fc800078ec0ff */
[----:B------:R-:W-:Y:S01]  /*38b0*/  ISETP.NE.AND P2, PT, R22, 0x7ff00000, PT ;  /* 0x7ff000001600780c */ /* 0x000fe20003f45270 */
[----:B------:R-:W-:Y:S01]  /*38c0*/  DADD R22, -RZ, |R18| ;  /* 0x00000000ff167229 */ /* 0x000fe20000000512 */
[----:B------:R-:W-:-:S11]  /*38d0*/  @!P3 CS2R R30, SRZ ;  /* 0x00000000001eb805 */ /* 0x000fd6000001ff00 */
        /* <DEDUP_REMOVED lines=8> */
.L_x_146:
[----:B------:R-:W-:Y:S01]  /*3960*/  IMAD.MOV.U32 R14, RZ, RZ, R22 ;  /* 0x000000ffff0e7224 */ /* 0x000fe200078e0016 */
[----:B------:R-:W-:Y:S01]  /*3970*/  MOV R13, R23 ;  /* 0x00000017000d7202 */ /* 0x000fe20000000f00 */
[----:B------:R-:W-:Y:S01]  /*3980*/  UMOV UR5, 0x40240000 ;  /* 0x4024000000057882 */ /* 0x000fe20000000000 */
[----:B------:R-:W-:-:S07]  /*3990*/  MOV R0, 0x39b0 ;  /* 0x000039b000007802 */ /* 0x000fce0000000f00 */
        /* <DEDUP_REMOVED lines=22> */
.L_x_147:
[----:B------:R-:W-:-:S08]  /*3b00*/  DADD R26, R14, R14 ;  /* 0x000000000e1a7229 */ /* 0x000fd0000000000e */
[----:B------:R-:W-:Y:S02]  /*3b10*/  DMUL R14, R26, R22 ;  /* 0x000000161a0e7228 */ /* 0x000fe40000000000 */
[----:B------:R-:W-:-:S06]  /*3b20*/  FSETP.GEU.AND P3, PT, |R27|, 6.5827683646048100446e-37, PT ;  /* 0x036000001b00780b */ /* 0x000fcc0003f6e200 */
[----:B------:R-:W-:-:S08]  /*3b30*/  DFMA R24, R14, -3628800, R26 ;  /* 0xc14baf800e18782b */ /* 0x000fd0000000001a */
[----:B------:R-:W-:-:S10]  /*3b40*/  DFMA R14, R22, R24, R14 ;  /* 0x00000018160e722b */ /* 0x000fd4000000000e */
[----:B------:R-:W-:-:S05]  /*3b50*/  FFMA R0, RZ, 12.7303466796875, R15 ;  /* 0x414baf80ff007823 */ /* 0x000fca000000000f */
[----:B------:R-:W-:-:S13]  /*3b60*/  FSETP.GT.AND P2, PT, |R0|, 1.469367938527859385e-39, PT ;  /* 0x001000000000780b */ /* 0x000fda0003f44200 */
[----:B------:R-:W-:Y:S05]  /*3b70*/  @P2 BRA P3, `(.L_x_148) ;  /* 0x0000000000142947 */ /* 0x000fea0001800000 */
[----:B------:R-:W-:Y:S01]  /*3b80*/  MOV R22, RZ ;  /* 0x000000ff00167202 */ /* 0x000fe20000000f00 */
[----:B------:R-:W-:Y:S01]  /*3b90*/  IMAD.MOV.U32 R25, RZ, RZ, 0x414baf80 ;  /* 0x414baf80ff197424 */ /* 0x000fe200078e00ff */
[----:B------:R-:W-:-:S07]  /*3ba0*/  MOV R0, 0x3bc0 ;  /* 0x00003bc000007802 */ /* 0x000fce0000000f00 */
[----:B------:R-:W-:Y:S05]  /*3bb0*/  CALL.REL.NOINC `($__internal_5_$__cuda_sm20_div_rn_f64_full) ;  /* 0x0000001800187944 */ /* 0x000fea0003c00000 */
[----:B------:R-:W-:-:S07]  /*3bc0*/  IMAD.MOV.U32 R15, RZ, RZ, R13 ;  /* 0x000000ffff0f7224 */ /* 0x000fce00078e000d */
.L_x_148:
[----:B------:R-:W0:Y:S01]  /*3bd0*/  MUFU.RCP64H R23, 3628800 ;  /* 0x414baf8000177908 */ /* 0x000e220000001800 */
[----:B------:R-:W-:Y:S01]  /*3be0*/  MOV R24, 0x0 ;  /* 0x0000000000187802 */ /* 0x000fe20000000f00 */
[----:B------:R-:W-:Y:S02]  /*3bf0*/  IMAD.MOV.U32 R25, RZ, RZ, 0x414baf80 ;  /* 0x414baf80ff197424 */ /* 0x000fe400078e00ff */
[----:B------:R-:W-:-:S06]  /*3c00*/  IMAD.MOV.U32 R22, RZ, RZ, 0x1 ;  /* 0x00000001ff167424 */ /* 0x000fcc00078e00ff */
[----:B0-----:R-:W-:-:S08]  /*3c10*/  DFMA R26, R22, -R24, 1 ;  /* 0x3ff00000161a742b */ /* 0x001fd00000000818 */
[----:B------:R-:W-:-:S08]  /*3c20*/  DFMA R26, R26, R26, R26 ;  /* 0x0000001a1a1a722b */ /* 0x000fd0000000001a */
[----:B------:R-:W-:Y:S02]  /*3c30*/  DFMA R22, R22, R26, R22 ;  /* 0x0000001a1616722b */ /* 0x000fe40000000016 */
[----:B------:R-:W-:Y:S01]  /*3c40*/  DADD R26, R30, R30 ;  /* 0x000000001e1a7229 */ /* 0x000fe2000000001e */
[----:B------:R-:W-:Y:S02]  /*3c50*/  FSEL R30, R14, -1.481905565015040338e-05, P0 ;  /* 0xb7789f5c0e1e7808 */ /* 0x000fe40000000000 */
[----:B------:R-:W-:-:S03]  /*3c60*/  FSEL R31, R15, 0.31736990809440612793, P0 ;  /* 0x3ea27e4f0f1f7808 */ /* 0x000fc60000000000 */
[----:B------:R-:W-:-:S04]  /*3c70*/  DFMA R24, R22, -R24, 1 ;  /* 0x3ff000001618742b */ /* 0x000fc80000000818 */
[----:B------:R-:W-:-:S04]  /*3c80*/  FSETP.GEU.AND P3, PT, |R27|, 6.5827683646048100446e-37, PT ;  /* 0x036000001b00780b */ /* 0x000fc80003f6e200 */
[----:B------:R-:W-:-:S08]  /*3c90*/  DFMA R28, R22, R24, R22 ;  /* 0x00000018161c722b */ /* 0x000fd00000000016 */
[----:B------:R-:W-:-:S08]  /*3ca0*/  DMUL R22, R28, R26 ;  /* 0x0000001a1c167228 */ /* 0x000fd00000000000 */
        /* <DEDUP_REMOVED lines=9> */
[----:B------:R-:W-:Y:S01]  /*3d40*/  IMAD.MOV.U32 R22, RZ, RZ, R14 ;  /* 0x000000ffff167224 */ /* 0x000fe200078e000e */
[----:B------:R-:W-:-:S07]  /*3d50*/  MOV R23, R13 ;  /* 0x0000000d00177202 */ /* 0x000fce0000000f00 */
.L_x_149:
[----:B------:R-:W-:Y:S01]  /*3d60*/  DADD R24, -RZ, |R16| ;  /* 0x00000000ff187229 */ /* 0x000fe20000000510 */
[----:B------:R-:W-:Y:S01]  /*3d70*/  FSEL R14, R22, -1.481905565015040338e-05, P1 ;  /* 0xb7789f5c160e7808 */ /* 0x000fe20000800000 */
[----:B------:R-:W-:Y:S01]  /*3d80*/  UMOV UR5, 0x40240000 ;  /* 0x4024000000057882 */ /* 0x000fe20000000000 */
[----:B------:R-:W-:Y:S02]  /*3d90*/  FSEL R15, R23, 0.31736990809440612793, P1 ;  /* 0x3ea27e4f170f7808 */ /* 0x000fe40000800000 */
[----:B------:R-:W-:-:S04]  /*3da0*/  MOV R0, 0x3df0 ;  /* 0x00003df000007802 */ /* 0x000fc80000000f00 */
[----:B------:R-:W-:Y:S01]  /*3db0*/  DADD R30, R14, R30 ;  /* 0x000000000e1e7229 */ /* 0x000fe2000000001e */
[----:B------:R-:W-:Y:S02]  /*3dc0*/  IMAD.MOV.U32 R13, RZ, RZ, R25 ;  /* 0x000000ffff0d7224 */ /* 0x000fe400078e0019 */
[----:B------:R-:W-:-:S08]  /*3dd0*/  IMAD.MOV.U32 R14, RZ, RZ, R24 ;  /* 0x000000ffff0e7224 */ /* 0x000fd000078e0018 */
        /* <DEDUP_REMOVED lines=22> */
.L_x_150:
        /* <DEDUP_REMOVED lines=9> */
[----:B------:R-:W-:-:S05]  /*3fd0*/  FFMA R0, RZ, 12.7303466796875, R15 ;  /* 0x414baf80ff007823 */ /* 0x000fca000000000f */
[----:B------:R-:W-:-:S13]  /*3fe0*/  FSETP.GT.AND P2, PT, |R0|, 1.469367938527859385e-39, PT ;  /* 0x001000000000780b */ /* 0x000fda0003f44200 */
[----:B------:R-:W-:Y:S05]  /*3ff0*/  @P2 BRA P3, `(.L_x_151) ;  /* 0x0000000000142947 */ /* 0x000fea0001800000 */
[----:B------:R-:W-:Y:S01]  /*4000*/  IMAD.MOV.U32 R22, RZ, RZ, RZ ;  /* 0x000000ffff167224 */ /* 0x000fe200078e00ff */
[----:B------:R-:W-:Y:S02]  /*4010*/  MOV R25, 0x414baf80 ;  /* 0x414baf8000197802 */ /* 0x000fe40000000f00 */
[----:B------:R-:W-:-:S07]  /*4020*/  MOV R0, 0x4040 ;  /* 0x0000404000007802 */ /* 0x000fce0000000f00 */
[----:B------:R-:W-:Y:S05]  /*4030*/  CALL.REL.NOINC `($__internal_5_$__cuda_sm20_div_rn_f64_full) ;  /* 0x0000001000f87944 */ /* 0x000fea0003c00000 */
[----:B------:R-:W-:-:S07]  /*4040*/  IMAD.MOV.U32 R15, RZ, RZ, R13 ;  /* 0x000000ffff0f7224 */ /* 0x000fce00078e000d */
.L_x_151:
[----:B------:R-:W-:Y:S01]  /*4050*/  FSEL R14, R14, -1.481905565015040338e-05, P0 ;  /* 0xb7789f5c0e0e7808 */ /* 0x000fe20000000000 */
[----:B------:R-:W-:Y:S01]  /*4060*/  UMOV UR5, 0x40280000 ;  /* 0x4028000000057882 */ /* 0x000fe20000000000 */
[----:B------:R-:W-:Y:S02]  /*4070*/  FSEL R15, R15, 0.31736990809440612793, P0 ;  /* 0x3ea27e4f0f0f7808 */ /* 0x000fe40000000000 */
[----:B------:R-:W-:-:S04]  /*4080*/  MOV R0, 0x40e0 ;  /* 0x000040e000007802 */ /* 0x000fc80000000f00 */
[----:B------:R-:W-:Y:S02]  /*4090*/  DADD R30, R30, R14 ;  /* 0x000000001e1e7229 */ /* 0x000fe4000000000e */
[----:B------:R-:W-:-:S08]  /*40a0*/  DADD R14, -RZ, |R20| ;  /* 0x00000000ff0e7229 */ /* 0x000fd00000000514 */
[----:B------:R0:W1:Y:S02]  /*40b0*/  F2F.F32.F64 R30, R30 ;  /* 0x0000001e001e7310 */ /* 0x0000640000301000 */
[----:B------:R-:W-:-:S07]  /*40c0*/  IMAD.MOV.U32 R13, RZ, RZ, R15 ;  /* 0x000000ffff0d7224 */ /* 0x000fce00078e000f */
[----:B01----:R-:W-:Y:S05]  /*40d0*/  CALL.REL.NOINC `($_Z14PSOR_3D_SolverifififfPfS_S_$__internal_accurate_pow) ;  /* 0x00000020004c7944 */ /* 0x003fea0003c00000 */
        /* <DEDUP_REMOVED lines=21> */
.L_x_152:
        /* <DEDUP_REMOVED lines=9> */
[----:B------:R-:W-:-:S05]  /*42c0*/  FFMA R0, RZ, 23.56884002685546875, R15 ;  /* 0x41bc8cfcff007823 */ /* 0x000fca000000000f */
[----:B------:R-:W-:-:S13]  /*42d0*/  FSETP.GT.AND P2, PT, |R0|, 1.469367938527859385e-39, PT ;  /* 0x001000000000780b */ /* 0x000fda0003f44200 */
[----:B------:R-:W-:Y:S05]  /*42e0*/  @P2 BRA P3, `(.L_x_153) ;  /* 0x0000000000142947 */ /* 0x000fea0001800000 */
[----:B------:R-:W-:Y:S01]  /*42f0*/  IMAD.MOV.U32 R22, RZ, RZ, RZ ;  /* 0x000000ffff167224 */ /* 0x000fe200078e00ff */
[----:B------:R-:W-:Y:S02]  /*4300*/  MOV R25, 0x41bc8cfc ;  /* 0x41bc8cfc00197802 */ /* 0x000fe40000000f00 */
[----:B------:R-:W-:-:S07]  /*4310*/  MOV R0, 0x4330 ;  /* 0x0000433000007802 */ /* 0x000fce0000000f00 */
[----:B------:R-:W-:Y:S05]  /*4320*/  CALL.REL.NOINC `($__internal_5_$__cuda_sm20_div_rn_f64_full) ;  /* 0x00000010003c7944 */ /* 0x000fea0003c00000 */
[----:B------:R-:W-:-:S07]  /*4330*/  IMAD.MOV.U32 R15, RZ, RZ, R13 ;  /* 0x000000ffff0f7224 */ /* 0x000fce00078e000d */
.L_x_153:
[----:B------:R-:W-:Y:S01]  /*4340*/  DADD R22, -RZ, |R18| ;  /* 0x00000000ff167229 */ /* 0x000fe20000000512 */
[----:B------:R-:W-:Y:S01]  /*4350*/  FSEL R20, R14, -1.54028256424871466263e+29, P0 ;  /* 0xeff8d8980e147808 */ /* 0x000fe20000000000 */
[----:B------:R-:W-:Y:S01]  /*4360*/  UMOV UR5, 0x40280000 ;  /* 0x4028000000057882 */ /* 0x000fe20000000000 */
[----:B------:R-:W-:Y:S02]  /*4370*/  FSEL R21, R15, 0.17376267910003662109, P0 ;  /* 0x3e31eed80f157808 */ /* 0x000fe40000000000 */
[----:B------:R-:W-:-:S05]  /*4380*/  MOV R0, 0x43c0 ;  /* 0x000043c000007802 */ /* 0x000fca0000000f00 */
[----:B------:R-:W-:Y:S01]  /*4390*/  IMAD.MOV.U32 R14, RZ, RZ, R22 ;  /* 0x000000ffff0e7224 */ /* 0x000fe200078e0016 */
[----:B------:R-:W-:-:S07]  /*43a0*/  MOV R13, R23 ;  /* 0x00000017000d7202 */ /* 0x000fce0000000f00 */
        /* <DEDUP_REMOVED lines=22> */
.L_x_154:
        /* <DEDUP_REMOVED lines=12> */
[----:B------:R-:W-:Y:S01]  /*45d0*/  MOV R22, RZ ;  /* 0x000000ff00167202 */ /* 0x000fe20000000f00 */
[----:B------:R-:W-:Y:S01]  /*45e0*/  IMAD.MOV.U32 R25, RZ, RZ, 0x41bc8cfc ;  /* 0x41bc8cfcff197424 */ /* 0x000fe200078e00ff */
[----:B------:R-:W-:-:S07]  /*45f0*/  MOV R0, 0x4610 ;  /* 0x0000461000007802 */ /* 0x000fce0000000f00 */
[----:B------:R-:W-:Y:S05]  /*4600*/  CALL.REL.NOINC `($__internal_5_$__cuda_sm20_div_rn_f64_full) ;  /* 0x0000000c00847944 */ /* 0x000fea0003c00000 */
[----:B------:R-:W-:-:S07]  /*4610*/  IMAD.MOV.U32 R15, RZ, RZ, R13 ;  /* 0x000000ffff0f7224 */ /* 0x000fce00078e000d */
.L_x_155:
[----:B------:R-:W-:Y:S01]  /*4620*/  DADD R18, -RZ, |R16| ;  /* 0x00000000ff127229 */ /* 0x000fe20000000510 */
[----:B------:R-:W-:Y:S01]  /*4630*/  FSEL R14, R14, -1.54028256424871466263e+29, P0 ;  /* 0xeff8d8980e0e7808 */ /* 0x000fe20000000000 */
[----:B------:R-:W-:Y:S01]  /*4640*/  UMOV UR5, 0x40280000 ;  /* 0x4028000000057882 */ /* 0x000fe20000000000 */
[----:B------:R-:W-:Y:S02]  /*4650*/  FSEL R15, R15, 0.17376267910003662109, P0 ;  /* 0x3e31eed80f0f7808 */ /* 0x000fe40000000000 */
[----:B------:R-:W-:-:S04]  /*4660*/  MOV R0, 0x46b0 ;  /* 0x000046b000007802 */ /* 0x000fc80000000f00 */
[----:B------:R-:W-:Y:S01]  /*4670*/  DADD R20, R20, R14 ;  /* 0x0000000014147229 */ /* 0x000fe2000000000e */
[----:B------:R-:W-:Y:S01]  /*4680*/  IMAD.MOV.U32 R13, RZ, RZ, R19 ;  /* 0x000000ffff0d7224 */ /* 0x000fe200078e0013 */
[----:B------:R-:W-:-:S09]  /*4690*/  MOV R14, R18 ;  /* 0x00000012000e7202 */ /* 0x000fd20000000f00 */
        /* <DEDUP_REMOVED lines=22> */
.L_x_156:
[----:B------:R-:W-:Y:S01]  /*4800*/  DADD R26, R14, R14 ;  /* 0x000000000e1a7229 */ /* 0x000fe2000000000e */
[----:B------:R-:W0:Y:S07]  /*4810*/  LDC R13, c[0x0][0x394] ;  /* 0x0000e500ff0d7b82 */ /* 0x000e2e0000000800 */
[----:B------:R-:W-:Y:S02]  /*4820*/  DMUL R14, R22, R26 ;  /* 0x0000001a160e7228 */ /* 0x000fe40000000000 */
[----:B------:R-:W-:-:S06]  /*4830*/  FSETP.GEU.AND P2, PT, |R27|, 6.5827683646048100446e-37, PT ;  /* 0x036000001b00780b */ /* 0x000fcc0003f4e200 */
[----:B------:R-:W-:-:S08]  /*4840*/  DFMA R16, R14, -479001600, R26 ;  /* 0xc1bc8cfc0e10782b */ /* 0x000fd0000000001a */
[----:B------:R-:W-:Y:S01]  /*4850*/  DFMA R22, R22, R16, R14 ;  /* 0x000000101616722b */ /* 0x000fe2000000000e */
[----:B0-----:R-:W-:-:S09]  /*4860*/  FSETP.NEU.AND P0, PT, R13, 1, PT ;  /* 0x3f8000000d00780b */ /* 0x001fd20003f0d000 */
[----:B------:R-:W-:-:S05]  /*4870*/  FFMA R0, RZ, 23.56884002685546875, R23 ;  /* 0x41bc8cfcff007823 */ /* 0x000fca0000000017 */
        /* <DEDUP_REMOVED lines=8> */
.L_x_157:
[----:B------:R-:W0:Y:S02]  /*4900*/  LDC R43, c[0x0][0x390] ;  /* 0x0000e400ff2b7b82 */ /* 0x000e240000000800 */
[----:B0-----:R-:W-:-:S13]  /*4910*/  ISETP.GE.AND P1, PT, R43, 0xd, PT ;  /* 0x0000000d2b00780c */ /* 0x001fda0003f26270 */
[----:B------:R-:W-:Y:S05]  /*4920*/  @!P1 EXIT ;  /* 0x000000000000994d */ /* 0x000fea0003800000 */
[----:B------:R-:W0:Y:S01]  /*4930*/  LDC.64 R32, c[0x0][0x3a8] ;  /* 0x0000ea00ff207b82 */ /* 0x000e220000000a00 */
[----:B------:R-:W1:Y:S01]  /*4940*/  LDCU UR4, c[0x0][0x380] ;  /* 0x00007000ff0477ac */ /* 0x000e620008000800 */
[----:B------:R-:W-:Y:S01]  /*4950*/  IADD3 R39, PT, PT, R5, 0x6, RZ ;  /* 0x0000000605277810 */ /* 0x000fe20007ffe0ff */
[----:B------:R-:W-:Y:S01]  /*4960*/  VIADD R42, R4, 0x6 ;  /* 0x00000006042a7836 */ /* 0x000fe20000000000 */
[----:B------:R-:W2:Y:S04]  /*4970*/  LDCU UR5, c[0x0][0x384] ;  /* 0x00007080ff0577ac */ /* 0x000ea80008000800 */
[----:B------:R-:W3:Y:S08]  /*4980*/  LDC R40, c[0x0][0x388] ;  /* 0x0000e200ff287b82 */ /* 0x000ef00000000800 */
[----:B------:R-:W2:Y:S01]  /*4990*/  LDC R41, c[0x0][0x38c] ;  /* 0x0000e300ff297b82 */ /* 0x000ea20000000800 */
[----:B------:R-:W-:Y:S01]  /*49a0*/  FSEL R22, R22, -1.54028256424871466263e+29, P0 ;  /* 0xeff8d89816167808 */ /* 0x000fe20000000000 */
[----:B------:R-:W4:Y:S01]  /*49b0*/  LDCU UR6, c[0x0][0x394] ;  /* 0x00007280ff0677ac */ /* 0x000f220008000800 */
[----:B-1----:R-:W-:-:S04]  /*49c0*/  IMAD R13, R39, UR4, R42 ;  /* 0x00000004270d7c24 */ /* 0x002fc8000f8e022a */
[----:B0-----:R-:W-:-:S05]  /*49d0*/  IMAD.WIDE R32, R13, 0x4, R32 ;  /* 0x000000040d207825 */ /* 0x001fca00078e0220 */
[----:B------:R0:W5:Y:S01]  /*49e0*/  LDG.E.CONSTANT R31, desc[UR8][R32.64] ;  /* 0x00000008201f7981 */ /* 0x000162000c1e9900 */
[----:B---3--:R-:W-:-:S04]  /*49f0*/  IMAD R35, R40, UR4, RZ ;  /* 0x0000000428237c24 */ /* 0x008fc8000f8e02ff */
[----:B------:R-:W-:-:S04]  /*4a00*/  IMAD.WIDE R26, R35, 0x4, R32 ;  /* 0x00000004231a7825 */ /* 0x000fc800078e0220 */
[C---:B------:R-:W-:Y:S02]  /*4a10*/  IMAD.WIDE R28, R35.reuse, 0x4, R26 ;  /* 0x00000004231c7825 */ /* 0x040fe400078e021a */
[----:B------:R-:W5:Y:S02]  /*4a20*/  LDG.E.CONSTANT R26, desc[UR8][R26.64] ;  /* 0x000000081a1a7981 */ /* 0x000f64000c1e9900 */
[----:B------:R-:W-:-:S04]  /*4a30*/  IMAD.WIDE R18, R35, 0x4, R28 ;  /* 0x0000000423127825 */ /* 0x000fc800078e021c */
[C---:B------:R-:W-:Y:S01]  /*4a40*/  IMAD.WIDE R14, R35.reuse, 0x4, R18 ;  /* 0x00000004230e7825 */ /* 0x040fe200078e0212 */
[----:B------:R1:W5:Y:S04]  /*4a50*/  LDG.E.CONSTANT R27, desc[UR8][R28.64] ;  /* 0x000000081c1b7981 */ /* 0x000368000c1e9900 */
[----:B------:R-:W5:Y:S01]  /*4a60*/  LDG.E.CONSTANT R18, desc[UR8][R18.64] ;  /* 0x0000000812127981 */ /* 0x000f62000c1e9900 */
[----:B------:R-:W-:-:S04]  /*4a70*/  IMAD.WIDE R16, R35, 0x4, R14 ;  /* 0x0000000423107825 */ /* 0x000fc800078e020e */
[C---:B------:R-:W-:Y:S02]  /*4a80*/  IMAD.WIDE R24, R35.reuse, 0x4, R16 ;  /* 0x0000000423187825 */ /* 0x040fe400078e0210 */
[----:B------:R-:W5:Y:S02]  /*4a90*/  LDG.E.CONSTANT R17, desc[UR8][R16.64] ;  /* 0x0000000810117981 */ /* 0x000f64000c1e9900 */
[C---:B------:R-:W-:Y:S02]  /*4aa0*/  IMAD.WIDE R44, R35.reuse, 0x4, R24 ;  /* 0x00000004232c7825 */ /* 0x040fe400078e0218 */
[----:B------:R-:W5:Y:S02]  /*4ab0*/  LDG.E.CONSTANT R19, desc[UR8][R14.64] ;  /* 0x000000080e137981 */ /* 0x000f64000c1e9900 */
[C---:B------:R-:W-:Y:S02]  /*4ac0*/  IMAD.WIDE R36, R35.reuse, 0x4, R44 ;  /* 0x0000000423247825 */ /* 0x040fe400078e022c */
[----:B------:R3:W5:Y:S04]  /*4ad0*/  LDG.E.CONSTANT R16, desc[UR8][R24.64] ;  /* 0x0000000818107981 */ /* 0x000768000c1e9900 */
[----:B------:R-:W5:Y:S01]  /*4ae0*/  LDG.E.CONSTANT R15, desc[UR8][R44.64] ;  /* 0x000000082c0f7981 */ /* 0x000f62000c1e9900 */
[----:B0-----:R-:W-:Y:S01]  /*4af0*/  IMAD.WIDE R32, R35, 0x4, R36 ;  /* 0x0000000423207825 */ /* 0x001fe200078e0224 */
[----:B------:R-:W-:-:S02]  /*4b00*/  FSEL R23, R23, 0.17376267910003662109, P0 ;  /* 0x3e31eed817177808 */ /* 0x000fc40000000000 */
[----:B------:R-:W5:Y:S01]  /*4b10*/  LDG.E.CONSTANT R14, desc[UR8][R36.64] ;  /* 0x00000008240e7981 */ /* 0x000f62000c1e9900 */
[----:B-1----:R-:W-:-:S03]  /*4b20*/  IMAD.WIDE R28, R35, 0x4, R32 ;  /* 0x00000004231c7825 */ /* 0x002fc600078e0220 */
[----:B------:R-:W5:Y:S04]  /*4b30*/  LDG.E.CONSTANT R13, desc[UR8][R32.64] ;  /* 0x00000008200d7981 */ /* 0x000f68000c1e9900 */
[----:B------:R0:W5:Y:S01]  /*4b40*/  LDG.E.CONSTANT R4, desc[UR8][R28.64] ;  /* 0x000000081c047981 */ /* 0x000162000c1e9900 */
[----:B---3--:R-:W-:Y:S01]  /*4b50*/  IMAD.WIDE R24, R35, 0x4, R28 ;  /* 0x0000000423187825 */ /* 0x008fe200078e021c */
[----:B------:R-:W-:Y:S01]  /*4b60*/  DADD R20, R20, R22 ;  /* 0x0000000014147229 */ /* 0x000fe20000000016 */
[----:B0-----:R-:W0:Y:S01]  /*4b70*/  S2R R29, SR_CgaCtaId ;  /* 0x00000000001d7919 */ /* 0x001e220000008800 */
[----:B------:R-:W-:Y:S01]  /*4b80*/  MOV R22, 0x400 ;  /* 0x0000040000167802 */ /* 0x000fe20000000f00 */
[----:B------:R-:W-:-:S03]  /*4b90*/  FADD R36, R8, R7 ;  /* 0x0000000708247221 */ /* 0x000fc60000000000 */
[----:B------:R1:W3:Y:S01]  /*4ba0*/  F2F.F32.F64 R38, R20 ;  /* 0x0000001400267310 */ /* 0x0002e20000301000 */
[----:B------:R-:W-:Y:S01]  /*4bb0*/  IMAD R39, R40, 0xc, R39 ;  /* 0x0000000c28277824 */ /* 0x000fe200078e0227 */
[----:B------:R4:W5:Y:S01]  /*4bc0*/  LDG.E.CONSTANT R0, desc[UR8][R24.64] ;  /* 0x0000000818007981 */ /* 0x000962000c1e9900 */
[----:B------:R-:W-:-:S04]  /*4bd0*/  FADD R23, R36, R9 ;  /* 0x0000000924177221 */ /* 0x000fc80000000000 */
[----:B------:R-:W-:Y:S01]  /*4be0*/  FMUL R6, R6, R23 ;  /* 0x0000001706067220 */ /* 0x000fe20000400000 */
[----:B------:R-:W-:Y:S02]  /*4bf0*/  IADD3 R43, PT, PT, -R43, RZ, RZ ;  /* 0x000000ff2b2b7210 */ /* 0x000fe40007ffe1ff */
[----:B0-----:R-:W-:Y:S01]  /*4c00*/  LEA R22, R29, R22, 0x18 ;  /* 0x000000161d167211 */ /* 0x001fe200078ec0ff */
[----:B------:R-:W-:Y:S02]  /*4c10*/  IMAD R29, R40, 0x6, R5 ;  /* 0x00000006281d7824 */ /* 0x000fe400078e0205 */
[----:B--2---:R-:W-:Y:S02]  /*4c20*/  FADD R5, R41, UR5 ;  /* 0x0000000529057e21 */ /* 0x004fe40008000000 */
[----:B------:R-:W-:Y:S02]  /*4c30*/  VIADD R33, R29, 0x6 ;  /* 0x000000061d217836 */ /* 0x000fe40000000000 */
[----:B----4-:R-:W-:Y:S01]  /*4c40*/  FADD R25, R5, UR6 ;  /* 0x0000000605197e21 */ /* 0x010fe20008000000 */
[----:B------:R-:W-:-:S02]  /*4c50*/  VIADD R37, R29, 0xe ;  /* 0x0000000e1d257836 */ /* 0x000fc40000000000 */
[----:B------:R-:W-:Y:S02]  /*4c60*/  IMAD R23, R3, 0x50, R22 ;  /* 0x0000005003177824 */ /* 0x000fe400078e0216 */
[--C-:B------:R-:W-:Y:S02]  /*4c70*/  IMAD R41, R39, UR4, R42.reuse ;  /* 0x0000000427297c24 */ /* 0x100fe4000f8e022a */
[--C-:B------:R-:W-:Y:S02]  /*4c80*/  IMAD R40, R29, UR4, R42.reuse ;  /* 0x000000041d287c24 */ /* 0x100fe4000f8e022a */
[--C-:B------:R-:W-:Y:S02]  /*4c90*/  IMAD R39, R33, UR4, R42.reuse ;  /* 0x0000000421277c24 */ /* 0x100fe4000f8e022a */
[----:B------:R-:W-:Y:S02]  /*4ca0*/  IMAD R5, R37, UR4, R42 ;  /* 0x0000000425057c24 */ /* 0x000fe4000f8e022a */
[----:B------:R-:W-:Y:S01]  /*4cb0*/  FMUL R42, R6, R25 ;  /* 0x00000019062a7220 */ /* 0x000fe20000400000 */
[----:B-1-3--:R-:W-:-:S07]  /*4cc0*/  IMAD R6, R2, 0x4, R23 ;  /* 0x0000000402067824 */ /* 0x00afce00078e0217 */
.L_x_158:
[----:B------:R-:W0:Y:S08]  /*4cd0*/  LDC.64 R20, c[0x0][0x3a8] ;  /* 0x0000ea00ff147b82 */ /* 0x000e300000000a00 */
[----:B------:R-:W-:Y:S01]  /*4ce0*/  BAR.SYNC.DEFER_BLOCKING 0x0 ;  /* 0x0000000000007b1d */ /* 0x000fe20000010000 */
[----:B------:R-:W-:Y:S02]  /*4cf0*/  ISETP.GT.U32.AND P1, PT, R3, 0x5, PT ;  /* 0x000000050300780c */ /* 0x000fe40003f24070 */
[----:B------:R-:W-:-:S05]  /*4d00*/  ISETP.GT.U32.AND P0, PT, R2, 0x5, PT ;  /* 0x000000050200780c */ /* 0x000fca0003f04070 */
[----:B------:R-:W1:Y:S08]  /*4d10*/  LDC.64 R36, c[0x0][0x3b0] ;  /* 0x0000ec00ff247b82 */ /* 0x000e700000000a00 */
[----:B------:R-:W2:Y:S01]  /*4d20*/  LDC.64 R28, c[0x0][0x3a0] ;  /* 0x0000e800ff1c7b82 */ /* 0x000ea20000000a00 */
[----:B0-----:R-:W-:-:S04]  /*4d30*/  @!P1 IMAD.WIDE R32, R40, 0x4, R20 ;  /* 0x0000000428209825 */ /* 0x001fc800078e0214 */
[--C-:B------:R-:W-:Y:S02]  /*4d40*/  @!P1 IMAD.WIDE R22, R5, 0x4, R20.reuse ;  /* 0x0000000405169825 */ /* 0x100fe400078e0214 */
[----:B------:R0:W3:Y:S02]  /*4d50*/  @!P1 LDG.E.CONSTANT R33, desc[UR8][R32.64] ;  /* 0x0000000820219981 */ /* 0x0000e4000c1e9900 */
[----:B------:R-:W-:Y:S02]  /*4d60*/  @!P0 IMAD.WIDE R24, R39, 0x4, R20 ;  /* 0x0000000427188825 */ /* 0x000fe400078e0214 */
[----:B------:R-:W4:Y:S04]  /*4d70*/  @!P1 LDG.E.CONSTANT R23, desc[UR8][R22.64] ;  /* 0x0000000816179981 */ /* 0x000f28000c1e9900 */
[----:B------:R-:W4:Y:S04]  /*4d80*/  @!P0 LDG.E.CONSTANT R45, desc[UR8][R24.64+-0x18] ;  /* 0xffffe808182d8981 */ /* 0x000f28000c1e9900 */
[----:B------:R-:W4:Y:S01]  /*4d90*/  @!P0 LDG.E.CONSTANT R44, desc[UR8][R24.64+0x20] ;  /* 0x00002008182c8981 */ /* 0x000f22000c1e9900 */
[----:B0----5:R-:W-:Y:S01]  /*4da0*/  IMAD.MOV.U32 R32, RZ, RZ, R26 ;  /* 0x000000ffff207224 */ /* 0x021fe200078e001a */
[----:B------:R-:W-:Y:S01]  /*4db0*/  MOV R26, R27 ;  /* 0x0000001b001a7202 */ /* 0x000fe20000000f00 */
[----:B------:R-:W-:-:S02]  /*4dc0*/  IMAD.MOV.U32 R27, RZ, RZ, R18 ;  /* 0x000000ffff1b7224 */ /* 0x000fc400078e0012 */
[----:B------:R-:W-:Y:S01]  /*4dd0*/  IMAD.MOV.U32 R18, RZ, RZ, R19 ;  /* 0x000000ffff127224 */ /* 0x000fe200078e0013 */
[----:B------:R-:W-:Y:S01]  /*4de0*/  MOV R19, R17 ;  /* 0x0000001100137202 */ /* 0x000fe20000000f00 */
[----:B------:R-:W-:Y:S02]  /*4df0*/  IMAD.MOV.U32 R17, RZ, RZ, R16 ;  /* 0x000000ffff117224 */ /* 0x000fe400078e0010 */
[----:B------:R-:W-:-:S03]  /*4e00*/  IMAD.WIDE R20, R41, 0x4, R20 ;  /* 0x0000000429147825 */ /* 0x000fc600078e0214 */
[----:B------:R-:W-:Y:S04]  /*4e10*/  STS [R6+0x1f8], R17 ;  /* 0x0001f81106007388 */ /* 0x000fe80000000800 */
[----:B------:R0:W4:Y:S01]  /*4e20*/  LDG.E.CONSTANT R20, desc[UR8][R20.64] ;  /* 0x0000000814147981 */ /* 0x000122000c1e9900 */
[----:B-1----:R-:W-:-:S04]  /*4e30*/  IMAD.WIDE R36, R39, 0x4, R36 ;  /* 0x0000000427247825 */ /* 0x002fc800078e0224 */
[----:B--2---:R-:W-:-:S06]  /*4e40*/  IMAD.WIDE R28, R39, 0x4, R28 ;  /* 0x00000004271c7825 */ /* 0x004fcc00078e021c */
[----:B------:R1:W2:Y:S04]  /*4e50*/  LDG.E.CONSTANT R28, desc[UR8][R28.64] ;  /* 0x000000081c1c7981 */ /* 0x0002a8000c1e9900 */
[----:B---3--:R-:W-:Y:S04]  /*4e60*/  @!P1 STS [R6+0x18], R33 ;  /* 0x0000182106009388 */ /* 0x008fe80000000800 */
[----:B----4-:R3:W-:Y:S04]  /*4e70*/  @!P1 STS [R6+0x478], R23 ;  /* 0x0004781706009388 */ /* 0x0107e80000000800 */
[----:B------:R-:W-:Y:S04]  /*4e80*/  @!P0 STS [R6+0x1e0], R45 ;  /* 0x0001e02d06008388 */ /* 0x000fe80000000800 */
[----:B------:R-:W-:Y:S01]  /*4e90*/  @!P0 STS [R6+0x218], R44 ;  /* 0x0002182c06008388 */ /* 0x000fe20000000800 */
[----:B------:R-:W-:Y:S06]  /*4ea0*/  BAR.SYNC.DEFER_BLOCKING 0x0 ;  /* 0x0000000000007b1d */ /* 0x000fec0000010000 */
[----:B---3--:R-:W3:Y:S04]  /*4eb0*/  LDG.E R23, desc[UR8][R36.64] ;  /* 0x0000000824177981 */ /* 0x008ee8000c1e1900 */
[----:B------:R-:W-:Y:S04]  /*4ec0*/  LDS R16, [R6+0x1a8] ;  /* 0x0001a80006107984 */ /* 0x000fe80000000800 */
[----:B0-----:R-:W0:Y:S04]  /*4ed0*/  LDS R21, [R6+0x248] ;  /* 0x0002480006157984 */ /* 0x001e280000000800 */
[----:B------:R-:W-:Y:S04]  /*4ee0*/  LDS R25, [R6+0x158] ;  /* 0x0001580006197984 */ /* 0x000fe80000000800 */
[----:B------:R-:W4:Y:S04]  /*4ef0*/  LDS R22, [R6+0x298] ;  /* 0x0002980006167984 */ /* 0x000f280000000800 */
[----:B------:R-:W-:Y:S04]  /*4f00*/  LDS R33, [R6+0x1f4] ;  /* 0x0001f40006217984 */ /* 0x000fe80000000800 */
[----:B------:R-:W2:Y:S04]  /*4f10*/  LDS R24, [R6+0x1fc] ;  /* 0x0001fc0006187984 */ /* 0x000ea80000000800 */
[----:B-1----:R-:W-:Y:S04]  /*4f20*/  LDS R29, [R6+0x2e8] ;  /* 0x0002e800061d7984 */ /* 0x002fe80000000800 */
[----:B------:R-:W-:Y:S01]  /*4f30*/  LDS R44, [R6+0x338] ;  /* 0x00033800062c7984 */ /* 0x000fe20000000800 */
[----:B0-----:R-:W-:Y:S01]  /*4f40*/  FADD R21, R16, R21 ;  /* 0x0000001510157221 */ /* 0x001fe20000000000 */
[----:B------:R-:W-:Y:S01]  /*4f50*/  IMAD.MOV.U32 R16, RZ, RZ, R15 ;  /* 0x000000ffff107224 */ /* 0x000fe200078e000f */
[----:B------:R-:W-:-:S02]  /*4f60*/  MOV R15, R14 ;  /* 0x0000000e000f7202 */ /* 0x000fc40000000f00 */
[-C--:B------:R-:W-:Y:S01]  /*4f70*/  FMUL R21, R21, R8.reuse ;  /* 0x0000000815157220 */ /* 0x080fe20000400000 */
[----:B----4-:R-:W-:Y:S01]  /*4f80*/  FADD R25, R25, R22 ;  /* 0x0000001619197221 */ /* 0x010fe20000000000 */
[----:B------:R-:W-:Y:S01]  /*4f90*/  FADD R22, R16, R19 ;  /* 0x0000001310167221 */ /* 0x000fe20000000000 */
[----:B------:R-:W-:Y:S02]  /*4fa0*/  FADD R14, R15, R18 ;  /* 0x000000120f0e7221 */ /* 0x000fe40000000000 */
[----:B------:R-:W-:Y:S01]  /*4fb0*/  FMUL R25, R25, R8 ;  /* 0x0000000819197220 */ /* 0x000fe20000400000 */
[----:B------:R-:W-:Y:S01]  /*4fc0*/  FFMA R22, R22, R7, R21 ;  /* 0x0000000716167223 */ /* 0x000fe20000000015 */
[----:B--2---:R-:W-:Y:S02]  /*4fd0*/  FADD R21, R33, R24 ;  /* 0x0000001821157221 */ /* 0x004fe40000000000 */
[----:B------:R-:W0:Y:S02]  /*4fe0*/  LDS R24, [R6+0x108] ;  /* 0x0001080006187984 */ /* 0x000e240000000800 */
[----:B------:R-:W-:Y:S01]  /*4ff0*/  FFMA R21, R21, R9, R22 ;  /* 0x0000000915157223 */ /* 0x000fe20000000016 */
[----:B------:R-:W-:-:S02]  /*5000*/  FFMA R22, R14, R7, R25 ;  /* 0x000000070e167223 */ /* 0x000fc40000000019 */
[----:B------:R-:W-:Y:S04]  /*5010*/  LDS R14, [R6+0x1f0] ;  /* 0x0001f000060e7984 */ /* 0x000fe80000000800 */
[----:B------:R-:W1:Y:S01]  /*5020*/  LDS R25, [R6+0x200] ;  /* 0x0002000006197984 */ /* 0x000e620000000800 */
[----:B------:R-:W-:Y:S01]  /*5030*/  FMUL R21, R10, R21 ;  /* 0x000000150a157220 */ /* 0x000fe20000400000 */
[----:B0-----:R-:W-:Y:S01]  /*5040*/  FADD R29, R24, R29 ;  /* 0x0000001d181d7221 */ /* 0x001fe20000000000 */
[----:B-1----:R-:W-:Y:S01]  /*5050*/  FADD R25, R14, R25 ;  /* 0x000000190e197221 */ /* 0x002fe20000000000 */
[----:B------:R-:W-:Y:S02]  /*5060*/  IMAD.MOV.U32 R14, RZ, RZ, R13 ;  /* 0x000000ffff0e7224 */ /* 0x000fe400078e000d */
[----:B------:R-:W-:Y:S01]  /*5070*/  FMUL R29, R29, R8 ;  /* 0x000000081d1d7220 */ /* 0x000fe20000400000 */
[----:B------:R-:W-:Y:S01]  /*5080*/  LDS R13, [R6+0x1ec] ;  /* 0x0001ec00060d7984 */ /* 0x000fe20000000800 */
[----:B------:R-:W-:Y:S01]  /*5090*/  FFMA R25, R25, R9, R22 ;  /* 0x0000000919197223 */ /* 0x000fe20000000016 */
[----:B------:R-:W-:Y:S01]  /*50a0*/  FFMA R22, R42, R17, R21 ;  /* 0x000000112a167223 */ /* 0x000fe20000000015 */
[----:B------:R-:W-:-:S03]  /*50b0*/  FADD R24, R14, R27 ;  /* 0x0000001b0e187221 */ /* 0x000fc60000000000 */
[----:B------:R-:W-:Y:S01]  /*50c0*/  FFMA R21, R11, R25, R22 ;  /* 0x000000190b157223 */ /* 0x000fe20000000016 */
[----:B------:R-:W-:Y:S01]  /*50d0*/  FFMA R24, R24, R7, R29 ;  /* 0x0000000718187223 */ /* 0x000fe2000000001d */
[----:B------:R-:W0:Y:S04]  /*50e0*/  LDS R22, [R6+0x204] ;  /* 0x0002040006167984 */ /* 0x000e280000000800 */
[----:B------:R-:W1:Y:S01]  /*50f0*/  LDS R29, [R6+0xb8] ;  /* 0x0000b800061d7984 */ /* 0x000e620000000800 */
[----:B0-----:R-:W-:Y:S01]  /*5100*/  FADD R25, R13, R22 ;  /* 0x000000160d197221 */ /* 0x001fe20000000000 */
[----:B------:R-:W-:Y:S02]  /*5110*/  IMAD.MOV.U32 R13, RZ, RZ, R4 ;  /* 0x000000ffff0d7224 */ /* 0x000fe400078e0004 */
[----:B-1----:R-:W-:-:S02]  /*5120*/  FADD R29, R29, R44 ;  /* 0x0000002c1d1d7221 */ /* 0x002fc40000000000 */
[----:B------:R-:W-:Y:S01]  /*5130*/  FADD R4, R13, R26 ;  /* 0x0000001a0d047221 */ /* 0x000fe20000000000 */
[----:B------:R-:W-:Y:S01]  /*5140*/  FFMA R24, R25, R9, R24 ;  /* 0x0000000919187223 */ /* 0x000fe20000000018 */
[----:B------:R-:W-:Y:S01]  /*5150*/  FMUL R29, R29, R8 ;  /* 0x000000081d1d7220 */ /* 0x000fe20000400000 */
[----:B------:R-:W-:Y:S02]  /*5160*/  LDS R25, [R6+0x208] ;  /* 0x0002080006197984 */ /* 0x000fe40000000800 */
[----:B------:R-:W-:Y:S01]  /*5170*/  FFMA R21, R12, R24, R21 ;  /* 0x000000180c157223 */ /* 0x000fe20000000015 */
[----:B------:R-:W-:Y:S01]  /*5180*/  FFMA R22, R4, R7, R29 ;  /* 0x0000000704167223 */ /* 0x000fe2000000001d */
[----:B------:R-:W-:Y:S04]  /*5190*/  LDS R24, [R6+0x68] ;  /* 0x0000680006187984 */ /* 0x000fe80000000800 */
[----:B------:R-:W0:Y:S04]  /*51a0*/  LDS R4, [R6+0x1e8] ;  /* 0x0001e80006047984 */ /* 0x000e280000000800 */
[----:B------:R-:W1:Y:S01]  /*51b0*/  LDS R29, [R6+0x388] ;  /* 0x00038800061d7984 */ /* 0x000e620000000800 */
[----:B0-----:R-:W-:Y:S01]  /*51c0*/  FADD R25, R4, R25 ;  /* 0x0000001904197221 */ /* 0x001fe20000000000 */
[----:B------:R-:W-:Y:S01]  /*51d0*/  MOV R4, R0 ;  /* 0x0000000000047202 */ /* 0x000fe20000000f00 */
[----:B-1----:R-:W-:-:S02]  /*51e0*/  FADD R29, R24, R29 ;  /* 0x0000001d181d7221 */ /* 0x002fc40000000000 */
[----:B------:R-:W-:Y:S02]  /*51f0*/  FFMA R22, R25, R9, R22 ;  /* 0x0000000919167223 */ /* 0x000fe40000000016 */
[----:B------:R-:W-:Y:S01]  /*5200*/  FADD R0, R4, R32 ;  /* 0x0000002004007221 */ /* 0x000fe20000000000 */
[----:B------:R-:W-:Y:S01]  /*5210*/  LDS R24, [R6+0x18] ;  /* 0x0000180006187984 */ /* 0x000fe20000000800 */
[----:B------:R-:W-:Y:S01]  /*5220*/  FMUL R29, R29, R8 ;  /* 0x000000081d1d7220 */ /* 0x000fe20000400000 */
[----:B------:R-:W-:Y:S02]  /*5230*/  FFMA R21, R34, R22, R21 ;  /* 0x0000001622157223 */ /* 0x000fe40000000015 */
[----:B------:R-:W-:Y:S01]  /*5240*/  LDS R25, [R6+0x1e4] ;  /* 0x0001e40006197984 */ /* 0x000fe20000000800 */
[----:B------:R-:W-:-:S03]  /*5250*/  FFMA R22, R0, R7, R29 ;  /* 0x0000000700167223 */ /* 0x000fc6000000001d */
[----:B------:R-:W0:Y:S04]  /*5260*/  LDS R29, [R6+0x3d8] ;  /* 0x0003d800061d7984 */ /* 0x000e280000000800 */
[----:B------:R-:W1:Y:S01]  /*5270*/  LDS R0, [R6+0x20c] ;  /* 0x00020c0006007984 */ /* 0x000e620000000800 */
[----:B0-----:R-:W-:-:S03]  /*5280*/  FADD R33, R24, R29 ;  /* 0x0000001d18217221 */ /* 0x001fc60000000000 */
[----:B------:R-:W-:Y:S04]  /*5290*/  LDS R29, [R6+0x1e0] ;  /* 0x0001e000061d7984 */ /* 0x000fe80000000800 */
[----:B------:R-:W0:Y:S01]  /*52a0*/  LDS R24, [R6+0x210] ;  /* 0x0002100006187984 */ /* 0x000e220000000800 */
[----:B-1----:R-:W-:Y:S01]  /*52b0*/  FADD R25, R25, R0 ;  /* 0x0000000019197221 */ /* 0x002fe20000000000 */
[----:B------:R-:W-:Y:S02]  /*52c0*/  IMAD.MOV.U32 R0, RZ, RZ, R20 ;  /* 0x000000ffff007224 */ /* 0x000fe400078e0014 */
[----:B------:R-:W-:Y:S02]  /*52d0*/  FMUL R33, R33, R8 ;  /* 0x0000000821217220 */ /* 0x000fe40000400000 */
[----:B------:R-:W-:Y:S01]  /*52e0*/  FADD R20, R0, R31 ;  /* 0x0000001f00147221 */ /* 0x000fe20000000000 */
[----:B------:R-:W-:-:S03]  /*52f0*/  FFMA R22, R25, R9, R22 ;  /* 0x0000000919167223 */ /* 0x000fc60000000016 */
[----:B------:R-:W-:Y:S01]  /*5300*/  FFMA R20, R20, R7, R33 ;  /* 0x0000000714147223 */ /* 0x000fe20000000021 */
[----:B------:R-:W-:Y:S01]  /*5310*/  FFMA R21, R30, R22, R21 ;  /* 0x000000161e157223 */ /* 0x000fe20000000015 */
[----:B------:R-:W-:-:S04]  /*5320*/  FADD R22, R17, R17 ;  /* 0x0000001111167221 */ /* 0x000fc80000000000 */
[----:B---3--:R-:W-:Y:S01]  /*5330*/  FADD R22, R22, -R23 ;  /* 0x8000001716167221 */ /* 0x008fe20000000000 */
[----:B------:R-:W-:Y:S02]  /*5340*/  VIADD R43, R43, 0x1 ;  /* 0x000000012b2b7836 */ /* 0x000fe40000000000 */
[----:B0-----:R-:W-:-:S04]  /*5350*/  FADD R29, R29, R24 ;  /* 0x000000181d1d7221 */ /* 0x001fc80000000000 */
[----:B------:R-:W-:-:S04]  /*5360*/  FFMA R20, R29, R9, R20 ;  /* 0x000000091d147223 */ /* 0x000fc80000000014 */
[----:B------:R-:W-:-:S04]  /*5370*/  FFMA R21, R38, R20, R21 ;  /* 0x0000001426157223 */ /* 0x000fc80000000015 */
[----:B------:R-:W-:-:S05]  /*5380*/  FFMA R21, R21, R28, R22 ;  /* 0x0000001c15157223 */ /* 0x000fca0000000016 */
[----:B------:R0:W-:Y:S01]  /*5390*/  STG.E desc[UR8][R36.64], R21 ;  /* 0x0000001524007986 */ /* 0x0001e2000c101908 */
[----:B------:R-:W-:Y:S01]  /*53a0*/  ISETP.NE.AND P0, PT, R43, -0xc, PT ;  /* 0xfffffff42b00780c */ /* 0x000fe20003f05270 */
[--C-:B------:R-:W-:Y:S01]  /*53b0*/  IMAD.IADD R5, R5, 0x1, R35.reuse ;  /* 0x0000000105057824 */ /* 0x100fe200078e0223 */
[-C--:B------:R-:W-:Y:S01]  /*53c0*/  IADD3 R41, PT, PT, R41, R35.reuse, RZ ;  /* 0x0000002329297210 */ /* 0x080fe20007ffe0ff */
[----:B------:R-:W-:Y:S01]  /*53d0*/  IMAD.IADD R40, R40, 0x1, R35 ;  /* 0x0000000128287824 */ /* 0x000fe200078e0223 */
[----:B------:R-:W-:Y:S01]  /*53e0*/  IADD3 R39, PT, PT, R39, R35, RZ ;  /* 0x0000002327277210 */ /* 0x000fe20007ffe0ff */
[----:B------:R-:W-:-:S08]  /*53f0*/  IMAD.MOV.U32 R31, RZ, RZ, R32 ;  /* 0x000000ffff1f7224 */ /* 0x000fd000078e0020 */
[----:B0-----:R-:W-:Y:S05]  /*5400*/  @P0 BRA `(.L_x_158) ;  /* 0xfffffff800300947 */ /* 0x001fea000383ffff */
[----:B------:R-:W-:Y:S05]  /*5410*/  EXIT ;  /* 0x000000000000794d */ /* 0x000fea0003800000 */
        .weak           $__internal_5_$__cuda_sm20_div_rn_f64_full
        .type           $__internal_5_$__cuda_sm20_div_rn_f64_full,@function
        .size           $__internal_5_$__cuda_sm20_div_rn_f64_full,($__internal_6_$__cuda_sm20_sqrt_rn_f32_slowpath - $__internal_5_$__cuda_sm20_div_rn_f64_full)
$__internal_5_$__cuda_sm20_div_rn_f64_full:
[C---:B------:R-:W-:Y:S01]  /*5420*/  FSETP.GEU.AND P2, PT, |R25|.reuse, 1.469367938527859385e-39, PT ;  /* 0x001000001900780b */ /* 0x040fe20003f4e200 */
[----:B------:R-:W-:Y:S01]  /*5430*/  IMAD.MOV.U32 R24, RZ, RZ, R22 ;  /* 0x000000ffff187224 */ /* 0x000fe200078e0016 */
[----:B------:R-:W-:Y:S02]  /*5440*/  LOP3.LUT R23, R25, 0x800fffff, RZ, 0xc0, !PT ;  /* 0x800fffff19177812 */ /* 0x000fe400078ec0ff */
[----:B------:R-:W-:Y:S02]  /*5450*/  MOV R28, 0x1 ;  /* 0x00000001001c7802 */ /* 0x000fe40000000f00 */
[----:B------:R-:W-:Y:S02]  /*5460*/  LOP3.LUT R23, R23, 0x3ff00000, RZ, 0xfc, !PT ;  /* 0x3ff0000017177812 */ /* 0x000fe400078efcff */
[----:B------:R-:W-:Y:S02]  /*5470*/  LOP3.LUT R15, R25, 0x7ff00000, RZ, 0xc0, !PT ;  /* 0x7ff00000190f7812 */ /* 0x000fe400078ec0ff */
[----:B------:R-:W-:-:S03]  /*5480*/  LOP3.LUT R14, R27, 0x7ff00000, RZ, 0xc0, !PT ;  /* 0x7ff000001b0e7812 */ /* 0x000fc600078ec0ff */
[----:B------:R-:W-:Y:S01]  /*5490*/  @!P2 DMUL R22, R24, 8.98846567431157953865e+307 ;  /* 0x7fe000001816a828 */ /* 0x000fe20000000000 */
[----:B------:R-:W-:-:S05]  /*54a0*/  IMAD.MOV.U32 R13, RZ, RZ, R15 ;  /* 0x000000ffff0d7224 */ /* 0x000fca00078e000f */
[----:B------:R-:W0:Y:S04]  /*54b0*/  MUFU.RCP64H R29, R23 ;  /* 0x00000017001d7308 */ /* 0x000e280000001800 */
[----:B------:R-:W-:Y:S02]  /*54c0*/  @!P2 LOP3.LUT R13, R23, 0x7ff00000, RZ, 0xc0, !PT ;  /* 0x7ff00000170da812 */ /* 0x000fe400078ec0ff */
[----:B------:R-:W-:Y:S01]  /*54d0*/  ISETP.GE.U32.AND P2, PT, R14, R15, PT ;  /* 0x0000000f0e00720c */ /* 0x000fe20003f46070 */
[----:B------:R-:W-:Y:S01]  /*54e0*/  IMAD.MOV.U32 R15, RZ, RZ, 0x1ca00000 ;  /* 0x1ca00000ff0f7424 */ /* 0x000fe200078e00ff */
[----:B0-----:R-:W-:-:S08]  /*54f0*/  DFMA R36, R28, -R22, 1 ;  /* 0x3ff000001c24742b */ /* 0x001fd00000000816 */
[----:B------:R-:W-:-:S08]  /*5500*/  DFMA R36, R36, R36, R36 ;  /* 0x000000242424722b */ /* 0x000fd00000000024 */
[----:B------:R-:W-:Y:S01]  /*5510*/  DFMA R36, R28, R36, R28 ;  /* 0x000000241c24722b */ /* 0x000fe2000000001c */
[----:B------:R-:W-:Y:S01]  /*5520*/  SEL R29, R15, 0x63400000, !P2 ;  /* 0x634000000f1d7807 */ /* 0x000fe20005000000 */
[----:B------:R-:W-:Y:S01]  /*5530*/  IMAD.MOV.U32 R28, RZ, RZ, R26 ;  /* 0x000000ffff1c7224 */ /* 0x000fe200078e001a */
[----:B------:R-:W-:Y:S02]  /*5540*/  FSETP.GEU.AND P2, PT, |R27|, 1.469367938527859385e-39, PT ;  /* 0x001000001b00780b */ /* 0x000fe40003f4e200 */
[----:B------:R-:W-:-:S03]  /*5550*/  LOP3.LUT R29, R29, 0x800fffff, R27, 0xf8, !PT ;  /* 0x800fffff1d1d7812 */ /* 0x000fc600078ef81b */
[----:B------:R-:W-:-:S08]  /*5560*/  DFMA R32, R36, -R22, 1 ;  /* 0x3ff000002420742b */ /* 0x000fd00000000816 */
[----:B------:R-:W-:Y:S01]  /*5570*/  DFMA R36, R36, R32, R36 ;  /* 0x000000202424722b */ /* 0x000fe20000000024 */
[----:B------:R-:W-:Y:S01]  /*5580*/  MOV R32, R14 ;  /* 0x0000000e00207202 */ /* 0x000fe20000000f00 */
[----:B------:R-:W-:Y:S09]  /*5590*/  @P2 BRA `(.L_x_159) ;  /* 0x0000000000202947 */ /* 0x000ff20003800000 */
[----:B------:R-:W-:Y:S01]  /*55a0*/  LOP3.LUT R33, R25, 0x7ff00000, RZ, 0xc0, !PT ;  /* 0x7ff0000019217812 */ /* 0x000fe200078ec0ff */
[----:B------:R-:W-:-:S03]  /*55b0*/  IMAD.MOV.U32 R32, RZ, RZ, RZ ;  /* 0x000000ffff207224 */ /* 0x000fc600078e00ff */
[----:B------:R-:W-:-:S04]  /*55c0*/  ISETP.GE.U32.AND P2, PT, R14, R33, PT ;  /* 0x000000210e00720c */ /* 0x000fc80003f46070 */
[----:B------:R-:W-:-:S04]  /*55d0*/  SEL R33, R15, 0x63400000, !P2 ;  /* 0x634000000f217807 */ /* 0x000fc80005000000 */
[----:B------:R-:W-:-:S04]  /*55e0*/  LOP3.LUT R33, R33, 0x80000000, R27, 0xf8, !PT ;  /* 0x8000000021217812 */ /* 0x000fc800078ef81b */
[----:B------:R-:W-:-:S06]  /*55f0*/  LOP3.LUT R33, R33, 0x100000, RZ, 0xfc, !PT ;  /* 0x0010000021217812 */ /* 0x000fcc00078efcff */
[----:B------:R-:W-:-:S10]  /*5600*/  DFMA R28, R28, 2, -R32 ;  /* 0x400000001c1c782b */ /* 0x000fd40000000820 */
[----:B------:R-:W-:-:S07]  /*5610*/  LOP3.LUT R32, R29, 0x7ff00000, RZ, 0xc0, !PT ;  /* 0x7ff000001d207812 */ /* 0x000fce00078ec0ff */
.L_x_159:
[----:B------:R-:W-:Y:S01]  /*5620*/  IADD3 R33, PT, PT, R32, -0x1, RZ ;  /* 0xffffffff20217810 */ /* 0x000fe20007ffe0ff */
[----:B------:R-:W-:-:S03]  /*5630*/  DMUL R40, R36, R28 ;  /* 0x0000001c24287228 */ /* 0x000fc60000000000 */
[----:B------:R-:W-:Y:S01]  /*5640*/  ISETP.GT.U32.AND P2, PT, R33, 0x7feffffe, PT ;  /* 0x7feffffe2100780c */ /* 0x000fe20003f44070 */
[----:B------:R-:W-:-:S04]  /*5650*/  VIADD R33, R13, 0xffffffff ;  /* 0xffffffff0d217836 */ /* 0x000fc80000000000 */
        /* <DEDUP_REMOVED lines=8> */
[----:B------:R-:W-:-:S05]  /*56e0*/  SEL R15, R15, 0x63400000, !P2 ;  /* 0x634000000f0f7807 */ /* 0x000fca0005000000 */
[----:B------:R-:W-:Y:S02]  /*56f0*/  IMAD.IADD R15, R26, 0x1, -R15 ;  /* 0x000000011a0f7824 */ /* 0x000fe400078e0a0f */
[----:B------:R-:W-:-:S03]  /*5700*/  IMAD.MOV.U32 R26, RZ, RZ, RZ ;  /* 0x000000ffff1a7224 */ /* 0x000fc600078e00ff */
[----:B------:R-:W-:-:S06]  /*5710*/  IADD3 R27, PT, PT, R15, 0x7fe00000, RZ ;  /* 0x7fe000000f1b7810 */ /* 0x000fcc0007ffe0ff */
        /* <DEDUP_REMOVED lines=9> */
[C---:B------:R-:W-:Y:S01]  /*57b0*/  IADD3 R23, PT, PT, -R15.reuse, RZ, RZ ;  /* 0x000000ff0f177210 */ /* 0x040fe20007ffe1ff */
[----:B------:R-:W-:Y:S01]  /*57c0*/  IMAD.MOV.U32 R22, RZ, RZ, RZ ;  /* 0x000000ffff167224 */ /* 0x000fe200078e00ff */
[----:B------:R-:W-:-:S05]  /*57d0*/  IADD3 R15, PT, PT, -R15, -0x43300000, RZ ;  /* 0xbcd000000f0f7810 */ /* 0x000fca0007ffe1ff */
[----:B------:R-:W-:Y:S02]  /*57e0*/  DFMA R22, R38, -R22, R36 ;  /* 0x800000162616722b */ /* 0x000fe40000000024 */
[----:B------:R-:W-:-:S08]  /*57f0*/  DMUL.RP R36, R36, R26 ;  /* 0x0000001a24247228 */ /* 0x000fd00000008000 */
[----:B------:R-:W-:Y:S02]  /*5800*/  FSETP.NEU.AND P2, PT, |R23|, R15, PT ;  /* 0x0000000f1700720b */ /* 0x000fe40003f4d200 */
[----:B------:R-:W-:Y:S02]  /*5810*/  LOP3.LUT R13, R37, R13, RZ, 0x3c, !PT ;  /* 0x0000000d250d7212 */ /* 0x000fe400078e3cff */
[----:B------:R-:W-:Y:S02]  /*5820*/  FSEL R14, R36, R38, !P2 ;  /* 0x00000026240e7208 */ /* 0x000fe40005000000 */
[----:B------:R-:W-:-:S03]  /*5830*/  FSEL R15, R13, R39, !P2 ;  /* 0x000000270d0f7208 */ /* 0x000fc60005000000 */
[----:B------:R-:W-:Y:S01]  /*5840*/  IMAD.MOV.U32 R38, RZ, RZ, R14 ;  /* 0x000000ffff267224 */ /* 0x000fe200078e000e */
[----:B------:R-:W-:Y:S01]  /*5850*/  MOV R39, R15 ;  /* 0x0000000f00277202 */ /* 0x000fe20000000f00 */
[----:B------:R-:W-:Y:S06]  /*5860*/  BRA `(.L_x_161) ;  /* 0x0000000000607947 */ /* 0x000fec0003800000 */
.L_x_160:
        /* <DEDUP_REMOVED lines=12> */
[----:B------:R-:W-:Y:S01]  /*5930*/  @!P2 IMAD.MOV.U32 R39, RZ, RZ, R25 ;  /* 0x000000ffff27a224 */ /* 0x000fe200078e0019 */
[----:B------:R-:W-:Y:S02]  /*5940*/  @!P2 MOV R38, RZ ;  /* 0x000000ff0026a202 */ /* 0x000fe40000000f00 */
[----:B------:R-:W-:Y:S01]  /*5950*/  @P2 MOV R38, RZ ;  /* 0x000000ff00262202 */ /* 0x000fe20000000f00 */
[----:B------:R-:W-:Y:S01]  /*5960*/  @P2 IMAD.MOV.U32 R39, RZ, RZ, R13 ;  /* 0x000000ffff272224 */ /* 0x000fe200078e000d */
[----:B------:R-:W-:Y:S06]  /*5970*/  BRA `(.L_x_161) ;  /* 0x00000000001c7947 */ /* 0x000fec0003800000 */
.L_x_163:
[----:B------:R-:W-:Y:S02]  /*5980*/  LOP3.LUT R13, R25, 0x80000, RZ, 0xfc, !PT ;  /* 0x00080000190d7812 */ /* 0x000fe400078efcff */
[----:B------:R-:W-:-:S03]  /*5990*/  MOV R38, R24 ;  /* 0x0000001800267202 */ /* 0x000fc60000000f00 */
[----:B------:R-:W-:Y:S01]  /*59a0*/  IMAD.MOV.U32 R39, RZ, RZ, R13 ;  /* 0x000000ffff277224 */ /* 0x000fe200078e000d */
[----:B------:R-:W-:Y:S06]  /*59b0*/  BRA `(.L_x_161) ;  /* 0x00000000000c7947 */ /* 0x000fec0003800000 */
.L_x_162:
[----:B------:R-:W-:Y:S02]  /*59c0*/  LOP3.LUT R13, R27, 0x80000, RZ, 0xfc, !PT ;  /* 0x000800001b0d7812 */ /* 0x000fe400078efcff */
[----:B------:R-:W-:-:S03]  /*59d0*/  MOV R38, R26 ;  /* 0x0000001a00267202 */ /* 0x000fc60000000f00 */
[----:B------:R-:W-:-:S07]  /*59e0*/  IMAD.MOV.U32 R39, RZ, RZ, R13 ;  /* 0x000000ffff277224 */ /* 0x000fce00078e000d */
.L_x_161:
[----:B------:R-:W-:Y:S01]  /*59f0*/  MOV R22, R0 ;  /* 0x0000000000167202 */ /* 0x000fe20000000f00 */
[----:B------:R-:W-:Y:S01]  /*5a00*/  IMAD.MOV.U32 R23, RZ, RZ, 0x0 ;  /* 0x00000000ff177424 */ /* 0x000fe200078e00ff */
[----:B------:R-:W-:Y:S01]  /*5a10*/  MOV R14, R38 ;  /* 0x00000026000e7202 */ /* 0x000fe20000000f00 */
[----:B------:R-:W-:Y:S02]  /*5a20*/  IMAD.MOV.U32 R13, RZ, RZ, R39 ;  /* 0x000000ffff0d7224 */ /* 0x000fe400078e0027 */
[----:B------:R-:W-:Y:S05]  /*5a30*/  RET.REL.NODEC R22 `(_Z14PSOR_3D_SolverifififfPfS_S_) ;  /* 0xffffffa416707950 */ /* 0x000fea0003c3ffff */
        .weak           $__internal_6_$__cuda_sm20_sqrt_rn_f32_slowpath
        .type           $__internal_6_$__cuda_sm20_sqrt_rn_f32_slowpath,@function
        .size           $__internal_6_$__cuda_sm20_sqrt_rn_f32_slowpath,($__internal_7_$__cuda_sm3x_div_rn_noftz_f32_slowpath - $__internal_6_$__cuda_sm20_sqrt_rn_f32_slowpath)
$__internal_6_$__cuda_sm20_sqrt_rn_f32_slowpath:
[----:B------:R-:W-:-:S13]  /*5a40*/  LOP3.LUT P0, RZ, R0, 0x7fffffff, RZ, 0xc0, !PT ;  /* 0x7fffffff00ff7812 */ /* 0x000fda000780c0ff */
[----:B------:R-:W-:Y:S01]  /*5a50*/  @!P0 MOV R12, R0 ;  /* 0x00000000000c8202 */ /* 0x000fe20000000f00 */
[----:B------:R-:W-:Y:S06]  /*5a60*/  @!P0 BRA `(.L_x_164) ;  /* 0x0000000000448947 */ /* 0x000fec0003800000 */
[----:B------:R-:W-:-:S13]  /*5a70*/  FSETP.GEU.FTZ.AND P0, PT, R0, RZ, PT ;  /* 0x000000ff0000720b */ /* 0x000fda0003f1e000 */
[----:B------:R-:W-:Y:S01]  /*5a80*/  @!P0 IMAD.MOV.U32 R12, RZ, RZ, 0x7fffffff ;  /* 0x7fffffffff0c8424 */ /* 0x000fe200078e00ff */
        /* <DEDUP_REMOVED lines=15> */
.L_x_164:
[----:B------:R-:W-:Y:S01]  /*5b80*/  IMAD.MOV.U32 R0, RZ, RZ, R12 ;  /* 0x000000ffff007224 */ /* 0x000fe200078e000c */
[----:B------:R-:W-:Y:S01]  /*5b90*/  MOV R12, R16 ;  /* 0x00000010000c7202 */ /* 0x000fe20000000f00 */
[----:B------:R-:W-:-:S04]  /*5ba0*/  IMAD.MOV.U32 R13, RZ, RZ, 0x0 ;  /* 0x00000000ff0d7424 */ /* 0x000fc800078e00ff */
[----:B------:R-:W-:Y:S05]  /*5bb0*/  RET.REL.NODEC R12 `(_Z14PSOR_3D_SolverifififfPfS_S_) ;  /* 0xffffffa40c107950 */ /* 0x000fea0003c3ffff */
        .weak           $__internal_7_$__cuda_sm3x_div_rn_noftz_f32_slowpath
        .type           $__internal_7_$__cuda_sm3x_div_rn_noftz_f32_slowpath,@function
        .size           $__internal_7_$__cuda_sm3x_div_rn_noftz_f32_slowpath,($_Z14PSOR_3D_SolverifififfPfS_S_$__internal_accurate_pow - $__internal_7_$__cuda_sm3x_div_rn_noftz_f32_slowpath)
$__internal_7_$__cuda_sm3x_div_rn_noftz_f32_slowpath:
[--C-:B------:R-:W-:Y:S01]  /*5bc0*/  SHF.R.U32.HI R18, RZ, 0x17, R13.reuse ;  /* 0x00000017ff127819 */ /* 0x100fe2000001160d */
[----:B------:R-:W-:Y:S01]  /*5bd0*/  IMAD.MOV.U32 R21, RZ, RZ, R13 ;  /* 0x000000ffff157224 */ /* 0x000fe200078e000d */
[----:B------:R-:W-:Y:S02]  /*5be0*/  SHF.R.U32.HI R12, RZ, 0x17, R0 ;  /* 0x00000017ff0c7819 */ /* 0x000fe40000011600 */
[----:B------:R-:W-:Y:S02]  /*5bf0*/  LOP3.LUT R26, R18, 0xff, RZ, 0xc0, !PT ;  /* 0x000000ff121a7812 */ /* 0x000fe400078ec0ff */
[----:B------:R-:W-:Y:S02]  /*5c00*/  LOP3.LUT R24, R12, 0xff, RZ, 0xc0, !PT ;  /* 0x000000ff0c187812 */ /* 0x000fe400078ec0ff */
[----:B------:R-:W-:Y:S02]  /*5c10*/  IADD3 R22, PT, PT, R26, -0x1, RZ ;  /* 0xffffffff1a167810 */ /* 0x000fe40007ffe0ff */
[----:B------:R-:W-:Y:S01]  /*5c20*/  MOV R12, R0 ;  /* 0x00000000000c7202 */ /* 0x000fe20000000f00 */
[----:B------:R-:W-:Y:S01]  /*5c30*/  VIADD R20, R24, 0xffffffff ;  /* 0xffffffff18147836 */ /* 0x000fe20000000000 */
[----:B------:R-:W-:-:S04]  /*5c40*/  ISETP.GT.U32.AND P0, PT, R22, 0xfd, PT ;  /* 0x000000fd1600780c */ /* 0x000fc80003f04070 */
[----:B------:R-:W-:-:S13]  /*5c50*/  ISETP.GT.U32.OR P0, PT, R20, 0xfd, P0 ;  /* 0x000000fd1400780c */ /* 0x000fda0000704470 */
        /* <DEDUP_REMOVED lines=20> */
[----:B------:R-:W-:Y:S01]  /*5da0*/  @P0 IMAD.MOV.U32 R18, RZ, RZ, RZ ;  /* 0x000000ffff120224 */ /* 0x000fe200078e00ff */
[----:B------:R-:W-:Y:S01]  /*5db0*/  @!P0 MOV R18, 0xffffffc0 ;  /* 0xffffffc000128802 */ /* 0x000fe20000000f00 */
[----:B------:R-:W-:Y:S01]  /*5dc0*/  @!P0 FFMA R12, R0, 1.84467440737095516160e+19, RZ ;  /* 0x5f800000000c8823 */ /* 0x000fe200000000ff */
[----:B------:R-:W-:-:S03]  /*5dd0*/  @!P1 FFMA R21, R13, 1.84467440737095516160e+19, RZ ;  /* 0x5f8000000d159823 */ /* 0x000fc600000000ff */
[----:B------:R-:W-:-:S07]  /*5de0*/  @!P1 VIADD R18, R18, 0x40 ;  /* 0x0000004012129836 */ /* 0x000fce0000000000 */
.L_x_165:
[----:B------:R-:W-:-:S04]  /*5df0*/  LEA R20, R26, 0xc0800000, 0x17 ;  /* 0xc08000001a147811 */ /* 0x000fc800078eb8ff */
[----:B------:R-:W-:Y:S01]  /*5e00*/  IADD3 R20, PT, PT, -R20, R21, RZ ;  /* 0x0000001514147210 */ /* 0x000fe20007ffe1ff */
[----:B------:R-:W-:-:S03]  /*5e10*/  VIADD R21, R24, 0xffffff81 ;  /* 0xffffff8118157836 */ /* 0x000fc60000000000 */
[----:B------:R-:W0:Y:S01]  /*5e20*/  MUFU.RCP R22, R20 ;  /* 0x0000001400167308 */ /* 0x000e220000001000 */
[----:B------:R-:W-:Y:S01]  /*5e30*/  FADD.FTZ R23, -R20, -RZ ;  /* 0x800000ff14177221 */ /* 0x000fe20000010100 */
        /* <DEDUP_REMOVED lines=11> */
[----:B------:R-:W-:-:S05]  /*5ef0*/  LOP3.LUT R20, R20, 0xff, RZ, 0xc0, !PT ;  /* 0x000000ff14147812 */ /* 0x000fca00078ec0ff */
[----:B------:R-:W-:-:S05]  /*5f00*/  IMAD.IADD R24, R20, 0x1, R21 ;  /* 0x0000000114187824 */ /* 0x000fca00078e0215 */
        /* <DEDUP_REMOVED lines=10> */
[CCC-:B------:R-:W-:Y:S01]  /*5fb0*/  FFMA.RZ R18, R27.reuse, R23.reuse, R22.reuse ;  /* 0x000000171b127223 */ /* 0x1c0fe2000000c016 */
[CCC-:B------:R-:W-:Y:S01]  /*5fc0*/  FFMA.RM R21, R27.reuse, R23.reuse, R22.reuse ;  /* 0x000000171b157223 */ /* 0x1c0fe20000004016 */
[C---:B------:R-:W-:Y:S02]  /*5fd0*/  ISETP.NE.AND P2, PT, R24.reuse, RZ, PT ;  /* 0x000000ff1800720c */ /* 0x040fe40003f45270 */
[----:B------:R-:W-:Y:S02]  /*5fe0*/  ISETP.NE.AND P1, PT, R24, RZ, PT ;  /* 0x000000ff1800720c */ /* 0x000fe40003f25270 */
[----:B------:R-:W-:Y:S01]  /*5ff0*/  LOP3.LUT R20, R18, 0x7fffff, RZ, 0xc0, !PT ;  /* 0x007fffff12147812 */ /* 0x000fe200078ec0ff */
[----:B------:R-:W-:Y:S01]  /*6000*/  FFMA.RP R18, R27, R23, R22 ;  /* 0x000000171b127223 */ /* 0x000fe20000008016 */
[C---:B------:R-:W-:Y:S01]  /*6010*/  VIADD R23, R24.reuse, 0x20 ;  /* 0x0000002018177836 */ /* 0x040fe20000000000 */
[----:B------:R-:W-:Y:S02]  /*6020*/  IADD3 R22, PT, PT, -R24, RZ, RZ ;  /* 0x000000ff18167210 */ /* 0x000fe40007ffe1ff */
[----:B------:R-:W-:-:S02]  /*6030*/  LOP3.LUT R20, R20, 0x800000, RZ, 0xfc, !PT ;  /* 0x0080000014147812 */ /* 0x000fc400078efcff */
[----:B------:R-:W-:Y:S02]  /*6040*/  FSETP.NEU.FTZ.AND P0, PT, R18, R21, PT ;  /* 0x000000151200720b */ /* 0x000fe40003f1d000 */
[----:B------:R-:W-:Y:S02]  /*6050*/  SHF.L.U32 R23, R20, R23, RZ ;  /* 0x0000001714177219 */ /* 0x000fe400000006ff */
[----:B------:R-:W-:Y:S02]  /*6060*/  SEL R21, R22, RZ, P2 ;  /* 0x000000ff16157207 */ /* 0x000fe40001000000 */
[----:B------:R-:W-:Y:S02]  /*6070*/  ISETP.NE.AND P1, PT, R23, RZ, P1 ;  /* 0x000000ff1700720c */ /* 0x000fe40000f25270 */
[----:B------:R-:W-:Y:S02]  /*6080*/  SHF.R.U32.HI R21, RZ, R21, R20 ;  /* 0x00000015ff157219 */ /* 0x000fe40000011614 */
[----:B------:R-:W-:-:S02]  /*6090*/  PLOP3.LUT P0, PT, P0, P1, PT, 0xf8, 0x8f ;  /* 0x00000000008f781c */ /* 0x000fc40000703f70 */
[----:B------:R-:W-:Y:S02]  /*60a0*/  SHF.R.U32.HI R23, RZ, 0x1, R21 ;  /* 0x00000001ff177819 */ /* 0x000fe40000011615 */
[----:B------:R-:W-:-:S04]  /*60b0*/  SEL R18, RZ, 0x1, !P0 ;  /* 0x00000001ff127807 */ /* 0x000fc80004000000 */
[----:B------:R-:W-:-:S04]  /*60c0*/  LOP3.LUT R18, R18, 0x1, R23, 0xf8, !PT ;  /* 0x0000000112127812 */ /* 0x000fc800078ef817 */
[----:B------:R-:W-:-:S05]  /*60d0*/  LOP3.LUT R18, R18, R21, RZ, 0xc0, !PT ;  /* 0x0000001512127212 */ /* 0x000fca00078ec0ff */
[----:B------:R-:W-:-:S05]  /*60e0*/  IMAD.IADD R23, R23, 0x1, R18 ;  /* 0x0000000117177824 */ /* 0x000fca00078e0212 */
[----:B------:R-:W-:Y:S01]  /*60f0*/  LOP3.LUT R12, R23, R12, RZ, 0xfc, !PT ;  /* 0x0000000c170c7212 */ /* 0x000fe200078efcff */
[----:B------:R-:W-:Y:S06]  /*6100*/  BRA `(.L_x_172) ;  /* 0x0000000000347947 */ /* 0x000fec0003800000 */
.L_x_171:
[----:B------:R-:W-:-:S04]  /*6110*/  LOP3.LUT R12, R12, 0x80000000, RZ, 0xc0, !PT ;  /* 0x800000000c0c7812 */ /* 0x000fc800078ec0ff */
[----:B------:R-:W-:Y:S01]  /*6120*/  LOP3.LUT R12, R12, 0x7f800000, RZ, 0xfc, !PT ;  /* 0x7f8000000c0c7812 */ /* 0x000fe200078efcff */
[----:B------:R-:W-:Y:S06]  /*6130*/  BRA `(.L_x_172) ;  /* 0x0000000000287947 */ /* 0x000fec0003800000 */
.L_x_170:
[----:B------:R-:W-:Y:S01]  /*6140*/  LEA R12, R21, R12, 0x17 ;  /* 0x0000000c150c7211 */ /* 0x000fe200078eb8ff */
[----:B------:R-:W-:Y:S06]  /*6150*/  BRA `(.L_x_172) ;  /* 0x0000000000207947 */ /* 0x000fec0003800000 */
.L_x_169:
[----:B------:R-:W-:-:S04]  /*6160*/  LOP3.LUT R12, R21, 0x80000000, R12, 0x48, !PT ;  /* 0x80000000150c7812 */ /* 0x000fc800078e480c */
[----:B------:R-:W-:Y:S01]  /*6170*/  LOP3.LUT R12, R12, 0x7f800000, RZ, 0xfc, !PT ;  /* 0x7f8000000c0c7812 */ /* 0x000fe200078efcff */
[----:B------:R-:W-:Y:S06]  /*6180*/  BRA `(.L_x_172) ;  /* 0x0000000000147947 */ /* 0x000fec0003800000 */
.L_x_168:
[----:B------:R-:W-:Y:S01]  /*6190*/  LOP3.LUT R12, R21, 0x80000000, R12, 0x48, !PT ;  /* 0x80000000150c7812 */ /* 0x000fe200078e480c */
[----:B------:R-:W-:Y:S06]  /*61a0*/  BRA `(.L_x_172) ;  /* 0x00000000000c7947 */ /* 0x000fec0003800000 */
.L_x_167:
[----:B------:R-:W0:Y:S01]  /*61b0*/  MUFU.RSQ R12, -QNAN ;  /* 0xffc00000000c7908 */ /* 0x000e220000001400 */
[----:B------:R-:W-:Y:S05]  /*61c0*/  BRA `(.L_x_172) ;  /* 0x0000000000047947 */ /* 0x000fea0003800000 */
.L_x_166:
[----:B------:R-:W-:-:S07]  /*61d0*/  FADD.FTZ R12, R0, R13 ;  /* 0x0000000d000c7221 */ /* 0x000fce0000010000 */
.L_x_172:
[----:B------:R-:W-:Y:S02]  /*61e0*/  HFMA2 R21, -RZ, RZ, 0, 0 ;  /* 0x00000000ff157431 */ /* 0x000fe400000001ff */
[----:B------:R-:W-:-:S04]  /*61f0*/  IMAD.MOV.U32 R20, RZ, RZ, R16 ;  /* 0x000000ffff147224 */ /* 0x000fc800078e0010 */
[----:B0-----:R-:W-:Y:S05]  /*6200*/  RET.REL.NODEC R20 `(_Z14PSOR_3D_SolverifififfPfS_S_) ;  /* 0xffffff9c147c7950 */ /* 0x001fea0003c3ffff */
        .type           $_Z14PSOR_3D_SolverifififfPfS_S_$__internal_accurate_pow,@function
        .size           $_Z14PSOR_3D_SolverifififfPfS_S_$__internal_accurate_pow,(.L_x_869 - $_Z14PSOR_3D_SolverifififfPfS_S_$__internal_accurate_pow)
$_Z14PSOR_3D_SolverifififfPfS_S_$__internal_accurate_pow:
[----:B------:R-:W-:Y:S01]  /*6210*/  ISETP.GT.U32.AND P2, PT, R13, 0xfffff, PT ;  /* 0x000fffff0d00780c */ /* 0x000fe20003f44070 */
[--C-:B------:R-:W-:Y:S01]  /*6220*/  IMAD.MOV.U32 R15, RZ, RZ, R13.reuse ;  /* 0x000000ffff0f7224 */ /* 0x100fe200078e000d */
[----:B------:R-:W-:Y:S01]  /*6230*/  UMOV UR6, 0x7d2cafe2 ;  /* 0x7d2cafe200067882 */ /* 0x000fe20000000000 */
[----:B------:R-:W-:Y:S01]  /*6240*/  UMOV UR7, 0x3eb0f5ff ;  /* 0x3eb0f5ff00077882 */ /* 0x000fe20000000000 */
[----:B------:R-:W-:Y:S01]  /*6250*/  SHF.R.U32.HI R13, RZ, 0x14, R13 ;  /* 0x00000014ff0d7819 */ /* 0x000fe2000001160d */
[----:B------:R-:W-:Y:S01]  /*6260*/  UMOV UR10, 0xfefa39ef ;  /* 0xfefa39ef000a7882 */ /* 0x000fe20000000000 */
[----:B------:R-:W-:-:S07]  /*6270*/  UMOV UR11, 0x3fe62e42 ;  /* 0x3fe62e42000b7882 */ /* 0x000fce0000000000 */
[----:B------:R-:W-:-:S10]  /*6280*/  @!P2 DMUL R22, R14, 1.80143985094819840000e+16 ;  /* 0x435000000e16a828 */ /* 0x000fd40000000000 */
[----:B------:R-:W-:Y:S01]  /*6290*/  @!P2 MOV R15, R23 ;  /* 0x00000017000fa202 */ /* 0x000fe20000000f00 */
[----:B------:R-:W-:Y:S01]  /*62a0*/  @!P2 IMAD.MOV.U32 R14, RZ, RZ, R22 ;  /* 0x000000ffff0ea224 */ /* 0x000fe200078e0016 */
[----:B------:R-:W-:Y:S01]  /*62b0*/  @!P2 LEA.HI R13, R23, 0xffffffca, RZ, 0xc ;  /* 0xffffffca170da811 */ /* 0x000fe200078f60ff */
[----:B------:R-:W-:Y:S01]  /*62c0*/  IMAD.MOV.U32 R23, RZ, RZ, 0x43300000 ;  /* 0x43300000ff177424 */ /* 0x000fe200078e00ff */
[----:B------:R-:W-:Y:S02]  /*62d0*/  LOP3.LUT R15, R15, 0x800fffff, RZ, 0xc0, !PT ;  /* 0x800fffff0f0f7812 */ /* 0x000fe400078ec0ff */
[----:B------:R-:W-:Y:S01]  /*62e0*/  MOV R24, R14 ;  /* 0x0000000e00187202 */ /* 0x000fe20000000f00 */
[----:B------:R-:W-:Y:S01]  /*62f0*/  VIADD R22, R13, 0xfffffc01 ;  /* 0xfffffc010d167836 */ /* 0x000fe20000000000 */
[----:B------:R-:W-:-:S04]  /*6300*/  LOP3.LUT R15, R15, 0x3ff00000, RZ, 0xfc, !PT ;  /* 0x3ff000000f0f7812 */ /* 0x000fc800078efcff */
[----:B------:R-:W-:Y:S01]  /*6310*/  ISETP.GE.U32.AND P3, PT, R15, 0x3ff6a09f, PT ;  /* 0x3ff6a09f0f00780c */ /* 0x000fe20003f66070 */
[----:B------:R-:W-:-:S12]  /*6320*/  IMAD.MOV.U32 R25, RZ, RZ, R15 ;  /* 0x000000ffff197224 */ /* 0x000fd800078e000f */
[----:B------:R-:W-:Y:S02]  /*6330*/  @P3 IADD3 R14, PT, PT, R25, -0x100000, RZ ;  /* 0xfff00000190e3810 */ /* 0x000fe40007ffe0ff */
[----:B------:R-:W-:-:S03]  /*6340*/  @P3 IADD3 R22, PT, PT, R13, -0x3fe, RZ ;  /* 0xfffffc020d163810 */ /* 0x000fc60007ffe0ff */
[----:B------:R-:W-:Y:S01]  /*6350*/  @P3 IMAD.MOV.U32 R25, RZ, RZ, R14 ;  /* 0x000000ffff193224 */ /* 0x000fe200078e000e */
[----:B------:R-:W-:Y:S02]  /*6360*/  MOV R14, RZ ;  /* 0x000000ff000e7202 */ /* 0x000fe40000000f00 */
[----:B------:R-:W-:-:S03]  /*6370*/  LOP3.LUT R22, R22, 0x80000000, RZ, 0x3c, !PT ;  /* 0x8000000016167812 */ /* 0x000fc600078e3cff */
[C---:B------:R-:W-:Y:S02]  /*6380*/  DADD R26, R24.reuse, 1 ;  /* 0x3ff00000181a7429 */ /* 0x040fe40000000000 */
[----:B------:R-:W-:-:S04]  /*6390*/  DADD R24, R24, -1 ;  /* 0xbff0000018187429 */ /* 0x000fc80000000000 */
[----:B------:R-:W0:Y:S02]  /*63a0*/  MUFU.RCP64H R15, R27 ;  /* 0x0000001b000f7308 */ /* 0x000e240000001800 */
[----:B0-----:R-:W-:-:S08]  /*63b0*/  DFMA R32, -R26, R14, 1 ;  /* 0x3ff000001a20742b */ /* 0x001fd0000000010e */
[----:B------:R-:W-:-:S08]  /*63c0*/  DFMA R32, R32, R32, R32 ;  /* 0x000000202020722b */ /* 0x000fd00000000020 */
[----:B------:R-:W-:Y:S01]  /*63d0*/  DFMA R32, R14, R32, R14 ;  /* 0x000000200e20722b */ /* 0x000fe2000000000e */
[----:B------:R-:W-:Y:S01]  /*63e0*/  IMAD.MOV.U32 R14, RZ, RZ, 0x41ad3b5a ;  /* 0x41ad3b5aff0e7424 */ /* 0x000fe200078e00ff */
[----:B------:R-:W-:-:S06]  /*63f0*/  MOV R15, 0x3ed0f5d2 ;  /* 0x3ed0f5d2000f7802 */ /* 0x000fcc0000000f00 */
[----:B------:R-:W-:-:S08]  /*6400*/  DMUL R42, R24, R32 ;  /* 0x00000020182a7228 */ /* 0x000fd00000000000 */
[----:B------:R-:W-:-:S08]  /*6410*/  DFMA R42, R24, R32, R42 ;  /* 0x00000020182a722b */ /* 0x000fd0000000002a */
[----:B------:R-:W-:-:S08]  /*6420*/  DMUL R28, R42, R42 ;  /* 0x0000002a2a1c7228 */ /* 0x000fd00000000000 */
[----:B------:R-:W-:Y:S01]  /*6430*/  DFMA R14, R28, UR6, R14 ;  /* 0x000000061c0e7c2b */ /* 0x000fe2000800000e */
[----:B------:R-:W-:Y:S01]  /*6440*/  UMOV UR6, 0x75488a3f ;  /* 0x75488a3f00067882 */ /* 0x000fe20000000000 */
[----:B------:R-:W-:-:S06]  /*6450*/  UMOV UR7, 0x3ef3b20a ;  /* 0x3ef3b20a00077882 */ /* 0x000fcc0000000000 */
[----:B------:R-:W-:Y:S01]  /*6460*/  DFMA R26, R28, R14, UR6 ;  /* 0x000000061c1a7e2b */ /* 0x000fe2000800000e */
[----:B------:R-:W-:Y:S01]  /*6470*/  UMOV UR6, 0xe4faecd5 ;  /* 0xe4faecd500067882 */ /* 0x000fe20000000000 */
[----:B------:R-:W-:Y:S01]  /*6480*/  UMOV UR7, 0x3f1745cd ;  /* 0x3f1745cd00077882 */ /* 0x000fe20000000000 */
[----:B------:R-:W-:-:S05]  /*6490*/  DADD R14, R24, -R42 ;  /* 0x00000000180e7229 */ /* 0x000fca000000082a */
[----:B------:R-:W-:Y:S01]  /*64a0*/  DFMA R26, R28, R26, UR6 ;  /* 0x000000061c1a7e2b */ /* 0x000fe2000800001a */
        /* <DEDUP_REMOVED lines=15> */
[----:B------:R-:W-:Y:S01]  /*65a0*/  VIADD R33, R15, 0x100000 ;  /* 0x001000000f217836 */ /* 0x000fe20000000000 */
[----:B------:R-:W-:Y:S02]  /*65b0*/  MOV R32, R14 ;  /* 0x0000000e00207202 */ /* 0x000fe40000000f00 */
        /* <DEDUP_REMOVED lines=11> */
[----:B------:R-:W-:-:S04]  /*6670*/  DFMA R26, R42, R24, -R28 ;  /* 0x000000182a1a722b */ /* 0x000fc8000000081c */
[----:B------:R-:W-:-:S04]  /*6680*/  DADD R36, R40, R38 ;  /* 0x0000000028247229 */ /* 0x000fc80000000026 */
[----:B------:R-:W-:-:S04]  /*6690*/  DFMA R26, R14, R24, R26 ;  /* 0x000000180e1a722b */ /* 0x000fc8000000001a */
[----:B------:R-:W-:Y:S02]  /*66a0*/  DMUL R24, R36, R28 ;  /* 0x0000001c24187228 */ /* 0x000fe40000000000 */
[----:B------:R-:W-:Y:S02]  /*66b0*/  DADD R40, R40, -R36 ;  /* 0x0000000028287229 */ /* 0x000fe40000000824 */
[----:B------:R-:W-:-:S04]  /*66c0*/  DFMA R26, R42, R32, R26 ;  /* 0x000000202a1a722b */ /* 0x000fc8000000001a */
[----:B------:R-:W-:Y:S02]  /*66d0*/  DFMA R32, R36, R28, -R24 ;  /* 0x0000001c2420722b */ /* 0x000fe40000000818 */
[----:B------:R-:W-:-:S06]  /*66e0*/  DADD R40, R38, R40 ;  /* 0x0000000026287229 */ /* 0x000fcc0000000028 */
[----:B------:R-:W-:-:S08]  /*66f0*/  DFMA R26, R36, R26, R32 ;  /* 0x0000001a241a722b */ /* 0x000fd00000000020 */
[----:B------:R-:W-:-:S08]  /*6700*/  DFMA R40, R40, R28, R26 ;  /* 0x0000001c2828722b */ /* 0x000fd0000000001a */
[----:B------:R-:W-:-:S08]  /*6710*/  DADD R28, R24, R40 ;  /* 0x00000000181c7229 */ /* 0x000fd00000000028 */
[--C-:B------:R-:W-:Y:S02]  /*6720*/  DADD R26, R42, R28.reuse ;  /* 0x000000002a1a7229 */ /* 0x100fe4000000001c */
[----:B------:R-:W-:-:S06]  /*6730*/  DADD R24, R24, -R28 ;  /* 0x0000000018187229 */ /* 0x000fcc000000081c */
[----:B------:R-:W-:Y:S02]  /*6740*/  DADD R42, R42, -R26 ;  /* 0x000000002a2a7229 */ /* 0x000fe4000000081a */
[----:B------:R-:W-:-:S06]  /*6750*/  DADD R24, R40, R24 ;  /* 0x0000000028187229 */ /* 0x000fcc0000000018 */
[----:B------:R-:W-:-:S08]  /*6760*/  DADD R42, R28, R42 ;  /* 0x000000001c2a7229 */ /* 0x000fd0000000002a */
[----:B------:R-:W-:-:S08]  /*6770*/  DADD R24, R24, R42 ;  /* 0x0000000018187229 */ /* 0x000fd0000000002a */
[----:B------:R-:W-:Y:S02]  /*6780*/  DADD R14, R14, R24 ;  /* 0x000000000e0e7229 */ /* 0x000fe40000000018 */
[----:B------:R-:W-:Y:S01]  /*6790*/  DADD R24, R22, -UR6 ;  /* 0x8000000616187e29 */ /* 0x000fe20008000000 */
[----:B------:R-:W-:Y:S01]  /*67a0*/  UMOV UR6, 0xfefa39ef ;  /* 0xfefa39ef00067882 */ /* 0x000fe20000000000 */
[----:B------:R-:W-:-:S04]  /*67b0*/  UMOV UR7, 0x3fe62e42 ;  /* 0x3fe62e4200077882 */ /* 0x000fc80000000000 */
[----:B------:R-:W-:-:S08]  /*67c0*/  DADD R28, R26, R14 ;  /* 0x000000001a1c7229 */ /* 0x000fd0000000000e */
[--C-:B------:R-:W-:Y:S01]  /*67d0*/  DFMA R22, R24, UR6, R28.reuse ;  /* 0x0000000618167c2b */ /* 0x100fe2000800001c */
[----:B------:R-:W-:Y:S01]  /*67e0*/  UMOV UR6, 0x3b39803f ;  /* 0x3b39803f00067882 */ /* 0x000fe20000000000 */
[----:B------:R-:W-:Y:S01]  /*67f0*/  DADD R32, R26, -R28 ;  /* 0x000000001a207229 */ /* 0x000fe2000000081c */
[----:B------:R-:W-:-:S05]  /*6800*/  UMOV UR7, 0x3c7abc9e ;  /* 0x3c7abc9e00077882 */ /* 0x000fca0000000000 */
[----:B------:R-:W-:Y:S02]  /*6810*/  DFMA R26, R24, -UR10, R22 ;  /* 0x8000000a181a7c2b */ /* 0x000fe40008000016 */
[----:B------:R-:W-:-:S06]  /*6820*/  DADD R32, R14, R32 ;  /* 0x000000000e207229 */ /* 0x000fcc0000000020 */
[----:B------:R-:W-:-:S08]  /*6830*/  DADD R26, -R28, R26 ;  /* 0x000000001c1a7229 */ /* 0x000fd0000000011a */
[----:B------:R-:W-:-:S08]  /*6840*/  DADD R26, R32, -R26 ;  /* 0x00000000201a7229 */ /* 0x000fd0000000081a */
[----:B------:R-:W-:Y:S01]  /*6850*/  DFMA R24, R24, UR6, R26 ;  /* 0x0000000618187c2b */ /* 0x000fe2000800001a */
[----:B------:R-:W-:Y:S02]  /*6860*/  USHF.L.U32 UR7, UR5, 0x1, URZ ;  /* 0x0000000105077899 */ /* 0x000fe400080006ff */
[----:B------:R-:W-:Y:S02]  /*6870*/  ULOP3.LUT UR6, UR5, 0xff0fffff, URZ, 0xc0, !UPT ;  /* 0xff0fffff05067892 */ /* 0x000fe4000f8ec0ff */
[----:B------:R-:W-:-:S03]  /*6880*/  UISETP.GT.U32.AND UP0, UPT, UR7, -0x2000001, UPT ;  /* 0xfdffffff0700788c */ /* 0x000fc6000bf04070 */
[----:B------:R-:W-:Y:S01]  /*6890*/  DADD R14, R22, R24 ;  /* 0x00000000160e7229 */ /* 0x000fe20000000018 */
[----:B------:R-:W-:-:S03]  /*68a0*/  USEL UR7, UR6, UR5, UP0 ;  /* 0x0000000506077287 */ /* 0x000fc60008000000 */
[----:B------:R-:W-:-:S04]  /*68b0*/  UMOV UR6, UR4 ;  /* 0x0000000400067c82 */ /* 0x000fc80008000000 */
[----:B------:R-:W-:Y:S02]  /*68c0*/  DADD R22, R22, -R14 ;  /* 0x0000000016167229 */ /* 0x000fe4000000080e */
[----:B------:R-:W-:-:S06]  /*68d0*/  DMUL R26, R14, UR6 ;  /* 0x000000060e1a7c28 */ /* 0x000fcc0008000000 */
[----:B------:R-:W-:Y:S02]  /*68e0*/  DADD R24, R24, R22 ;  /* 0x0000000018187229 */ /* 0x000fe40000000016 */
[----:B------:R-:W-:-:S08]  /*68f0*/  DFMA R14, R14, UR6, -R26 ;  /* 0x000000060e0e7c2b */ /* 0x000fd0000800081a */
[----:B------:R-:W-:Y:S01]  /*6900*/  DFMA R24, R24, UR6, R14 ;  /* 0x0000000618187c2b */ /* 0x000fe2000800000e */
[----:B------:R-:W-:Y:S01]  /*6910*/  UMOV UR6, 0x3b39803f ;  /* 0x3b39803f00067882 */ /* 0x000fe20000000000 */
[----:B------:R-:W-:Y:S01]  /*6920*/  MOV R14, 0x652b82fe ;  /* 0x652b82fe000e7802 */ /* 0x000fe20000000f00 */
[----:B------:R-:W-:Y:S01]  /*6930*/  IMAD.MOV.U32 R15, RZ, RZ, 0x3ff71547 ;  /* 0x3ff71547ff0f7424 */ /* 0x000fe200078e00ff */
[----:B------:R-:W-:-:S04]  /*6940*/  UMOV UR7, 0x3c7abc9e ;  /* 0x3c7abc9e00077882 */ /* 0x000fc80000000000 */
[----:B------:R-:W-:-:S08]  /*6950*/  DADD R28, R26, R24 ;  /* 0x000000001a1c7229 */ /* 0x000fd00000000018 */
[----:B------:R-:W-:Y:S02]  /*6960*/  DFMA R14, R28, R14, 6.75539944105574400000e+15 ;  /* 0x433800001c0e742b */ /* 0x000fe4000000000e */
[----:B------:R-:W-:Y:S01]  /*6970*/  FSETP.GEU.AND P2, PT, |R29|, 4.1917929649353027344, PT ;  /* 0x4086232b1d00780b */ /* 0x000fe20003f4e200 */
[----:B------:R-:W-:-:S05]  /*6980*/  DADD R26, R26, -R28 ;  /* 0x000000001a1a7229 */ /* 0x000fca000000081c */
[----:B------:R-:W-:-:S03]  /*6990*/  DADD R22, R14, -6.75539944105574400000e+15 ;  /* 0xc33800000e167429 */ /* 0x000fc60000000000 */
[----:B------:R-:W-:-:S05]  /*69a0*/  DADD R24, R24, R26 ;  /* 0x0000000018187229 */ /* 0x000fca000000001a */
[----:B------:R-:W-:-:S08]  /*69b0*/  DFMA R32, R22, -UR10, R28 ;  /* 0x8000000a16207c2b */ /* 0x000fd0000800001c */
[----:B------:R-:W-:Y:S01]  /*69c0*/  DFMA R32, R22, -UR6, R32 ;  /* 0x8000000616207c2b */ /* 0x000fe20008000020 */
[----:B------:R-:W-:Y:S01]  /*69d0*/  UMOV UR6, 0x69ce2bdf ;  /* 0x69ce2bdf00067882 */ /* 0x000fe20000000000 */
[----:B------:R-:W-:Y:S01]  /*69e0*/  MOV R22, 0xfca213ea ;  /* 0xfca213ea00167802 */ /* 0x000fe20000000f00 */
[----:B------:R-:W-:Y:S01]  /*69f0*/  IMAD.MOV.U32 R23, RZ, RZ, 0x3e928af3 ;  /* 0x3e928af3ff177424 */ /* 0x000fe200078e00ff */
[----:B------:R-:W-:-:S05]  /*6a00*/  UMOV UR7, 0x3e5ade15 ;  /* 0x3e5ade1500077882 */ /* 0x000fca0000000000 */
        /* <DEDUP_REMOVED lines=26> */
[----:B------:R-:W-:-:S10]  /*6bb0*/  DFMA R22, R32, R22, 1 ;  /* 0x3ff000002016742b */ /* 0x000fd40000000016 */
[----:B------:R-:W-:Y:S01]  /*6bc0*/  LEA R27, R14, R23, 0x14 ;  /* 0x000000170e1b7211 */ /* 0x000fe200078ea0ff */
[----:B------:R-:W-:Y:S01]  /*6bd0*/  IMAD.MOV.U32 R26, RZ, RZ, R22 ;  /* 0x000000ffff1a7224 */ /* 0x000fe200078e0016 */
[----:B------:R-:W-:Y:S06]  /*6be0*/  @!P2 BRA `(.L_x_173) ;  /* 0x000000000034a947 */ /* 0x000fec0003800000 */
[----:B------:R-:W-:Y:S01]  /*6bf0*/  FSETP.GEU.AND P3, PT, |R29|, 4.2275390625, PT ;  /* 0x408748001d00780b */ /* 0x000fe20003f6e200 */
[C---:B------:R-:W-:Y:S02]  /*6c00*/  DADD R26, R28.reuse, +INF ;  /* 0x7ff000001c1a7429 */ /* 0x040fe40000000000 */
[----:B------:R-:W-:-:S08]  /*6c10*/  DSETP.GEU.AND P2, PT, R28, RZ, PT ;  /* 0x000000ff1c00722a */ /* 0x000fd00003f4e000 */
[----:B------:R-:W-:Y:S02]  /*6c20*/  FSEL R26, R26, RZ, P2 ;  /* 0x000000ff1a1a7208 */ /* 0x000fe40001000000 */
[----:B------:R-:W-:Y:S01]  /*6c30*/  FSEL R27, R27, RZ, P2 ;  /* 0x000000ff1b1b7208 */ /* 0x000fe20001000000 */
[----:B------:R-:W-:Y:S06]  /*6c40*/  @P3 BRA `(.L_x_173) ;  /* 0x00000000001c3947 */ /* 0x000fec0003800000 */
[----:B------:R-:W-:-:S04]  /*6c50*/  LEA.HI R13, R14, R14, RZ, 0x1 ;  /* 0x0000000e0e0d7211 */ /* 0x000fc800078f08ff */
[----:B------:R-:W-:-:S04]  /*6c60*/  SHF.R.S32.HI R13, RZ, 0x1, R13 ;  /* 0x00000001ff0d7819 */ /* 0x000fc8000001140d */
[----:B------:R-:W-:Y:S01]  /*6c70*/  IADD3 R14, PT, PT, R14, -R13, RZ ;  /* 0x8000000d0e0e7210 */ /* 0x000fe20007ffe0ff */
[----:B------:R-:W-:-:S03]  /*6c80*/  IMAD R23, R13, 0x100000, R23 ;  /* 0x001000000d177824 */ /* 0x000fc600078e0217 */
[----:B------:R-:W-:Y:S02]  /*6c90*/  LEA R15, R14, 0x3ff00000, 0x14 ;  /* 0x3ff000000e0f7811 */ /* 0x000fe400078ea0ff */
[----:B------:R-:W-:-:S06]  /*6ca0*/  MOV R14, RZ ;  /* 0x000000ff000e7202 */ /* 0x000fcc0000000f00 */
[----:B------:R-:W-:-:S11]  /*6cb0*/  DMUL R26, R22, R14 ;  /* 0x0000000e161a7228 */ /* 0x000fd60000000000 */
.L_x_173:
[----:B------:R-:W-:Y:S01]  /*6cc0*/  DFMA R24, R24, R26, R26 ;  /* 0x0000001a1818722b */ /* 0x000fe2000000001a */
[----:B------:R-:W-:Y:S01]  /*6cd0*/  IMAD.MOV.U32 R22, RZ, RZ, R0 ;  /* 0x000000ffff167224 */ /* 0x000fe200078e0000 */
[----:B------:R-:W-:Y:S01]  /*6ce0*/  DSETP.NEU.AND P2, PT, |R26|, +INF , PT ;  /* 0x7ff000001a00742a */ /* 0x000fe20003f4d200 */
[----:B------:R-:W-:-:S07]  /*6cf0*/  MOV R23, 0x0 ;  /* 0x0000000000177802 */ /* 0x000fce0000000f00 */
[----:B------:R-:W-:Y:S02]  /*6d00*/  FSEL R14, R26, R24, !P2 ;  /* 0x000000181a0e7208 */ /* 0x000fe40005000000 */
[----:B------:R-:W-:Y:S01]  /*6d10*/  FSEL R15, R27, R25, !P2 ;  /* 0x000000191b0f7208 */ /* 0x000fe20005000000 */
[----:B------:R-:W-:Y:S06]  /*6d20*/  RET.REL.NODEC R22 `(_Z14PSOR_3D_SolverifififfPfS_S_) ;  /* 0xffffff9016b47950 */ /* 0x000fec0003c3ffff */
.L_x_174:
        /* <DEDUP_REMOVED lines=13> */
.L_x_869:


//--------------------- .text._Z23TVD_3D_Solver_OptimizedifififfPfS_S_ --------------------------
	.section	.text._Z23TVD_3D_Solver_OptimizedifififfPfS_S_,"ax",@progbits
	.align	128
        .global         _Z23TVD_3D_Solver_OptimizedifififfPfS_S_
        .type           _Z23TVD_3D_Solver_OptimizedifififfPfS_S_,@function
        .size           _Z23TVD_3D_Solver_OptimizedifififfPfS_S_,(.L_x_871 - _Z23TVD_3D_Solver_OptimizedifififfPfS_S_)
        .other          _Z23TVD_3D_Solver_OptimizedifififfPfS_S_,@"STO_CUDA_ENTRY STV_DEFAULT"
_Z23TVD_3D_Solver_OptimizedifififfPfS_S_:
.text._Z23TVD_3D_Solver_OptimizedifififfPfS_S_:
[----:B------:R-:W-:Y:S01]  /*0000*/  LDC R1, c[0x0][0x37c] ;  /* 0x0000df00ff017b82 */ /* 0x000fe20000000800 */
[----:B------:R-:W0:Y:S01]  /*0010*/  LDCU UR4, c[0x0][0x384] ;  /* 0x00007080ff0477ac */ /* 0x000e220008000800 */
[----:B------:R-:W-:Y:S01]  /*0020*/  HFMA2 R6, -RZ, RZ, 0, 5.9604644775390625e-08 ;  /* 0x00000001ff067431 */ /* 0x000fe200000001ff */
[----:B0-----:R-:W0:Y:S01]  /*0030*/  F2F.F64.F32 R2, UR4 ;  /* 0x0000000400027d10 */ /* 0x001e220008201800 */
[----:B------:R-:W1:Y:S07]  /*0040*/  LDCU UR4, c[0x0][0x398] ;  /* 0x00007300ff0477ac */ /* 0x000e6e0008000800 */
[----:B0-----:R-:W0:Y:S02]  /*0050*/  MUFU.RCP64H R7, R3 ;  /* 0x0000000300077308 */ /* 0x001e240000001800 */
[----:B0-----:R-:W-:-:S08]  /*0060*/  DFMA R4, -R2, R6, 1 ;  /* 0x3ff000000204742b */ /* 0x001fd00000000106 */
[----:B------:R-:W-:Y:S02]  /*0070*/  DFMA R8, R4, R4, R4 ;  /* 0x000000040408722b */ /* 0x000fe40000000004 */
[----:B-1----:R-:W0:Y:S06]  /*0080*/  F2F.F64.F32 R4, UR4 ;  /* 0x0000000400047d10 */ /* 0x002e2c0008201800 */
        /* <DEDUP_REMOVED lines=11> */
[----:B------:R-:W-:Y:S02]  /*0140*/  MOV R22, R4 ;  /* 0x0000000400167202 */ /* 0x000fe40000000f00 */
[----:B------:R-:W-:Y:S02]  /*0150*/  MOV R23, R5 ;  /* 0x0000000500177202 */ /* 0x000fe40000000f00 */
[----:B------:R-:W-:-:S07]  /*0160*/  MOV R8, 0x180 ;  /* 0x0000018000087802 */ /* 0x000fce0000000f00 */
[----:B------:R-:W-:Y:S05]  /*0170*/  CALL.REL.NOINC `($__internal_8_$__cuda_sm20_div_rn_f64_full) ;  /* 0x0000001c005c7944 */ /* 0x000fea0003c00000 */
[----:B------:R-:W-:Y:S02]  /*0180*/  MOV R10, R2 ;  /* 0x00000002000a7202 */ /* 0x000fe40000000f00 */
[----:B------:R-:W-:-:S07]  /*0190*/  MOV R11, R3 ;  /* 0x00000003000b7202 */ /* 0x000fce0000000f00 */
.L_x_175:
        /* <DEDUP_REMOVED lines=13> */
[----:B------:R-:W-:Y:S05]  /*0270*/  CALL.REL.NOINC `($__internal_9_$__cuda_sm3x_div_rn_noftz_f32_slowpath) ;  /* 0x00000020008c7944 */ /* 0x000fea0003c00000 */
[----:B------:R-:W-:-:S07]  /*0280*/  MOV R6, UR5 ;  /* 0x0000000500067c02 */ /* 0x000fce0008000f00 */
.L_x_176:
[----:B------:R-:W0:Y:S01]  /*0290*/  LDCU UR4, c[0x0][0x38c] ;  /* 0x00007180ff0477ac */ /* 0x000e220008000800 */
[----:B------:R-:W-:Y:S01]  /*02a0*/  HFMA2 R2, -RZ, RZ, 0, 5.9604644775390625e-08 ;  /* 0x00000001ff027431 */ /* 0x000fe200000001ff */
        /* <DEDUP_REMOVED lines=19> */
[----:B------:R-:W-:Y:S05]  /*03e0*/  CALL.REL.NOINC `($__internal_8_$__cuda_sm20_div_rn_f64_full) ;  /* 0x0000001800c07944 */ /* 0x000fea0003c00000 */
.L_x_177:
[----:B------:R-:W0:Y:S01]  /*03f0*/  LDC R7, c[0x0][0x38c] ;  /* 0x0000e300ff077b82 */ /* 0x000e220000000800 */
[----:B------:R-:W1:Y:S02]  /*0400*/  F2F.F32.F64 R2, R2 ;  /* 0x0000000200027310 */ /* 0x000e640000301000 */
[----:B-1----:R-:W-:Y:S01]  /*0410*/  R2UR UR9, R2 ;  /* 0x00000000020972ca */ /* 0x002fe200000e0000 */
[----:B0-----:R-:W-:-:S05]  /*0420*/  FMUL R7, R7, R7 ;  /* 0x0000000707077220 */ /* 0x001fca0000400000 */
        /* <DEDUP_REMOVED lines=11> */
[----:B------:R-:W-:Y:S05]  /*04e0*/  CALL.REL.NOINC `($__internal_9_$__cuda_sm3x_div_rn_noftz_f32_slowpath) ;  /* 0x0000001c00f07944 */ /* 0x000fea0003c00000 */
[----:B------:R-:W-:-:S05]  /*04f0*/  UMOV UR4, UR5 ;  /* 0x0000000500047c82 */ /* 0x000fca0008000000 */
.L_x_178:
        /* <DEDUP_REMOVED lines=22> */
.L_x_179:
        /* <DEDUP_REMOVED lines=16> */
.L_x_180:
[----:B------:R-:W0:Y:S01]  /*0760*/  S2R R0, SR_TID.X ;  /* 0x0000000000007919 */ /* 0x000e220000002100 */
[----:B------:R-:W0:Y:S01]  /*0770*/  S2UR UR6, SR_CTAID.X ;  /* 0x00000000000679c3 */ /* 0x000e220000002500 */
[----:B------:R-:W-:Y:S07]  /*0780*/  BSSY.RECONVERGENT B0, `(.L_x_181) ;  /* 0x0000174000007945 */ /* 0x000fee0003800200 */
[----:B------:R-:W0:Y:S02]  /*0790*/  LDC R3, c[0x0][0x360] ;  /* 0x0000d800ff037b82 */ /* 0x000e240000000800 */
[----:B0-----:R-:W-:-:S05]  /*07a0*/  IMAD R3, R3, UR6, R0 ;  /* 0x0000000603037c24 */ /* 0x001fca000f8e0200 */
[----:B------:R-:W-:-:S13]  /*07b0*/  ISETP.GT.AND P0, PT, R3, 0xf3, PT ;  /* 0x000000f30300780c */ /* 0x000fda0003f04270 */
[----:B------:R-:W-:Y:S05]  /*07c0*/  @P0 BRA `(.L_x_182) ;  /* 0x0000001400bc0947 */ /* 0x000fea0003800000 */
[----:B------:R-:W0:Y:S01]  /*07d0*/  S2R R5, SR_TID.Z ;  /* 0x0000000000057919 */ /* 0x000e220000002300 */
[----:B------:R-:W0:Y:S01]  /*07e0*/  S2UR UR6, SR_CTAID.Z ;  /* 0x00000000000679c3 */ /* 0x000e220000002700 */
[----:B------:R-:W1:Y:S01]  /*07f0*/  LDCU UR8, c[0x0][0x388] ;  /* 0x00007100ff0877ac */ /* 0x000e620008000800 */
[----:B------:R-:W2:Y:S01]  /*0800*/  F2F.F32.F64 R11, R10 ;  /* 0x0000000a000b7310 */ /* 0x000ea20000301000 */
[----:B------:R-:W3:Y:S05]  /*0810*/  S2R R0, SR_CTAID.Y ;  /* 0x0000000000007919 */ /* 0x000eea0000002600 */
[----:B------:R-:W0:Y:S01]  /*0820*/  LDC R18, c[0x0][0x368] ;  /* 0x0000da00ff127b82 */ /* 0x000e220000000800 */
[----:B------:R-:W4:Y:S07]  /*0830*/  LDCU UR7, c[0x0][0x378] ;  /* 0x00006f00ff0777ac */ /* 0x000f2e0008000800 */
[----:B------:R-:W1:Y:S01]  /*0840*/  LDC R16, c[0x0][0x380] ;  /* 0x0000e000ff107b82 */ /* 0x000e620000000800 */
[----:B--2---:R-:W-:Y:S01]  /*0850*/  FADD R2, R11, R6 ;  /* 0x000000060b027221 */ /* 0x004fe20000000000 */
[----:B0-----:R-:W-:-:S02]  /*0860*/  IMAD R4, R18, UR6, R5 ;  /* 0x0000000612047c24 */ /* 0x001fc4000f8e0205 */
[----:B----4-:R-:W-:Y:S02]  /*0870*/  IMAD R18, R18, UR7, RZ ;  /* 0x0000000712127c24 */ /* 0x010fe4000f8e02ff */
[C---:B-1----:R-:W-:Y:S01]  /*0880*/  IMAD R5, R16.reuse, UR8, RZ ;  /* 0x0000000810057c24 */ /* 0x042fe2000f8e02ff */
[C---:B------:R-:W-:Y:S01]  /*0890*/  SHF.L.U32 R6, R16.reuse, 0x1, RZ ;  /* 0x0000000110067819 */ /* 0x040fe200000006ff */
[C---:B------:R-:W-:Y:S01]  /*08a0*/  IMAD R8, R16.reuse, 0x6, RZ ;  /* 0x0000000610087824 */ /* 0x040fe200078e02ff */
[C---:B------:R-:W-:Y:S01]  /*08b0*/  SHF.L.U32 R7, R16.reuse, 0x2, RZ ;  /* 0x0000000210077819 */ /* 0x040fe200000006ff */
[C---:B------:R-:W-:Y:S01]  /*08c0*/  IMAD R10, R16.reuse, 0xa, RZ ;  /* 0x0000000a100a7824 */ /* 0x040fe200078e02ff */
[C---:B------:R-:W-:Y:S01]  /*08d0*/  SHF.L.U32 R9, R16.reuse, 0x3, RZ ;  /* 0x0000000310097819 */ /* 0x040fe200000006ff */
[C---:B------:R-:W-:Y:S02]  /*08e0*/  IMAD R11, R16.reuse, 0xc, RZ ;  /* 0x0000000c100b7824 */ /* 0x040fe400078e02ff */
[----:B------:R-:W-:-:S02]  /*08f0*/  IMAD R12, R16, 0x3, RZ ;  /* 0x00000003100c7824 */ /* 0x000fc400078e02ff */
[C---:B------:R-:W-:Y:S02]  /*0900*/  IMAD R13, R16.reuse, 0x5, RZ ;  /* 0x00000005100d7824 */ /* 0x040fe400078e02ff */
[C---:B------:R-:W-:Y:S02]  /*0910*/  IMAD R14, R16.reuse, 0x7, RZ ;  /* 0x00000007100e7824 */ /* 0x040fe400078e02ff */
[C---:B------:R-:W-:Y:S02]  /*0920*/  IMAD R15, R16.reuse, 0x9, RZ ;  /* 0x00000009100f7824 */ /* 0x040fe400078e02ff */
[----:B------:R-:W-:Y:S02]  /*0930*/  IMAD R16, R16, 0xb, RZ ;  /* 0x0000000b10107824 */ /* 0x000fe400078e02ff */
[----:B------:R-:W-:Y:S02]  /*0940*/  IMAD R17, R8, UR8, RZ ;  /* 0x0000000808117c24 */ /* 0x000fe4000f8e02ff */
[----:B------:R-:W-:-:S02]  /*0950*/  IMAD R19, R9, UR8, RZ ;  /* 0x0000000809137c24 */ /* 0x000fc4000f8e02ff */
[----:B------:R-:W-:Y:S02]  /*0960*/  IMAD R20, R10, UR8, RZ ;  /* 0x000000080a147c24 */ /* 0x000fe4000f8e02ff */
[----:B------:R-:W-:Y:S02]  /*0970*/  IMAD R21, R11, UR8, RZ ;  /* 0x000000080b157c24 */ /* 0x000fe4000f8e02ff */
[----:B------:R-:W-:Y:S02]  /*0980*/  IMAD R22, R12, UR8, RZ ;  /* 0x000000080c167c24 */ /* 0x000fe4000f8e02ff */
[----:B------:R-:W-:Y:S02]  /*0990*/  IMAD R23, R13, UR8, RZ ;  /* 0x000000080d177c24 */ /* 0x000fe4000f8e02ff */
[----:B------:R-:W-:Y:S02]  /*09a0*/  IMAD R24, R14, UR8, RZ ;  /* 0x000000080e187c24 */ /* 0x000fe4000f8e02ff */
[----:B------:R-:W-:-:S02]  /*09b0*/  IMAD R25, R15, UR8, RZ ;  /* 0x000000080f197c24 */ /* 0x000fc4000f8e02ff */
[----:B---3--:R-:W-:-:S07]  /*09c0*/  IMAD R26, R16, UR8, RZ ;  /* 0x00000008101a7c24 */ /* 0x008fce000f8e02ff */
.L_x_189:
[----:B0-----:R-:W0:Y:S01]  /*09d0*/  S2R R27, SR_TID.Y ;  /* 0x00000000001b7919 */ /* 0x001e220000002200 */
[----:B------:R-:W0:Y:S01]  /*09e0*/  LDCU UR6, c[0x0][0x364] ;  /* 0x00006c80ff0677ac */ /* 0x000e220008000800 */
[----:B------:R-:W-:Y:S01]  /*09f0*/  BSSY.RECONVERGENT B1, `(.L_x_183) ;  /* 0x0000147000017945 */ /* 0x000fe20003800200 */
[----:B0-----:R-:W-:-:S05]  /*0a00*/  IMAD R27, R0, UR6, R27 ;  /* 0x00000006001b7c24 */ /* 0x001fca000f8e021b */
[----:B------:R-:W-:-:S13]  /*0a10*/  ISETP.GT.U32.AND P0, PT, R27, 0xf3, PT ;  /* 0x000000f31b00780c */ /* 0x000fda0003f04070 */
[----:B------:R-:W-:Y:S05]  /*0a20*/  @P0 BRA `(.L_x_184) ;  /* 0x00000014000c0947 */ /* 0x000fea0003800000 */
.L_x_188:
[----:B------:R-:W-:Y:S01]  /*0a30*/  ISETP.GT.U32.AND P0, PT, R4, 0xf3, PT ;  /* 0x000000f30400780c */ /* 0x000fe20003f04070 */
[----:B------:R-:W-:-:S12]  /*0a40*/  BSSY.RECONVERGENT B2, `(.L_x_185) ;  /* 0x000013c000027945 */ /* 0x000fd80003800200 */
[----:B0-----:R-:W-:Y:S05]  /*0a50*/  @P0 BRA `(.L_x_186) ;  /* 0x0000001000e80947 */ /* 0x001fea0003800000 */
[----:B------:R-:W0:Y:S01]  /*0a60*/  LDC R28, c[0x0][0x388] ;  /* 0x0000e200ff1c7b82 */ /* 0x000e220000000800 */
[C---:B------:R-:W-:Y:S02]  /*0a70*/  IADD3 R35, PT, PT, R4.reuse, 0x2, RZ ;  /* 0x0000000204237810 */ /* 0x040fe40007ffe0ff */
[C---:B------:R-:W-:Y:S02]  /*0a80*/  IADD3 R32, PT, PT, R4.reuse, -0x6, RZ ;  /* 0xfffffffa04207810 */ /* 0x040fe40007ffe0ff */
[C---:B------:R-:W-:Y:S02]  /*0a90*/  IADD3 R33, PT, PT, R4.reuse, -0x4, RZ ;  /* 0xfffffffc04217810 */ /* 0x040fe40007ffe0ff */
[C---:B------:R-:W-:Y:S01]  /*0aa0*/  IADD3 R34, PT, PT, R4.reuse, -0x2, RZ ;  /* 0xfffffffe04227810 */ /* 0x040fe20007ffe0ff */
[----:B------:R-:W1:Y:S01]  /*0ab0*/  LDC R30, c[0x0][0x380] ;  /* 0x0000e000ff1e7b82 */ /* 0x000e620000000800 */
[C---:B------:R-:W-:Y:S02]  /*0ac0*/  IADD3 R37, PT, PT, R4.reuse, 0x5, RZ ;  /* 0x0000000504257810 */ /* 0x040fe40007ffe0ff */
[----:B------:R-:W-:-:S02]  /*0ad0*/  IADD3 R31, PT, PT, R4, 0x6, RZ ;  /* 0x00000006041f7810 */ /* 0x000fc40007ffe0ff */
[----:B------:R-:W-:Y:S02]  /*0ae0*/  IADD3 R38, PT, PT, R4, 0x4, RZ ;  /* 0x0000000404267810 */ /* 0x000fe40007ffe0ff */
[----:B------:R-:W-:Y:S01]  /*0af0*/  MOV R29, R4 ;  /* 0x00000004001d7202 */ /* 0x000fe20000000f00 */
[-CC-:B0-----:R-:W-:Y:S02]  /*0b00*/  IMAD R36, R35, R28.reuse, R27.reuse ;  /* 0x0000001c23247224 */ /* 0x181fe400078e021b */
[-CC-:B------:R-:W-:Y:S02]  /*0b10*/  IMAD R32, R32, R28.reuse, R27.reuse ;  /* 0x0000001c20207224 */ /* 0x180fe400078e021b */
[-CC-:B------:R-:W-:Y:S01]  /*0b20*/  IMAD R33, R33, R28.reuse, R27.reuse ;  /* 0x0000001c21217224 */ /* 0x180fe200078e021b */
[----:B------:R-:W-:Y:S01]  /*0b30*/  IADD3 R36, PT, PT, R36, 0x6, RZ ;  /* 0x0000000624247810 */ /* 0x000fe20007ffe0ff */
        /* <DEDUP_REMOVED lines=8> */
[----:B------:R-:W-:Y:S01]  /*0bc0*/  IMAD R38, R38, R28, R27 ;  /* 0x0000001c26267224 */ /* 0x000fe200078e021b */
[C---:B------:R-:W-:Y:S01]  /*0bd0*/  IADD3 R56, PT, PT, R31.reuse, -0x6, RZ ;  /* 0xfffffffa1f387810 */ /* 0x040fe20007ffe0ff */
[-CC-:B-1----:R-:W-:Y:S01]  /*0be0*/  IMAD R44, R31, R30.reuse, R3.reuse ;  /* 0x0000001e1f2c7224 */ /* 0x182fe200078e0203 */
[----:B------:R-:W-:Y:S01]  /*0bf0*/  IADD3 R35, PT, PT, R35, 0x6, RZ ;  /* 0x0000000623237810 */ /* 0x000fe20007ffe0ff */
[-CC-:B------:R-:W-:Y:S01]  /*0c00*/  IMAD R48, R32, R30.reuse, R3.reuse ;  /* 0x0000001e20307224 */ /* 0x180fe200078e0203 */
[----:B------:R-:W-:Y:S01]  /*0c10*/  IADD3 R38, PT, PT, R38, 0x6, RZ ;  /* 0x0000000626267810 */ /* 0x000fe20007ffe0ff */
[-CC-:B------:R-:W-:Y:S01]  /*0c20*/  IMAD R49, R33, R30.reuse, R3.reuse ;  /* 0x0000001e21317224 */ /* 0x180fe200078e0203 */
[C---:B------:R-:W-:Y:S01]  /*0c30*/  IADD3 R40, PT, PT, R31.reuse, -0x4, RZ ;  /* 0xfffffffc1f287810 */ /* 0x040fe20007ffe0ff */
[-CC-:B------:R-:W-:Y:S01]  /*0c40*/  IMAD R50, R34, R30.reuse, R3.reuse ;  /* 0x0000001e22327224 */ /* 0x180fe200078e0203 */
[C---:B------:R-:W-:Y:S01]  /*0c50*/  IADD3 R41, PT, PT, R31.reuse, -0x2, RZ ;  /* 0xfffffffe1f297810 */ /* 0x040fe20007ffe0ff */
[-CC-:B------:R-:W-:Y:S01]  /*0c60*/  IMAD R51, R36, R30.reuse, R3.reuse ;  /* 0x0000001e24337224 */ /* 0x180fe200078e0203 */
[----:B------:R-:W-:Y:S01]  /*0c70*/  IADD3 R45, PT, PT, R31, 0x2, RZ ;  /* 0x000000021f2d7810 */ /* 0x000fe20007ffe0ff */
[-CC-:B------:R-:W-:Y:S01]  /*0c80*/  IMAD R52, R37, R30.reuse, R3.reuse ;  /* 0x0000001e25347224 */ /* 0x180fe200078e0203 */
[C---:B------:R-:W-:Y:S01]  /*0c90*/  IADD3 R46, PT, PT, R31.reuse, 0x6, RZ ;  /* 0x000000061f2e7810 */ /* 0x040fe20007ffe0ff */
[-CC-:B------:R-:W-:Y:S01]  /*0ca0*/  IMAD R56, R56, R30.reuse, R3.reuse ;  /* 0x0000001e38387224 */ /* 0x180fe200078e0203 */
[C---:B------:R-:W-:Y:S01]  /*0cb0*/  IADD3 R47, PT, PT, R31.reuse, 0x5, RZ ;  /* 0x000000051f2f7810 */ /* 0x040fe20007ffe0ff */
[-CC-:B------:R-:W-:Y:S01]  /*0cc0*/  IMAD R40, R40, R30.reuse, R3.reuse ;  /* 0x0000001e28287224 */ /* 0x180fe200078e0203 */
[----:B------:R-:W-:Y:S01]  /*0cd0*/  IADD3 R54, PT, PT, R31, 0x4, RZ ;  /* 0x000000041f367810 */ /* 0x000fe20007ffe0ff */
[----:B------:R-:W-:-:S02]  /*0ce0*/  IMAD R31, R35, R30, R3 ;  /* 0x0000001e231f7224 */ /* 0x000fc400078e0203 */
[-CC-:B------:R-:W-:Y:S02]  /*0cf0*/  IMAD R41, R41, R30.reuse, R3.reuse ;  /* 0x0000001e29297224 */ /* 0x180fe400078e0203 */
[-CC-:B------:R-:W-:Y:S02]  /*0d00*/  IMAD R45, R45, R30.reuse, R3.reuse ;  /* 0x0000001e2d2d7224 */ /* 0x180fe400078e0203 */
[-CC-:B------:R-:W-:Y:S02]  /*0d10*/  IMAD R46, R46, R30.reuse, R3.reuse ;  /* 0x0000001e2e2e7224 */ /* 0x180fe400078e0203 */
[-CC-:B------:R-:W-:Y:S02]  /*0d20*/  IMAD R47, R47, R30.reuse, R3.reuse ;  /* 0x0000001e2f2f7224 */ /* 0x180fe400078e0203 */
[-CC-:B------:R-:W-:Y:S02]  /*0d30*/  IMAD R54, R54, R30.reuse, R3.reuse ;  /* 0x0000001e36367224 */ /* 0x180fe400078e0203 */
[----:B------:R-:W-:-:S07]  /*0d40*/  IMAD R53, R38, R30, R3 ;  /* 0x0000001e26357224 */ /* 0x000fce00078e0203 */
.L_x_187:
[----:B0-----:R-:W0:Y:S01]  /*0d50*/  LDC.64 R32, c[0x0][0x3a8] ;  /* 0x0000ea00ff207b82 */ /* 0x001e220000000a00 */
[----:B------:R-:W1:Y:S01]  /*0d60*/  LDCU.64 UR6, c[0x0][0x358] ;  /* 0x00006b00ff0677ac */ /* 0x000e620008000a00 */
[----:B------:R-:W-:Y:S02]  /*0d70*/  IADD3 R43, PT, PT, R45, 0x6, RZ ;  /* 0x000000062d2b7810 */ /* 0x000fe40007ffe0ff */
[----:B------:R-:W-:Y:S02]  /*0d80*/  IADD3 R63, PT, PT, R47, 0x6, RZ ;  /* 0x000000062f3f7810 */ /* 0x000fe40007ffe0ff */
[----:B------:R-:W-:Y:S02]  /*0d90*/  IADD3 R35, PT, PT, R46, 0x6, RZ ;  /* 0x000000062e237810 */ /* 0x000fe40007ffe0ff */
[----:B------:R-:W-:Y:S01]  /*0da0*/  IADD3 R61, PT, PT, R51, 0x6, RZ ;  /* 0x00000006333d7810 */ /* 0x000fe20007ffe0ff */
[-C--:B------:R-:W-:Y:S01]  /*0db0*/  IMAD R65, R6, R28.reuse, RZ ;  /* 0x0000001c06417224 */ /* 0x080fe200078e02ff */
[----:B------:R-:W-:Y:S01]  /*0dc0*/  IADD3 R59, PT, PT, R53, 0x6, RZ ;  /* 0x00000006353b7810 */ /* 0x000fe20007ffe0ff */
[----:B------:R-:W-:Y:S01]  /*0dd0*/  IMAD R37, R7, R28, RZ ;  /* 0x0000001c07257224 */ /* 0x000fe200078e02ff */
[----:B------:R-:W-:Y:S01]  /*0de0*/  IADD3 R39, PT, PT, R54, 0x6, RZ ;  /* 0x0000000636277810 */ /* 0x000fe20007ffe0ff */
[----:B0-----:R-:W-:-:S04]  /*0df0*/  IMAD.WIDE R42, R43, 0x4, R32 ;  /* 0x000000042b2a7825 */ /* 0x001fc800078e0220 */
[--C-:B------:R-:W-:Y:S01]  /*0e00*/  IMAD.WIDE R62, R63, 0x4, R32.reuse ;  /* 0x000000043f3e7825 */ /* 0x100fe200078e0220 */
[----:B-1----:R0:W2:Y:S03]  /*0e10*/  LDG.E.CONSTANT R55, desc[UR6][R42.64] ;  /* 0x000000062a377981 */ /* 0x0020a6000c1e9900 */
[----:B------:R-:W-:-:S04]  /*0e20*/  IMAD.WIDE R34, R35, 0x4, R32 ;  /* 0x0000000423227825 */ /* 0x000fc800078e0220 */
[----:B------:R-:W-:-:S04]  /*0e30*/  IMAD.WIDE R60, R61, 0x4, R32 ;  /* 0x000000043d3c7825 */ /* 0x000fc800078e0220 */
[----:B0-----:R-:W-:Y:S01]  /*0e40*/  IMAD.WIDE R42, R6, 0x4, R62 ;  /* 0x00000004062a7825 */ /* 0x001fe200078e023e */
[----:B------:R0:W3:Y:S03]  /*0e50*/  LDG.E.CONSTANT R57, desc[UR6][R60.64] ;  /* 0x000000063c397981 */ /* 0x0000e6000c1e9900 */
[----:B------:R-:W-:Y:S01]  /*0e60*/  IMAD.WIDE R58, R59, 0x4, R32 ;  /* 0x000000043b3a7825 */ /* 0x000fe200078e0220 */
[----:B------:R-:W4:Y:S03]  /*0e70*/  LDG.E.CONSTANT R62, desc[UR6][R62.64] ;  /* 0x000000063e3e7981 */ /* 0x000f26000c1e9900 */
[--C-:B------:R-:W-:Y:S02]  /*0e80*/  IMAD.WIDE R64, R65, 0x4, R34.reuse ;  /* 0x0000000441407825 */ /* 0x100fe400078e0222 */
[----:B------:R-:W5:Y:S02]  /*0e90*/  LDG.E.CONSTANT R58, desc[UR6][R58.64] ;  /* 0x000000063a3a7981 */ /* 0x000f64000c1e9900 */
[----:B------:R-:W-:-:S02]  /*0ea0*/  IMAD.WIDE R36, R37, 0x4, R34 ;  /* 0x0000000425247825 */ /* 0x000fc400078e0222 */
[----:B------:R-:W5:Y:S02]  /*0eb0*/  LDG.E.CONSTANT R65, desc[UR6][R64.64] ;  /* 0x0000000640417981 */ /* 0x000f64000c1e9900 */
[----:B------:R-:W-:Y:S02]  /*0ec0*/  IMAD.WIDE R66, R30, 0x4, R42 ;  /* 0x000000041e427825 */ /* 0x000fe400078e022a */
[----:B------:R-:W3:Y:S02]  /*0ed0*/  LDG.E.CONSTANT R36, desc[UR6][R36.64] ;  /* 0x0000000624247981 */ /* 0x000ee4000c1e9900 */
[----:B------:R-:W-:Y:S02]  /*0ee0*/  IMAD.WIDE R38, R39, 0x4, R32 ;  /* 0x0000000427267825 */ /* 0x000fe400078e0220 */
[----:B------:R-:W2:Y:S02]  /*0ef0*/  LDG.E.CONSTANT R67, desc[UR6][R66.64] ;  /* 0x0000000642437981 */ /* 0x000ea4000c1e9900 */
[----:B0-----:R-:W-:-:S02]  /*0f00*/  IMAD.WIDE R60, R7, 0x4, R34 ;  /* 0x00000004073c7825 */ /* 0x001fc400078e0222 */
[----:B------:R0:W2:Y:S04]  /*0f10*/  LDG.E.CONSTANT R68, desc[UR6][R38.64] ;  /* 0x0000000626447981 */ /* 0x0000a8000c1e9900 */
[----:B------:R-:W4:Y:S01]  /*0f20*/  LDG.E.CONSTANT R60, desc[UR6][R60.64] ;  /* 0x000000063c3c7981 */ /* 0x000f22000c1e9900 */
[----:B0-----:R-:W-:-:S05]  /*0f30*/  IADD3 R39, PT, PT, R44, 0x6, RZ ;  /* 0x000000062c277810 */ /* 0x001fca0007ffe0ff */
[----:B------:R-:W-:-:S06]  /*0f40*/  IMAD.WIDE R38, R39, 0x4, R32 ;  /* 0x0000000427267825 */ /* 0x000fcc00078e0220 */
[----:B------:R0:W4:Y:S01]  /*0f50*/  LDG.E.CONSTANT R38, desc[UR6][R38.64] ;  /* 0x0000000626267981 */ /* 0x000122000c1e9900 */
[----:B-----5:R-:W-:Y:S01]  /*0f60*/  FADD R37, R65, R58 ;  /* 0x0000003a41257221 */ /* 0x020fe20000000000 */
[----:B------:R-:W-:-:S04]  /*0f70*/  IMAD.WIDE R58, R8, 0x4, R34 ;  /* 0x00000004083a7825 */ /* 0x000fc800078e0222 */
[----:B---3--:R-:W-:Y:S02]  /*0f80*/  FADD R69, R36, R57 ;  /* 0x0000003924457221 */ /* 0x008fe40000000000 */
[----:B------:R-:W3:Y:S01]  /*0f90*/  LDG.E.CONSTANT R57, desc[UR6][R34.64+0x10] ;  /* 0x0000100622397981 */ /* 0x000ee2000c1e9900 */
[----:B--2---:R-:W-:-:S03]  /*0fa0*/  FADD R67, R67, R68 ;  /* 0x0000004443437221 */ /* 0x004fc60000000000 */
[----:B------:R-:W2:Y:S04]  /*0fb0*/  LDG.E.CONSTANT R59, desc[UR6][R58.64] ;  /* 0x000000063a3b7981 */ /* 0x000ea8000c1e9900 */
[----:B------:R-:W3:Y:S01]  /*0fc0*/  LDG.E.CONSTANT R68, desc[UR6][R34.64+-0x10] ;  /* 0xfffff00622447981 */ /* 0x000ee2000c1e9900 */
[----:B----4-:R-:W-:Y:S01]  /*0fd0*/  FADD R36, R60, R55 ;  /* 0x000000373c247221 */ /* 0x010fe20000000000 */
[----:B------:R-:W-:Y:S02]  /*0fe0*/  IADD3 R65, PT, PT, R31, 0x6, RZ ;  /* 0x000000061f417810 */ /* 0x000fe40007ffe0ff */
[----:B------:R-:W4:Y:S01]  /*0ff0*/  LDG.E.CONSTANT R55, desc[UR6][R34.64+0x8] ;  /* 0x0000080622377981 */ /* 0x000f22000c1e9900 */
[----:B------:R-:W-:Y:S01]  /*1000*/  FMUL R64, R36, UR4 ;  /* 0x0000000424407c20 */ /* 0x000fe20008400000 */
[----:B------:R-:W-:-:S02]  /*1010*/  FMUL R36, R67, UR4 ;  /* 0x0000000443247c20 */ /* 0x000fc40008400000 */
[----:B------:R-:W4:Y:S01]  /*1020*/  LDG.E.CONSTANT R60, desc[UR6][R34.64+-0x8] ;  /* 0xfffff806223c7981 */ /* 0x000f22000c1e9900 */
[----:B0-----:R-:W-:Y:S01]  /*1030*/  FFMA R39, R69, UR5, R64 ;  /* 0x0000000545277c23 */ /* 0x001fe20008000040 */
[----:B------:R-:W-:Y:S01]  /*1040*/  FFMA R61, R37, UR5, R36 ;  /* 0x00000005253d7c23 */ /* 0x000fe20008000024 */
[----:B------:R-:W-:Y:S01]  /*1050*/  IMAD.WIDE R64, R65, 0x4, R32 ;  /* 0x0000000441407825 */ /* 0x000fe200078e0220 */
[----:B------:R-:W5:Y:S03]  /*1060*/  LDG.E.CONSTANT R69, desc[UR6][R34.64+0x18] ;  /* 0x0000180622457981 */ /* 0x000f66000c1e9900 */
[----:B------:R-:W-:Y:S01]  /*1070*/  IMAD.WIDE R36, R17, 0x4, R34 ;  /* 0x0000000411247825 */ /* 0x000fe200078e0222 */
[----:B------:R-:W5:Y:S04]  /*1080*/  LDG.E.CONSTANT R66, desc[UR6][R64.64] ;  /* 0x0000000640427981 */ /* 0x000f68000c1e9900 */
[----:B------:R0:W5:Y:S01]  /*1090*/  LDG.E.CONSTANT R67, desc[UR6][R36.64] ;  /* 0x0000000624437981 */ /* 0x000162000c1e9900 */
[----:B---3--:R-:W-:-:S04]  /*10a0*/  FADD R68, R57, R68 ;  /* 0x0000004439447221 */ /* 0x008fc80000000000 */
[----:B------:R-:W-:Y:S01]  /*10b0*/  FFMA R57, R68, UR5, R39 ;  /* 0x0000000544397c23 */ /* 0x000fe20008000027 */
[----:B--2---:R-:W-:Y:S01]  /*10c0*/  FADD R68, R59, R38 ;  /* 0x000000263b447221 */ /* 0x004fe20000000000 */
[----:B------:R-:W-:Y:S01]  /*10d0*/  IADD3 R59, PT, PT, R41, 0x6, RZ ;  /* 0x00000006293b7810 */ /* 0x000fe20007ffe0ff */
[----:B----4-:R-:W-:Y:S01]  /*10e0*/  FADD R60, R55, R60 ;  /* 0x0000003c373c7221 */ /* 0x010fe20000000000 */
[----:B------:R-:W-:-:S03]  /*10f0*/  IADD3 R39, PT, PT, R50, 0x6, RZ ;  /* 0x0000000632277810 */ /* 0x000fc60007ffe0ff */
[----:B0-----:R-:W-:-:S04]  /*1100*/  IMAD.WIDE R36, R59, 0x4, R32 ;  /* 0x000000043b247825 */ /* 0x001fc800078e0220 */
[----:B------:R-:W-:-:S04]  /*1110*/  IMAD.WIDE R58, R9, 0x4, R34 ;  /* 0x00000004093a7825 */ /* 0x000fc800078e0222 */
[----:B------:R-:W-:Y:S01]  /*1120*/  FFMA R55, R60, UR5, R61 ;  /* 0x000000053c377c23 */ /* 0x000fe2000800003d */
[----:B------:R0:W2:Y:S01]  /*1130*/  LDG.E.CONSTANT R36, desc[UR6][R36.64] ;  /* 0x0000000624247981 */ /* 0x0000a2000c1e9900 */
[----:B------:R-:W-:-:S04]  /*1140*/  IMAD.WIDE R38, R39, 0x4, R32 ;  /* 0x0000000427267825 */ /* 0x000fc800078e0220 */
[----:B-----5:R-:W-:Y:S01]  /*1150*/  FADD R66, R67, R66 ;  /* 0x0000004243427221 */ /* 0x020fe20000000000 */
[----:B------:R-:W2:Y:S01]  /*1160*/  LDG.E.CONSTANT R59, desc[UR6][R58.64] ;  /* 0x000000063a3b7981 */ /* 0x000ea2000c1e9900 */
[----:B------:R-:W-:-:S03]  /*1170*/  IMAD.WIDE R60, R19, 0x4, R34 ;  /* 0x00000004133c7825 */ /* 0x000fc600078e0222 */
[----:B------:R-:W3:Y:S04]  /*1180*/  LDG.E.CONSTANT R67, desc[UR6][R34.64+-0x18] ;  /* 0xffffe80622437981 */ /* 0x000ee8000c1e9900 */
[----:B------:R1:W4:Y:S04]  /*1190*/  LDG.E.CONSTANT R38, desc[UR6][R38.64] ;  /* 0x0000000626267981 */ /* 0x000328000c1e9900 */
[----:B------:R-:W4:Y:S01]  /*11a0*/  LDG.E.CONSTANT R61, desc[UR6][R60.64] ;  /* 0x000000063c3d7981 */ /* 0x000f22000c1e9900 */
[----:B------:R-:W-:Y:S01]  /*11b0*/  FMUL R63, R68, UR4 ;  /* 0x00000004443f7c20 */ /* 0x000fe20008400000 */
[----:B------:R-:W-:-:S02]  /*11c0*/  FFMA R68, R55, 0.5, RZ ;  /* 0x3f00000037447823 */ /* 0x000fc400000000ff */
[----:B------:R-:W5:Y:S01]  /*11d0*/  LDG.E.CONSTANT R55, desc[UR6][R42.64] ;  /* 0x000000062a377981 */ /* 0x000f62000c1e9900 */
[----:B0-----:R-:W-:Y:S01]  /*11e0*/  FFMA R37, R66, UR5, R63 ;  /* 0x0000000542257c23 */ /* 0x001fe2000800003f */
[----:B------:R-:W-:Y:S01]  /*11f0*/  FFMA R68, R57, 0.041666667908430099487, R68 ;  /* 0x3d2aaaab39447823 */ /* 0x000fe20000000044 */
[----:B-1----:R-:W-:Y:S01]  /*1200*/  IADD3 R39, PT, PT, R49, 0x6, RZ ;  /* 0x0000000631277810 */ /* 0x002fe20007ffe0ff */
[----:B------:R-:W5:Y:S04]  /*1210*/  LDG.E.CONSTANT R66, desc[UR6][R34.64+0x20] ;  /* 0x0000200622427981 */ /* 0x000f68000c1e9900 */
[----:B------:R-:W5:Y:S04]  /*1220*/  LDG.E.CONSTANT R63, desc[UR6][R34.64+-0x20] ;  /* 0xffffe006223f7981 */ /* 0x000f68000c1e9900 */
[----:B------:R-:W5:Y:S04]  /*1230*/  LDG.E.CONSTANT R43, desc[UR6][R34.64+0x28] ;  /* 0x00002806222b7981 */ /* 0x000f68000c1e9900 */
[----:B------:R-:W5:Y:S01]  /*1240*/  LDG.E.CONSTANT R42, desc[UR6][R34.64+-0x28] ;  /* 0xffffd806222a7981 */ /* 0x000f62000c1e9900 */
[----:B--2---:R-:W-:Y:S01]  /*1250*/  FADD R36, R59, R36 ;  /* 0x000000243b247221 */ /* 0x004fe20000000000 */
[----:B------:R-:W-:Y:S01]  /*1260*/  IADD3 R59, PT, PT, R40, 0x6, RZ ;  /* 0x00000006283b7810 */ /* 0x000fe20007ffe0ff */
[----:B---3--:R-:W-:-:S04]  /*1270*/  FADD R67, R69, R67 ;  /* 0x0000004345437221 */ /* 0x008fc80000000000 */
[----:B------:R-:W-:-:S04]  /*1280*/  IMAD.WIDE R58, R59, 0x4, R32 ;  /* 0x000000043b3a7825 */ /* 0x000fc800078e0220 */
[----:B------:R-:W-:Y:S01]  /*1290*/  FFMA R57, R67, UR5, R37 ;  /* 0x0000000543397c23 */ /* 0x000fe20008000025 */
[----:B------:R-:W-:Y:S01]  /*12a0*/  FMUL R67, R36, UR4 ;  /* 0x0000000424437c20 */ /* 0x000fe20008400000 */
[----:B----4-:R-:W-:Y:S01]  /*12b0*/  FADD R38, R61, R38 ;  /* 0x000000263d267221 */ /* 0x010fe20000000000 */
[----:B------:R-:W-:Y:S01]  /*12c0*/  IMAD.WIDE R60, R10, 0x4, R34 ;  /* 0x000000040a3c7825 */ /* 0x000fe200078e0222 */
[----:B------:R-:W2:Y:S03]  /*12d0*/  LDG.E.CONSTANT R58, desc[UR6][R58.64] ;  /* 0x000000063a3a7981 */ /* 0x000ea6000c1e9900 */
[----:B------:R-:W-:Y:S01]  /*12e0*/  FFMA R67, R38, UR5, R67 ;  /* 0x0000000526437c23 */ /* 0x000fe20008000043 */
[----:B------:R-:W-:Y:S01]  /*12f0*/  IMAD.WIDE R36, R20, 0x4, R34 ;  /* 0x0000000414247825 */ /* 0x000fe200078e0222 */
[----:B------:R0:W2:Y:S03]  /*1300*/  LDG.E.CONSTANT R61, desc[UR6][R60.64] ;  /* 0x000000063c3d7981 */ /* 0x0000a6000c1e9900 */
[----:B------:R-:W-:-:S02]  /*1310*/  IMAD.WIDE R38, R39, 0x4, R32 ;  /* 0x0000000427267825 */ /* 0x000fc400078e0220 */
[----:B------:R1:W3:Y:S04]  /*1320*/  LDG.E.CONSTANT R36, desc[UR6][R36.64] ;  /* 0x0000000624247981 */ /* 0x0002e8000c1e9900 */
[----:B------:R-:W3:Y:S01]  /*1330*/  LDG.E.CONSTANT R69, desc[UR6][R38.64] ;  /* 0x0000000626457981 */ /* 0x000ee2000c1e9900 */
[----:B-----5:R-:W-:Y:S01]  /*1340*/  FADD R66, R66, R63 ;  /* 0x0000003f42427221 */ /* 0x020fe20000000000 */
[----:B------:R-:W-:Y:S01]  /*1350*/  FFMA R57, R57, 0.0013888889225199818611, R68 ;  /* 0x3ab60b6139397823 */ /* 0x000fe20000000044 */
[----:B------:R-:W-:Y:S01]  /*1360*/  FADD R62, R62, R55 ;  /* 0x000000373e3e7221 */ /* 0x000fe20000000000 */
[----:B------:R-:W4:Y:S01]  /*1370*/  LDG.E.CONSTANT R63, desc[UR6][R34.64+-0x30] ;  /* 0xffffd006223f7981 */ /* 0x000f22000c1e9900 */
[----:B------:R-:W-:Y:S01]  /*1380*/  FFMA R66, R66, UR5, R67 ;  /* 0x0000000542427c23 */ /* 0x000fe20008000043 */
[----:B------:R-:W-:Y:S01]  /*1390*/  FADD R42, R43, R42 ;  /* 0x0000002a2b2a7221 */ /* 0x000fe20000000000 */
[----:B------:R-:W-:Y:S01]  /*13a0*/  IADD3 R43, PT, PT, R48, 0x6, RZ ;  /* 0x00000006302b7810 */ /* 0x000fe20007ffe0ff */
[----:B------:R-:W4:Y:S01]  /*13b0*/  LDG.E.CONSTANT R55, desc[UR6][R34.64+0x30] ;  /* 0x0000300622377981 */ /* 0x000f22000c1e9900 */
[----:B0-----:R-:W-:Y:S01]  /*13c0*/  FFMA R60, R66, 2.4801587642286904156e-05, R57 ;  /* 0x37d00d01423c7823 */ /* 0x001fe20000000039 */
[----:B-1----:R-:W-:Y:S01]  /*13d0*/  IADD3 R37, PT, PT, R56, 0x6, RZ ;  /* 0x0000000638257810 */ /* 0x002fe20007ffe0ff */
[----:B------:R-:W-:-:S06]  /*13e0*/  IMAD.WIDE R66, R11, 0x4, R34 ;  /* 0x000000040b427825 */ /* 0x000fcc00078e0222 */
[----:B------:R-:W5:Y:S01]  /*13f0*/  LDG.E.CONSTANT R66, desc[UR6][R66.64] ;  /* 0x0000000642427981 */ /* 0x000f62000c1e9900 */
[----:B------:R-:W-:-:S03]  /*1400*/  IMAD.WIDE R64, R22, 0x4, R64 ;  /* 0x0000000416407825 */ /* 0x000fc600078e0240 */
[----:B------:R-:W4:Y:S01]  /*1410*/  LDG.E.CONSTANT R67, desc[UR6][R34.64+0xc] ;  /* 0x00000c0622437981 */ /* 0x000f22000c1e9900 */
[----:B--2---:R-:W-:-:S04]  /*1420*/  FADD R58, R61, R58 ;  /* 0x0000003a3d3a7221 */ /* 0x004fc80000000000 */
[----:B------:R-:W-:Y:S01]  /*1430*/  FMUL R58, R58, UR4 ;  /* 0x000000043a3a7c20 */ /* 0x000fe20008400000 */
[----:B---3--:R-:W-:-:S04]  /*1440*/  FADD R69, R36, R69 ;  /* 0x0000004524457221 */ /* 0x008fc80000000000 */
[----:B------:R-:W-:Y:S01]  /*1450*/  FFMA R57, R69, UR5, R58 ;  /* 0x0000000545397c23 */ /* 0x000fe2000800003a */
[----:B------:R-:W-:-:S03]  /*1460*/  IADD3 R69, PT, PT, R52, 0x6, RZ ;  /* 0x0000000634457810 */ /* 0x000fc60007ffe0ff */
[----:B------:R-:W-:Y:S01]  /*1470*/  FFMA R57, R42, UR5, R57 ;  /* 0x000000052a397c23 */ /* 0x000fe20008000039 */
[----:B------:R-:W-:-:S04]  /*1480*/  IMAD.WIDE R42, R43, 0x4, R32 ;  /* 0x000000042b2a7825 */ /* 0x000fc800078e0220 */
[--C-:B------:R-:W-:Y:S01]  /*1490*/  IMAD.WIDE R68, R69, 0x4, R32.reuse ;  /* 0x0000000445447825 */ /* 0x100fe200078e0220 */
[----:B------:R-:W2:Y:S03]  /*14a0*/  LDG.E.CONSTANT R59, desc[UR6][R42.64] ;  /* 0x000000062a3b7981 */ /* 0x000ea6000c1e9900 */
[----:B------:R-:W-:-:S04]  /*14b0*/  IMAD.WIDE R32, R37, 0x4, R32 ;  /* 0x0000000425207825 */ /* 0x000fc800078e0220 */
[----:B------:R-:W-:Y:S01]  /*14c0*/  FFMA R60, R57, 2.7557319981497130357e-07, R60 ;  /* 0x3493f27e393c7823 */ /* 0x000fe2000000003c */
[----:B------:R-:W3:Y:S01]  /*14d0*/  LDG.E.CONSTANT R68, desc[UR6][R68.64] ;  /* 0x0000000644447981 */ /* 0x000ee2000c1e9900 */
[----:B------:R-:W-:-:S03]  /*14e0*/  IMAD.WIDE R36, R21, 0x4, R34 ;  /* 0x0000000415247825 */ /* 0x000fc600078e0222 */
[----:B------:R-:W5:Y:S04]  /*14f0*/  LDG.E.CONSTANT R61, desc[UR6][R32.64] ;  /* 0x00000006203d7981 */ /* 0x000f68000c1e9900 */
[----:B------:R-:W2:Y:S04]  /*1500*/  LDG.E.CONSTANT R36, desc[UR6][R36.64] ;  /* 0x0000000624247981 */ /* 0x000ea8000c1e9900 */
[----:B------:R-:W4:Y:S01]  /*1510*/  LDG.E.CONSTANT R57, desc[UR6][R34.64] ;  /* 0x0000000622397981 */ /* 0x000f22000c1e9900 */
[----:B-----5:R-:W-:Y:S01]  /*1520*/  FADD R61, R66, R61 ;  /* 0x0000003d423d7221 */ /* 0x020fe20000000000 */
[----:B--2---:R-:W-:Y:S01]  /*1530*/  FADD R58, R36, R59 ;  /* 0x0000003b243a7221 */ /* 0x004fe20000000000 */
[----:B------:R-:W-:-:S04]  /*1540*/  IMAD.WIDE R36, R5, 0x4, R34 ;  /* 0x0000000405247825 */ /* 0x000fc800078e0222 */
[----:B------:R-:W-:Y:S01]  /*1550*/  FMUL R61, R61, UR4 ;  /* 0x000000043d3d7c20 */ /* 0x000fe20008400000 */
[----:B------:R-:W2:Y:S03]  /*1560*/  LDG.E.CONSTANT R59, desc[UR6][R34.64+-0x4] ;  /* 0xfffffc06223b7981 */ /* 0x000ea6000c1e9900 */
[----:B------:R-:W-:Y:S01]  /*1570*/  FFMA R58, R58, UR5, R61 ;  /* 0x000000053a3a7c23 */ /* 0x000fe2000800003d */
[----:B------:R-:W3:Y:S04]  /*1580*/  LDG.E.CONSTANT R37, desc[UR6][R36.64] ;  /* 0x0000000624257981 */ /* 0x000ee8000c1e9900 */
[----:B------:R-:W2:Y:S01]  /*1590*/  LDG.E.CONSTANT R61, desc[UR6][R34.64+0x4] ;  /* 0x00000406223d7981 */ /* 0x000ea2000c1e9900 */
[----:B----4-:R-:W-:Y:S01]  /*15a0*/  FADD R57, R57, R57 ;  /* 0x0000003939397221 */ /* 0x010fe20000000000 */
[----:B------:R-:W-:Y:S01]  /*15b0*/  FADD R55, R55, R63 ;  /* 0x0000003f37377221 */ /* 0x000fe20000000000 */
[----:B---3--:R-:W-:Y:S01]  /*15c0*/  FADD R66, R37, R68 ;  /* 0x0000004425427221 */ /* 0x008fe20000000000 */
[----:B--2---:R-:W-:Y:S01]  /*15d0*/  FADD R68, R59, R61 ;  /* 0x0000003d3b447221 */ /* 0x004fe20000000000 */
[----:B------:R-:W-:Y:S01]  /*15e0*/  MOV R59, UR10 ;  /* 0x0000000a003b7c02 */ /* 0x000fe20008000f00 */
[----:B------:R0:W2:Y:S02]  /*15f0*/  LDG.E.CONSTANT R61, desc[UR6][R64.64] ;  /* 0x00000006403d7981 */ /* 0x0000a4000c1e9900 */
[----:B------:R-:W-:-:S02]  /*1600*/  FADD R37, -R57, R68 ;  /* 0x0000004439257221 */ /* 0x000fc40000000100 */
[----:B------:R-:W-:Y:S01]  /*1610*/  FADD R36, R59, UR5 ;  /* 0x000000053b247e21 */ /* 0x000fe20008000000 */
[----:B------:R-:W-:Y:S01]  /*1620*/  FADD R59, R66, -R57 ;  /* 0x80000039423b7221 */ /* 0x000fe20000000000 */
[----:B------:R-:W-:-:S04]  /*1630*/  FMUL R37, R2, R37 ;  /* 0x0000002502257220 */ /* 0x000fc80000400000 */
[----:B------:R-:W-:Y:S01]  /*1640*/  FFMA R59, R59, R36, R37 ;  /* 0x000000243b3b7223 */ /* 0x000fe20000000025 */
[----:B------:R-:W-:-:S05]  /*1650*/  IMAD.WIDE R36, R22, 0x4, R34 ;  /* 0x0000000416247825 */ /* 0x000fca00078e0222 */
[----:B------:R1:W2:Y:S01]  /*1660*/  LDG.E.CONSTANT R63, desc[UR6][R36.64] ;  /* 0x00000006243f7981 */ /* 0x0002a2000c1e9900 */
[----:B0-----:R-:W-:-:S06]  /*1670*/  IMAD.WIDE R64, R15, 0x4, R32 ;  /* 0x000000040f407825 */ /* 0x001fcc00078e0220 */
[----:B------:R-:W3:Y:S01]  /*1680*/  LDG.E.CONSTANT R64, desc[UR6][R64.64] ;  /* 0x0000000640407981 */ /* 0x000ee2000c1e9900 */
[----:B-1----:R-:W-:-:S05]  /*1690*/  IMAD.WIDE R36, R12, 0x4, R34 ;  /* 0x000000040c247825 */ /* 0x002fca00078e0222 */
[----:B------:R0:W3:Y:S01]  /*16a0*/  LDG.E.CONSTANT R69, desc[UR6][R36.64] ;  /* 0x0000000624457981 */ /* 0x0000e2000c1e9900 */
[----:B--2---:R-:W-:-:S03]  /*16b0*/  FADD R61, R63, R61 ;  /* 0x0000003d3f3d7221 */ /* 0x004fc60000000000 */
[----:B------:R-:W2:Y:S01]  /*16c0*/  LDG.E.CONSTANT R63, desc[UR6][R34.64+-0xc] ;  /* 0xfffff406223f7981 */ /* 0x000ea2000c1e9900 */
[----:B------:R-:W-:-:S04]  /*16d0*/  IMAD.WIDE R38, R23, 0x4, R38 ;  /* 0x0000000417267825 */ /* 0x000fc800078e0226 */
[----:B0-----:R-:W-:Y:S02]  /*16e0*/  IMAD.WIDE R36, R13, 0x4, R34 ;  /* 0x000000040d247825 */ /* 0x001fe400078e0222 */
[----:B------:R0:W4:Y:S04]  /*16f0*/  LDG.E.CONSTANT R38, desc[UR6][R38.64] ;  /* 0x0000000626267981 */ /* 0x000128000c1e9900 */
[----:B------:R-:W5:Y:S01]  /*1700*/  LDG.E.CONSTANT R36, desc[UR6][R36.64] ;  /* 0x0000000624247981 */ /* 0x000f62000c1e9900 */
[----:B---3--:R-:W-:Y:S01]  /*1710*/  FADD R64, R69, R64 ;  /* 0x0000004045407221 */ /* 0x008fe20000000000 */
[----:B------:R-:W-:-:S04]  /*1720*/  FMUL R69, R62, UR9 ;  /* 0x000000093e457c20 */ /* 0x000fc80008400000 */
[----:B------:R-:W-:Y:S01]  /*1730*/  FFMA R69, R66, UR10, R69 ;  /* 0x0000000a42457c23 */ /* 0x000fe20008000045 */
[----:B------:R-:W-:Y:S02]  /*1740*/  FMUL R66, R64, UR9 ;  /* 0x0000000940427c20 */ /* 0x000fe40008400000 */
[----:B------:R-:W3:Y:S02]  /*1750*/  LDG.E.CONSTANT R64, desc[UR6][R34.64+-0x14] ;  /* 0xffffec0622407981 */ /* 0x000ee4000c1e9900 */
[----:B------:R-:W-:Y:S01]  /*1760*/  FFMA R61, R61, UR10, R66 ;  /* 0x0000000a3d3d7c23 */ /* 0x000fe20008000042 */
[----:B0-----:R-:W-:Y:S01]  /*1770*/  FFMA R39, R68, UR10, R69 ;  /* 0x0000000a44277c23 */ /* 0x001fe20008000045 */
[----:B------:R-:W-:-:S06]  /*1780*/  IMAD.WIDE R68, R23, 0x4, R34 ;  /* 0x0000000417447825 */ /* 0x000fcc00078e0222 */
[----:B------:R-:W4:Y:S01]  /*1790*/  LDG.E.CONSTANT R69, desc[UR6][R68.64] ;  /* 0x0000000644457981 */ /* 0x000f22000c1e9900 */
[----:B--2---:R-:W-:Y:S01]  /*17a0*/  FADD R65, R67, R63 ;  /* 0x0000003f43417221 */ /* 0x004fe20000000000 */
[----:B------:R-:W-:Y:S02]  /*17b0*/  IMAD.WIDE R66, R14, 0x4, R32 ;  /* 0x000000040e427825 */ /* 0x000fe400078e0220 */
[----:B------:R-:W3:Y:S04]  /*17c0*/  LDG.E.CONSTANT R63, desc[UR6][R34.64+0x14] ;  /* 0x00001406223f7981 */ /* 0x000ee8000c1e9900 */
[----:B------:R-:W5:Y:S01]  /*17d0*/  LDG.E.CONSTANT R67, desc[UR6][R66.64] ;  /* 0x0000000642437981 */ /* 0x000f62000c1e9900 */
[----:B------:R-:W-:Y:S01]  /*17e0*/  FFMA R61, R65, UR10, R61 ;  /* 0x0000000a413d7c23 */ /* 0x000fe2000800003d */
[----:B------:R-:W-:Y:S01]  /*17f0*/  FFMA R39, R39, 2.0876755879584152353e-09, RZ ;  /* 0x310f76c727277823 */ /* 0x000fe200000000ff */
[----:B----4-:R-:W-:-:S03]  /*1800*/  FADD R38, R69, R38 ;  /* 0x0000002645267221 */ /* 0x010fc60000000000 */
[----:B------:R-:W-:Y:S01]  /*1810*/  FFMA R69, R61, 6.9589189966023923262e-10, R39 ;  /* 0x303f490a3d457823 */ /* 0x000fe20000000027 */
[----:B-----5:R-:W-:-:S04]  /*1820*/  FADD R36, R36, R67 ;  /* 0x0000004324247221 */ /* 0x020fc80000000000 */
[----:B------:R-:W-:Y:S01]  /*1830*/  FMUL R65, R36, UR9 ;  /* 0x0000000924417c20 */ /* 0x000fe20008400000 */
[----:B------:R-:W-:-:S04]  /*1840*/  IMAD.WIDE R36, R24, 0x4, R34 ;  /* 0x0000000418247825 */ /* 0x000fc800078e0222 */
[----:B------:R-:W-:Y:S01]  /*1850*/  FFMA R68, R38, UR10, R65 ;  /* 0x0000000a26447c23 */ /* 0x000fe20008000041 */
[----:B------:R-:W-:Y:S01]  /*1860*/  IMAD.WIDE R66, R23, 0x4, R42 ;  /* 0x0000000417427825 */ /* 0x000fe200078e022a */
[----:B------:R0:W2:Y:S03]  /*1870*/  LDG.E.CONSTANT R61, desc[UR6][R36.64] ;  /* 0x00000006243d7981 */ /* 0x0000a6000c1e9900 */
[----:B------:R-:W-:Y:S02]  /*1880*/  IMAD.WIDE R38, R14, 0x4, R34 ;  /* 0x000000040e267825 */ /* 0x000fe400078e0222 */
[----:B------:R-:W2:Y:S04]  /*1890*/  LDG.E.CONSTANT R66, desc[UR6][R66.64] ;  /* 0x0000000642427981 */ /* 0x000ea8000c1e9900 */
[----:B------:R-:W4:Y:S01]  /*18a0*/  LDG.E.CONSTANT R38, desc[UR6][R38.64] ;  /* 0x0000000626267981 */ /* 0x000f22000c1e9900 */
[----:B0-----:R-:W-:-:S06]  /*18b0*/  IMAD.WIDE R36, R13, 0x4, R32 ;  /* 0x000000040d247825 */ /* 0x001fcc00078e0220 */
[----:B------:R-:W4:Y:S01]  /*18c0*/  LDG.E.CONSTANT R37, desc[UR6][R36.64] ;  /* 0x0000000624257981 */ /* 0x000f22000c1e9900 */
[----:B---3--:R-:W-:-:S03]  /*18d0*/  FADD R63, R63, R64 ;  /* 0x000000403f3f7221 */ /* 0x008fc60000000000 */
[----:B------:R-:W3:Y:S01]  /*18e0*/  LDG.E.CONSTANT R64, desc[UR6][R34.64+-0x1c] ;  /* 0xffffe40622407981 */ /* 0x000ee2000c1e9900 */
[----:B------:R-:W-:-:S03]  /*18f0*/  FFMA R68, R63, UR10, R68 ;  /* 0x0000000a3f447c23 */ /* 0x000fc60008000044 */
[----:B------:R-:W3:Y:S01]  /*1900*/  LDG.E.CONSTANT R63, desc[UR6][R34.64+0x1c] ;  /* 0x00001c06223f7981 */ /* 0x000ee2000c1e9900 */
[----:B--2---:R-:W-:Y:S01]  /*1910*/  FADD R65, R61, R66 ;  /* 0x000000423d417221 */ /* 0x004fe20000000000 */
[----:B------:R-:W-:-:S06]  /*1920*/  IMAD.WIDE R66, R22, 0x4, R42 ;  /* 0x0000000416427825 */ /* 0x000fcc00078e022a */
[----:B------:R-:W2:Y:S01]  /*1930*/  LDG.E.CONSTANT R66, desc[UR6][R66.64] ;  /* 0x0000000642427981 */ /* 0x000ea2000c1e9900 */
[----:B----4-:R-:W-:-:S04]  /*1940*/  FADD R61, R38, R37 ;  /* 0x00000025263d7221 */ /* 0x010fc80000000000 */
[----:B------:R-:W-:-:S04]  /*1950*/  FMUL R38, R61, UR9 ;  /* 0x000000093d267c20 */ /* 0x000fc80008400000 */
[----:B------:R-:W-:Y:S01]  /*1960*/  FFMA R65, R65, UR10, R38 ;  /* 0x0000000a41417c23 */ /* 0x000fe20008000026 */
[----:B------:R-:W-:-:S04]  /*1970*/  IMAD.WIDE R38, R25, 0x4, R34 ;  /* 0x0000000419267825 */ /* 0x000fc800078e0222 */
[----:B------:R-:W-:Y:S01]  /*1980*/  IMAD.WIDE R36, R15, 0x4, R34 ;  /* 0x000000040f247825 */ /* 0x000fe200078e0222 */
[----:B------:R0:W2:Y:S05]  /*1990*/  LDG.E.CONSTANT R67, desc[UR6][R38.64] ;  /* 0x0000000626437981 */ /* 0x0000aa000c1e9900 */
[----:B------:R3:W4:Y:S01]  /*19a0*/  LDG.E.CONSTANT R37, desc[UR6][R36.64] ;  /* 0x0000000624257981 */ /* 0x000722000c1e9900 */
[----:B0-----:R-:W-:-:S04]  /*19b0*/  IMAD.WIDE R38, R12, 0x4, R32 ;  /* 0x000000040c267825 */ /* 0x001fc800078e0220 */
[----:B---3--:R-:W-:Y:S02]  /*19c0*/  FADD R36, R63, R64 ;  /* 0x000000403f247221 */ /* 0x008fe40000000000 */
[----:B------:R-:W4:Y:S04]  /*19d0*/  LDG.E.CONSTANT R64, desc[UR6][R38.64] ;  /* 0x0000000626407981 */ /* 0x000f28000c1e9900 */
[----:B------:R-:W3:Y:S01]  /*19e0*/  LDG.E.CONSTANT R63, desc[UR6][R34.64+0x24] ;  /* 0x00002406223f7981 */ /* 0x000ee2000c1e9900 */
[----:B------:R-:W-:-:S05]  /*19f0*/  IMAD.WIDE R42, R5, 0x4, R42 ;  /* 0x00000004052a7825 */ /* 0x000fca00078e022a */
[----:B------:R0:W5:Y:S02]  /*1a00*/  LDG.E.CONSTANT R61, desc[UR6][R42.64] ;  /* 0x000000062a3d7981 */ /* 0x000164000c1e9900 */
[----:B0-----:R-:W-:Y:S02]  /*1a10*/  IMAD.WIDE R42, R30, 0x4, R32 ;  /* 0x000000041e2a7825 */ /* 0x001fe400078e0220 */
[----:B------:R-:W0:Y:S04]  /*1a20*/  LDC.64 R32, c[0x0][0x3a0] ;  /* 0x0000e800ff207b82 */ /* 0x000e280000000a00 */
[----:B------:R1:W5:Y:S01]  /*1a30*/  LDG.E.CONSTANT R42, desc[UR6][R42.64] ;  /* 0x000000062a2a7981 */ /* 0x000362000c1e9900 */
[----:B----4-:R-:W-:-:S03]  /*1a40*/  FADD R37, R37, R64 ;  /* 0x0000004025257221 */ /* 0x010fc60000000000 */
[----:B------:R-:W3:Y:S01]  /*1a50*/  LDG.E.CONSTANT R64, desc[UR6][R34.64+-0x24] ;  /* 0xffffdc0622407981 */ /* 0x000ee2000c1e9900 */
[----:B-1----:R-:W-:Y:S01]  /*1a60*/  IADD3 R43, PT, PT, R46, 0x6, RZ ;  /* 0x000000062e2b7810 */ /* 0x002fe20007ffe0ff */
[----:B--2---:R-:W-:-:S04]  /*1a70*/  FADD R66, R67, R66 ;  /* 0x0000004243427221 */ /* 0x004fc80000000000 */
[----:B0-----:R-:W-:-:S04]  /*1a80*/  IMAD.WIDE R32, R43, 0x4, R32 ;  /* 0x000000042b207825 */ /* 0x001fc800078e0220 */
[----:B------:R-:W-:Y:S01]  /*1a90*/  FMUL R37, R37, UR9 ;  /* 0x0000000925257c20 */ /* 0x000fe20008400000 */
[----:B------:R0:W2:Y:S01]  /*1aa0*/  LDG.E.CONSTANT R67, desc[UR6][R32.64] ;  /* 0x0000000620437981 */ /* 0x0000a2000c1e9900 */
[----:B------:R-:W-:-:S04]  /*1ab0*/  IMAD.WIDE R38, R16, 0x4, R34 ;  /* 0x0000000410267825 */ /* 0x000fc800078e0222 */
[----:B------:R-:W-:Y:S01]  /*1ac0*/  FFMA R65, R36, UR10, R65 ;  /* 0x0000000a24417c23 */ /* 0x000fe20008000041 */
[----:B------:R-:W-:Y:S01]  /*1ad0*/  FFMA R66, R66, UR10, R37 ;  /* 0x0000000a42427c23 */ /* 0x000fe20008000025 */
[----:B0-----:R-:W0:Y:S01]  /*1ae0*/  LDC.64 R32, c[0x0][0x3b0] ;  /* 0x0000ec00ff207b82 */ /* 0x001e220000000a00 */
[----:B------:R-:W-:Y:S01]  /*1af0*/  IMAD.WIDE R36, R26, 0x4, R34 ;  /* 0x000000041a247825 */ /* 0x000fe200078e0222 */
[----:B------:R1:W5:Y:S03]  /*1b00*/  LDG.E.CONSTANT R39, desc[UR6][R38.64] ;  /* 0x0000000626277981 */ /* 0x000366000c1e9900 */
[----:B------:R-:W-:Y:S02]  /*1b10*/  FFMA R68, R68, 1.3917837715649028496e-10, R69 ;  /* 0x2f19073b44447823 */ /* 0x000fe40000000045 */
[----:B------:R-:W4:Y:S01]  /*1b20*/  LDG.E.CONSTANT R36, desc[UR6][R36.64] ;  /* 0x0000000624247981 */ /* 0x000f22000c1e9900 */
[----:B0-----:R-:W-:-:S05]  /*1b30*/  IMAD.WIDE R32, R43, 0x4, R32 ;  /* 0x000000042b207825 */ /* 0x001fca00078e0220 */
[----:B------:R-:W2:Y:S01]  /*1b40*/  LDG.E R37, desc[UR6][R32.64] ;  /* 0x0000000620257981 */ /* 0x000ea2000c1e1900 */
[----:B---3--:R-:W-:-:S03]  /*1b50*/  FADD R69, R63, R64 ;  /* 0x000000403f457221 */ /* 0x008fc60000000000 */
[----:B------:R-:W3:Y:S04]  /*1b60*/  LDG.E.CONSTANT R63, desc[UR6][R34.64+0x2c] ;  /* 0x00002c06223f7981 */ /* 0x000ee8000c1e9900 */
[----:B------:R0:W3:Y:S01]  /*1b70*/  LDG.E.CONSTANT R64, desc[UR6][R34.64+-0x2c] ;  /* 0xffffd40622407981 */ /* 0x0000e2000c1e9900 */
[----:B-1----:R-:W-:Y:S01]  /*1b80*/  MOV R38, UR9 ;  /* 0x0000000900267c02 */ /* 0x002fe20008000f00 */
[----:B------:R-:W-:Y:S01]  /*1b90*/  FFMA R55, R55, UR5, R58 ;  /* 0x0000000537377c23 */ /* 0x000fe2000800003a */
[----:B------:R-:W-:Y:S01]  /*1ba0*/  FFMA R65, R65, 1.9882625060252401283e-11, R68 ;  /* 0x2daee3b141417823 */ /* 0x000fe20000000044 */
[----:B------:R-:W-:Y:S01]  /*1bb0*/  FFMA R66, R69, UR10, R66 ;  /* 0x0000000a45427c23 */ /* 0x000fe20008000042 */
[----:B------:R-:W-:Y:S01]  /*1bc0*/  FADD R62, -R57, R62 ;  /* 0x0000003e393e7221 */ /* 0x000fe20000000100 */
[----:B-----5:R-:W-:-:S04]  /*1bd0*/  FADD R39, R39, R42 ;  /* 0x0000002a27277221 */ /* 0x020fc80000000000 */
[----:B------:R-:W-:Y:S01]  /*1be0*/  FMUL R39, R39, UR9 ;  /* 0x0000000927277c20 */ /* 0x000fe20008400000 */
[----:B----4-:R-:W-:Y:S01]  /*1bf0*/  FADD R36, R36, R61 ;  /* 0x0000003d24247221 */ /* 0x010fe20000000000 */
[----:B0-----:R-:W-:-:S03]  /*1c00*/  FADD R34, R38, UR4 ;  /* 0x0000000426227e21 */ /* 0x001fc60008000000 */
[----:B------:R-:W-:Y:S01]  /*1c10*/  FFMA R36, R36, UR10, R39 ;  /* 0x0000000a24247c23 */ /* 0x000fe20008000027 */
[----:B------:R-:W-:Y:S01]  /*1c20*/  FFMA R55, R55, 2.0876755879584152353e-09, R60 ;  /* 0x310f76c737377823 */ /* 0x000fe2000000003c */
[----:B------:R-:W-:Y:S01]  /*1c30*/  FFMA R34, R62, R34, R59 ;  /* 0x000000223e227223 */ /* 0x000fe2000000003b */
[----:B------:R-:W-:Y:S01]  /*1c40*/  FFMA R65, R66, 2.2091805381568851985e-12, R65 ;  /* 0x2c1b750f42417823 */ /* 0x000fe20000000041 */
[----:B------:R-:W-:Y:S02]  /*1c50*/  IADD3 R29, PT, PT, R18, R29, RZ ;  /* 0x0000001d121d7210 */ /* 0x000fe40007ffe0ff */
[----:B------:R-:W-:Y:S02]  /*1c60*/  FADD R55, R34, R55 ;  /* 0x0000003722377221 */ /* 0x000fe40000000000 */
[----:B------:R-:W-:Y:S01]  /*1c70*/  ISETP.GE.U32.AND P0, PT, R29, 0xf4, PT ;  /* 0x000000f41d00780c */ /* 0x000fe20003f06070 */
[----:B------:R-:W-:Y:S02]  /*1c80*/  IMAD R35, R5, R18, RZ ;  /* 0x0000001205237224 */ /* 0x000fe400078e02ff */
[----:B--2---:R-:W-:-:S03]  /*1c90*/  FADD R34, R57, -R37 ;  /* 0x8000002539227221 */ /* 0x004fc60000000000 */
        /* <DEDUP_REMOVED lines=14> */
[----:B------:R-:W-:Y:S01]  /*1d80*/  IADD3 R54, PT, PT, R35, R54, RZ ;  /* 0x0000003623367210 */ /* 0x000fe20007ffe0ff */
[----:B---3--:R-:W-:-:S04]  /*1d90*/  FADD R63, R63, R64 ;  /* 0x000000403f3f7221 */ /* 0x008fc80000000000 */
[----:B------:R-:W-:-:S04]  /*1da0*/  FFMA R36, R63, UR10, R36 ;  /* 0x0000000a3f247c23 */ /* 0x000fc80008000024 */
[----:B------:R-:W-:-:S04]  /*1db0*/  FFMA R36, R36, 2.0083458821765903801e-13, R65 ;  /* 0x2a621ea124247823 */ /* 0x000fc80000000041 */
[----:B------:R-:W-:-:S04]  /*1dc0*/  FADD R36, R36, R55 ;  /* 0x0000003724247221 */ /* 0x000fc80000000000 */
[----:B------:R-:W-:-:S05]  /*1dd0*/  FFMA R67, R67, R36, R34 ;  /* 0x0000002443437223 */ /* 0x000fca0000000022 */
[----:B------:R0:W-:Y:S01]  /*1de0*/  STG.E desc[UR6][R32.64], R67 ;  /* 0x0000004320007986 */ /* 0x0001e2000c101906 */
[----:B------:R-:W-:Y:S05]  /*1df0*/  @!P0 BRA `(.L_x_187) ;  /* 0xffffffec00d48947 */ /* 0x000fea000383ffff */
.L_x_186:
[----:B------:R-:W-:Y:S05]  /*1e00*/  BSYNC.RECONVERGENT B2 ;  /* 0x0000000000027941 */ /* 0x000fea0003800200 */
.L_x_185:
[----:B------:R-:W1:Y:S01]  /*1e10*/  LDCU UR6, c[0x0][0x374] ;  /* 0x00006e80ff0677ac */ /* 0x000e620008000800 */
[----:B------:R-:W1:Y:S02]  /*1e20*/  LDC R28, c[0x0][0x364] ;  /* 0x0000d900ff1c7b82 */ /* 0x000e640000000800 */
[----:B-1----:R-:W-:-:S05]  /*1e30*/  IMAD R27, R28, UR6, R27 ;  /* 0x000000061c1b7c24 */ /* 0x002fca000f8e021b */
[----:B------:R-:W-:-:S13]  /*1e40*/  ISETP.GE.U32.AND P0, PT, R27, 0xf4, PT ;  /* 0x000000f41b00780c */ /* 0x000fda0003f06070 */
[----:B------:R-:W-:Y:S05]  /*1e50*/  @!P0 BRA `(.L_x_188) ;  /* 0xffffffe800f48947 */ /* 0x000fea000383ffff */
.L_x_184:
[----:B------:R-:W-:Y:S05]  /*1e60*/  BSYNC.RECONVERGENT B1 ;  /* 0x0000000000017941 */ /* 0x000fea0003800200 */
.L_x_183:
[----:B------:R-:W1:Y:S01]  /*1e70*/  LDCU UR6, c[0x0][0x370] ;  /* 0x00006e00ff0677ac */ /* 0x000e620008000800 */
[----:B------:R-:W1:Y:S02]  /*1e80*/  LDC R28, c[0x0][0x360] ;  /* 0x0000d800ff1c7b82 */ /* 0x000e640000000800 */
[----:B-1----:R-:W-:-:S05]  /*1e90*/  IMAD R3, R28, UR6, R3 ;  /* 0x000000061c037c24 */ /* 0x002fca000f8e0203 */
[----:B------:R-:W-:-:S13]  /*1ea0*/  ISETP.GE.AND P0, PT, R3, 0xf4, PT ;  /* 0x000000f40300780c */ /* 0x000fda0003f06270 */
[----:B------:R-:W-:Y:S05]  /*1eb0*/  @!P0 BRA `(.L_x_189) ;  /* 0xffffffe800c48947 */ /* 0x000fea000383ffff */
.L_x_182:
[----:B------:R-:W-:Y:S05]  /*1ec0*/  BSYNC.RECONVERGENT B0 ;  /* 0x0000000000007941 */ /* 0x000fea0003800200 */
.L_x_181:
[----:B------:R-:W-:Y:S06]  /*1ed0*/  BAR.SYNC.DEFER_BLOCKING 0x0 ;  /* 0x0000000000007b1d */ /* 0x000fec0000010000 */
[----:B------:R-:W-:Y:S05]  /*1ee0*/  EXIT ;  /* 0x000000000000794d */ /* 0x000fea0003800000 */
        .weak           $__internal_8_$__cuda_sm20_div_rn_f64_full
        .type           $__internal_8_$__cuda_sm20_div_rn_f64_full,@function
        .size           $__internal_8_$__cuda_sm20_div_rn_f64_full,($__internal_9_$__cuda_sm3x_div_rn_noftz_f32_slowpath - $__internal_8_$__cuda_sm20_div_rn_f64_full)
$__internal_8_$__cuda_sm20_div_rn_f64_full:
[C---:B------:R-:W-:Y:S02]  /*1ef0*/  FSETP.GEU.AND P0, PT, |R3|.reuse, 1.469367938527859385e-39, PT ;  /* 0x001000000300780b */ /* 0x040fe40003f0e200 */
[C---:B------:R-:W-:Y:S02]  /*1f00*/  LOP3.LUT R12, R3.reuse, 0x800fffff, RZ, 0xc0, !PT ;  /* 0x800fffff030c7812 */ /* 0x040fe400078ec0ff */
[----:B------:R-:W-:Y:S02]  /*1f10*/  MOV R14, 0x1 ;  /* 0x00000001000e7802 */ /* 0x000fe40000000f00 */
[----:B------:R-:W-:Y:S02]  /*1f20*/  LOP3.LUT R13, R12, 0x3ff00000, RZ, 0xfc, !PT ;  /* 0x3ff000000c0d7812 */ /* 0x000fe400078efcff */
[----:B------:R-:W-:Y:S02]  /*1f30*/  MOV R12, R2 ;  /* 0x00000002000c7202 */ /* 0x000fe40000000f00 */
[----:B------:R-:W-:-:S02]  /*1f40*/  LOP3.LUT R20, R3, 0x7ff00000, RZ, 0xc0, !PT ;  /* 0x7ff0000003147812 */ /* 0x000fc400078ec0ff */
[----:B------:R-:W-:Y:S01]  /*1f50*/  LOP3.LUT R25, R23, 0x7ff00000, RZ, 0xc0, !PT ;  /* 0x7ff0000017197812 */ /* 0x000fe200078ec0ff */
[----:B------:R-:W-:Y:S01]  /*1f60*/  @!P0 DMUL R12, R2, 8.98846567431157953865e+307 ;  /* 0x7fe00000020c8828 */ /* 0x000fe20000000000 */
[----:B------:R-:W-:Y:S02]  /*1f70*/  MOV R9, 0x1ca00000 ;  /* 0x1ca0000000097802 */ /* 0x000fe40000000f00 */
[----:B------:R-:W-:Y:S02]  /*1f80*/  ISETP.GE.U32.AND P1, PT, R25, R20, PT ;  /* 0x000000141900720c */ /* 0x000fe40003f26070 */
[----:B------:R-:W-:Y:S01]  /*1f90*/  MOV R24, R25 ;  /* 0x0000001900187202 */ /* 0x000fe20000000f00 */
[----:B------:R-:W0:Y:S02]  /*1fa0*/  MUFU.RCP64H R15, R13 ;  /* 0x0000000d000f7308 */ /* 0x000e240000001800 */
[----:B0-----:R-:W-:-:S08]  /*1fb0*/  DFMA R16, R14, -R12, 1 ;  /* 0x3ff000000e10742b */ /* 0x001fd0000000080c */
[----:B------:R-:W-:-:S08]  /*1fc0*/  DFMA R16, R16, R16, R16 ;  /* 0x000000101010722b */ /* 0x000fd00000000010 */
[----:B------:R-:W-:Y:S01]  /*1fd0*/  DFMA R16, R14, R16, R14 ;  /* 0x000000100e10722b */ /* 0x000fe2000000000e */
[----:B------:R-:W-:Y:S02]  /*1fe0*/  SEL R15, R9, 0x63400000, !P1 ;  /* 0x63400000090f7807 */ /* 0x000fe40004800000 */
[----:B------:R-:W-:Y:S02]  /*1ff0*/  FSETP.GEU.AND P1, PT, |R23|, 1.469367938527859385e-39, PT ;  /* 0x001000001700780b */ /* 0x000fe40003f2e200 */
[----:B------:R-:W-:-:S03]  /*2000*/  LOP3.LUT R15, R15, 0x800fffff, R23, 0xf8, !PT ;  /* 0x800fffff0f0f7812 */ /* 0x000fc600078ef817 */
[----:B------:R-:W-:Y:S01]  /*2010*/  DFMA R18, R16, -R12, 1 ;  /* 0x3ff000001012742b */ /* 0x000fe2000000080c */
[----:B------:R-:W-:-:S07]  /*2020*/  MOV R14, R22 ;  /* 0x00000016000e7202 */ /* 0x000fce0000000f00 */
[----:B------:R-:W-:Y:S01]  /*2030*/  DFMA R18, R16, R18, R16 ;  /* 0x000000121012722b */ /* 0x000fe20000000010 */
[----:B------:R-:W-:Y:S10]  /*2040*/  @P1 BRA `(.L_x_190) ;  /* 0x0000000000201947 */ /* 0x000ff40003800000 */
        /* <DEDUP_REMOVED lines=8> */
.L_x_190:
        /* <DEDUP_REMOVED lines=10> */
[----:B------:R-:W-:Y:S02]  /*2170*/  LOP3.LUT R16, R3, 0x7ff00000, RZ, 0xc0, !PT ;  /* 0x7ff0000003107812 */ /* 0x000fe400078ec0ff */
[----:B------:R-:W-:Y:S02]  /*2180*/  MOV R18, RZ ;  /* 0x000000ff00127202 */ /* 0x000fe40000000f00 */
[CC--:B------:R-:W-:Y:S02]  /*2190*/  VIADDMNMX R7, R25.reuse, -R16.reuse, 0xb9600000, !PT ;  /* 0xb960000019077446 */ /* 0x0c0fe40007800910 */
[----:B------:R-:W-:Y:S02]  /*21a0*/  ISETP.GE.U32.AND P0, PT, R25, R16, PT ;  /* 0x000000101900720c */ /* 0x000fe40003f06070 */
[----:B------:R-:W-:Y:S02]  /*21b0*/  VIMNMX R7, PT, PT, R7, 0x46a00000, PT ;  /* 0x46a0000007077848 */ /* 0x000fe40003fe0100 */
[----:B------:R-:W-:-:S04]  /*21c0*/  SEL R16, R9, 0x63400000, !P0 ;  /* 0x6340000009107807 */ /* 0x000fc80004000000 */
        /* <DEDUP_REMOVED lines=21> */
.L_x_191:
        /* <DEDUP_REMOVED lines=16> */
.L_x_194:
[----:B------:R-:W-:Y:S02]  /*2420*/  LOP3.LUT R17, R3, 0x80000, RZ, 0xfc, !PT ;  /* 0x0008000003117812 */ /* 0x000fe400078efcff */
[----:B------:R-:W-:Y:S01]  /*2430*/  MOV R16, R2 ;  /* 0x0000000200107202 */ /* 0x000fe20000000f00 */
[----:B------:R-:W-:Y:S06]  /*2440*/  BRA `(.L_x_192) ;  /* 0x0000000000087947 */ /* 0x000fec0003800000 */
.L_x_193:
[----:B------:R-:W-:Y:S02]  /*2450*/  LOP3.LUT R17, R23, 0x80000, RZ, 0xfc, !PT ;  /* 0x0008000017117812 */ /* 0x000fe400078efcff */
[----:B------:R-:W-:-:S07]  /*2460*/  MOV R16, R22 ;  /* 0x0000001600107202 */ /* 0x000fce0000000f00 */
.L_x_192:
[----:B------:R-:W-:Y:S02]  /*2470*/  MOV R9, 0x0 ;  /* 0x0000000000097802 */ /* 0x000fe40000000f00 */
[----:B------:R-:W-:Y:S02]  /*2480*/  MOV R2, R16 ;  /* 0x0000001000027202 */ /* 0x000fe40000000f00 */
[----:B------:R-:W-:Y:S01]  /*2490*/  MOV R3, R17 ;  /* 0x0000001100037202 */ /* 0x000fe20000000f00 */
[----:B------:R-:W-:Y:S06]  /*24a0*/  RET.REL.NODEC R8 `(_Z23TVD_3D_Solver_OptimizedifififfPfS_S_) ;  /* 0xffffffd808d47950 */ /* 0x000fec0003c3ffff */
        .weak           $__internal_9_$__cuda_sm3x_div_rn_noftz_f32_slowpath
        .type           $__internal_9_$__cuda_sm3x_div_rn_noftz_f32_slowpath,@function
        .size           $__internal_9_$__cuda_sm3x_div_rn_noftz_f32_slowpath,(.L_x_871 - $__internal_9_$__cuda_sm3x_div_rn_noftz_f32_slowpath)
$__internal_9_$__cuda_sm3x_div_rn_noftz_f32_slowpath:
        /* <DEDUP_REMOVED lines=34> */
.L_x_195:
[----:B------:R-:W-:-:S04]  /*26d0*/  LEA R8, R16, 0xc0800000, 0x17 ;  /* 0xc080000010087811 */ /* 0x000fc800078eb8ff */
[----:B------:R-:W-:Y:S02]  /*26e0*/  IADD3 R8, PT, PT, -R8, R3, RZ ;  /* 0x0000000308087210 */ /* 0x000fe40007ffe1ff */
[----:B------:R-:W-:Y:S02]  /*26f0*/  IADD3 R3, PT, PT, R12, -0x7f, RZ ;  /* 0xffffff810c037810 */ /* 0x000fe40007ffe0ff */
[----:B------:R0:W1:Y:S01]  /*2700*/  MUFU.RCP R9, R8 ;  /* 0x0000000800097308 */ /* 0x0000620000001000 */
[----:B------:R-:W-:Y:S02]  /*2710*/  FADD.FTZ R13, -R8, -RZ ;  /* 0x800000ff080d7221 */ /* 0x000fe40000010100 */
[C---:B------:R-:W-:Y:S01]  /*2720*/  IMAD R2, R3.reuse, -0x800000, R2 ;  /* 0xff80000003027824 */ /* 0x040fe200078e0202 */
[----:B0-----:R-:W-:-:S04]  /*2730*/  IADD3 R8, PT, PT, R3, 0x7f, -R16 ;  /* 0x0000007f03087810 */ /* 0x001fc80007ffe810 */
[----:B------:R-:W-:Y:S01]  /*2740*/  IADD3 R8, PT, PT, R8, R7, RZ ;  /* 0x0000000708087210 */ /* 0x000fe20007ffe0ff */
[----:B-1----:R-:W-:-:S04]  /*2750*/  FFMA R12, R9, R13, 1 ;  /* 0x3f800000090c7423 */ /* 0x002fc8000000000d */
        /* <DEDUP_REMOVED lines=20> */
[C---:B------:R-:W-:Y:S01]  /*28a0*/  IADD3 R8, PT, PT, R13.reuse, 0x20, RZ ;  /* 0x000000200d087810 */ /* 0x040fe20007ffe0ff */
[-CC-:B------:R-:W-:Y:S01]  /*28b0*/  FFMA.RM R3, R18, R12.reuse, R15.reuse ;  /* 0x0000000c12037223 */ /* 0x180fe2000000400f */
[C---:B------:R-:W-:Y:S02]  /*28c0*/  ISETP.NE.AND P2, PT, R13.reuse, RZ, PT ;  /* 0x000000ff0d00720c */ /* 0x040fe40003f45270 */
        /* <DEDUP_REMOVED lines=18> */
.L_x_201:
[----:B------:R-:W-:-:S04]  /*29f0*/  LOP3.LUT R9, R9, 0x80000000, RZ, 0xc0, !PT ;  /* 0x8000000009097812 */ /* 0x000fc800078ec0ff */
[----:B------:R-:W-:Y:S01]  /*2a00*/  LOP3.LUT R9, R9, 0x7f800000, RZ, 0xfc, !PT ;  /* 0x7f80000009097812 */ /* 0x000fe200078efcff */
[----:B------:R-:W-:Y:S06]  /*2a10*/  BRA `(.L_x_202) ;  /* 0x0000000000047947 */ /* 0x000fec0003800000 */
.L_x_200:
[----:B------:R-:W-:-:S07]  /*2a20*/  LEA R9, R8, R9, 0x17 ;  /* 0x0000000908097211 */ /* 0x000fce00078eb8ff */
.L_x_202:
[----:B------:R-:W-:Y:S01]  /*2a30*/  R2UR UR5, R9 ;  /* 0x00000000090572ca */ /* 0x000fe200000e0000 */
[----:B------:R-:W-:-:S14]  /*2a40*/  BRA `(.L_x_203) ;  /* 0x0000000000307947 */ /* 0x000fdc0003800000 */
.L_x_199:
[----:B------:R-:W-:-:S04]  /*2a50*/  LOP3.LUT R2, R3, 0x80000000, R2, 0x48, !PT ;  /* 0x8000000003027812 */ /* 0x000fc800078e4802 */
[----:B------:R-:W-:-:S04]  /*2a60*/  LOP3.LUT R2, R2, 0x7f800000, RZ, 0xfc, !PT ;  /* 0x7f80000002027812 */ /* 0x000fc800078efcff */
[----:B------:R-:W-:Y:S01]  /*2a70*/  R2UR UR5, R2 ;  /* 0x00000000020572ca */ /* 0x000fe200000e0000 */
[----:B------:R-:W-:-:S14]  /*2a80*/  BRA `(.L_x_203) ;  /* 0x0000000000207947 */ /* 0x000fdc0003800000 */
.L_x_198:
[----:B------:R-:W-:-:S04]  /*2a90*/  LOP3.LUT R2, R3, 0x80000000, R2, 0x48, !PT ;  /* 0x8000000003027812 */ /* 0x000fc800078e4802 */
[----:B------:R-:W-:Y:S01]  /*2aa0*/  R2UR UR5, R2 ;  /* 0x00000000020572ca */ /* 0x000fe200000e0000 */
[----:B------:R-:W-:-:S14]  /*2ab0*/  BRA `(.L_x_203) ;  /* 0x0000000000147947 */ /* 0x000fdc0003800000 */
.L_x_197:
[----:B------:R-:W0:Y:S02]  /*2ac0*/  MUFU.RSQ R2, -QNAN ;  /* 0xffc0000000027908 */ /* 0x000e240000001400 */
[----:B0-----:R-:W-:Y:S01]  /*2ad0*/  R2UR UR5, R2 ;  /* 0x00000000020572ca */ /* 0x001fe200000e0000 */
[----:B------:R-:W-:-:S14]  /*2ae0*/  BRA `(.L_x_203) ;  /* 0x0000000000087947 */ /* 0x000fdc0003800000 */
.L_x_196:
[----:B------:R-:W-:-:S05]  /*2af0*/  FADD.FTZ R3, R0, R3 ;  /* 0x0000000300037221 */ /* 0x000fca0000010000 */
[----:B------:R-:W-:-:S15]  /*2b00*/  R2UR UR5, R3 ;  /* 0x00000000030572ca */ /* 0x000fde00000e0000 */
.L_x_203:
[----:B------:R-:W-:Y:S01]  /*2b10*/  HFMA2 R3, -RZ, RZ, 0, 0 ;  /* 0x00000000ff037431 */ /* 0x000fe200000001ff */
[----:B------:R-:W-:-:S04]  /*2b20*/  MOV R2, R14 ;  /* 0x0000000e00027202 */ /* 0x000fc80000000f00 */
[----:B------:R-:W-:Y:S05]  /*2b30*/  RET.REL.NODEC R2 `(_Z23TVD_3D_Solver_OptimizedifififfPfS_S_) ;  /* 0xffffffd402307950 */ /* 0x000fea0003c3ffff */
.L_x_204:
        /* <DEDUP_REMOVED lines=12> */
.L_x_871:


//--------------------- .text._Z13TVD_3D_SolverifififfPfS_S_ --------------------------
	.section	.text._Z13TVD_3D_SolverifififfPfS_S_,"ax",@progbits
	.align	128
        .global         _Z13TVD_3D_SolverifififfPfS_S_
        .type           _Z13TVD_3D_SolverifififfPfS_S_,@function
        .size           _Z13TVD_3D_SolverifififfPfS_S_,(.L_x_874 - _Z13TVD_3D_SolverifififfPfS_S_)
        .other          _Z13TVD_3D_SolverifififfPfS_S_,@"STO_CUDA_ENTRY STV_DEFAULT"
_Z13TVD_3D_SolverifififfPfS_S_:
.text._Z13TVD_3D_SolverifififfPfS_S_:
[----:B------:R-:W-:Y:S01]  /*0000*/  LDC R1, c[0x0][0x37c] ;  /* 0x0000df00ff017b82 */ /* 0x000fe20000000800 */
[----:B------:R-:W0:Y:S01]  /*0010*/  LDCU UR4, c[0x0][0x384] ;  /* 0x00007080ff0477ac */ /* 0x000e220008000800 */
[----:B------:R-:W-:Y:S01]  /*0020*/  IMAD.MOV.U32 R2, RZ, RZ, 0x1 ;  /* 0x00000001ff027424 */ /* 0x000fe200078e00ff */
[----:B------:R-:W1:Y:S05]  /*0030*/  S2R R11, SR_TID.X ;  /* 0x00000000000b7919 */ /* 0x000e6a0000002100 */
[----:B------:R-:W1:Y:S01]  /*0040*/  LDC R0, c[0x0][0x360] ;  /* 0x0000d800ff007b82 */ /* 0x000e620000000800 */
[----:B------:R-:W2:Y:S01]  /*0050*/  LDCU.64 UR12, c[0x0][0x358] ;  /* 0x00006b00ff0c77ac */ /* 0x000ea20008000a00 */
[----:B------:R-:W3:Y:S06]  /*0060*/  S2R R13, SR_TID.Y ;  /* 0x00000000000d7919 */ /* 0x000eec0000002200 */
[----:B------:R-:W-:Y:S01]  /*0070*/  S2UR UR5, SR_CTAID.Y ;  /* 0x00000000000579c3 */ /* 0x000fe20000002600 */
[----:B0-----:R-:W0:Y:S01]  /*0080*/  F2F.F64.F32 R4, UR4 ;  /* 0x0000000400047d10 */ /* 0x001e220008201800 */
[----:B------:R-:W4:Y:S06]  /*0090*/  LDCU UR4, c[0x0][0x398] ;  /* 0x00007300ff0477ac */ /* 0x000f2c0008000800 */
[----:B------:R-:W3:Y:S01]  /*00a0*/  LDC R10, c[0x0][0x364] ;  /* 0x0000d900ff0a7b82 */ /* 0x000ee20000000800 */
[----:B0-----:R-:W0:Y:S08]  /*00b0*/  MUFU.RCP64H R3, R5 ;  /* 0x0000000500037308 */ /* 0x001e300000001800 */
[----:B----4-:R-:W4:Y:S01]  /*00c0*/  F2F.F64.F32 R8, UR4 ;  /* 0x0000000400087d10 */ /* 0x010f220008201800 */
[----:B------:R-:W1:Y:S01]  /*00d0*/  S2UR UR4, SR_CTAID.X ;  /* 0x00000000000479c3 */ /* 0x000e620000002500 */
[----:B0-----:R-:W-:-:S02]  /*00e0*/  DFMA R6, -R4, R2, 1 ;  /* 0x3ff000000406742b */ /* 0x001fc40000000102 */
[----:B----4-:R-:W-:-:S06]  /*00f0*/  DMUL R8, R8, 0.5 ;  /* 0x3fe0000008087828 */ /* 0x010fcc0000000000 */
[----:B------:R-:W-:-:S08]  /*0100*/  DFMA R6, R6, R6, R6 ;  /* 0x000000060606722b */ /* 0x000fd00000000006 */
[----:B------:R-:W-:Y:S01]  /*0110*/  DFMA R6, R2, R6, R2 ;  /* 0x000000060206722b */ /* 0x000fe20000000002 */
[----:B------:R-:W-:-:S07]  /*0120*/  FSETP.GEU.AND P1, PT, |R9|, 6.5827683646048100446e-37, PT ;  /* 0x036000000900780b */ /* 0x000fce0003f2e200 */
[----:B------:R-:W-:-:S08]  /*0130*/  DFMA R2, -R4, R6, 1 ;  /* 0x3ff000000402742b */ /* 0x000fd00000000106 */
[----:B------:R-:W-:-:S08]  /*0140*/  DFMA R2, R6, R2, R6 ;  /* 0x000000020602722b */ /* 0x000fd00000000006 */
[----:B------:R-:W-:-:S08]  /*0150*/  DMUL R46, R8, R2 ;  /* 0x00000002082e7228 */ /* 0x000fd00000000000 */
[----:B------:R-:W-:-:S08]  /*0160*/  DFMA R6, -R4, R46, R8 ;  /* 0x0000002e0406722b */ /* 0x000fd00000000108 */
[----:B------:R-:W-:Y:S01]  /*0170*/  DFMA R46, R2, R6, R46 ;  /* 0x00000006022e722b */ /* 0x000fe2000000002e */
[----:B-1----:R-:W-:Y:S02]  /*0180*/  IMAD R6, R0, UR4, R11 ;  /* 0x0000000400067c24 */ /* 0x002fe4000f8e020b */
[----:B---3--:R-:W-:-:S07]  /*0190*/  IMAD R7, R10, UR5, R13 ;  /* 0x000000050a077c24 */ /* 0x008fce000f8e020d */
[----:B------:R-:W-:-:S05]  /*01a0*/  FFMA R2, RZ, R5, R47 ;  /* 0x00000005ff027223 */ /* 0x000fca000000002f */
[----:B------:R-:W-:-:S13]  /*01b0*/  FSETP.GT.AND P0, PT, |R2|, 1.469367938527859385e-39, PT ;  /* 0x001000000200780b */ /* 0x000fda0003f04200 */
[----:B--2---:R-:W-:Y:S05]  /*01c0*/  @P0 BRA P1, `(.L_x_205) ;  /* 0x0000000000180947 */ /* 0x004fea0000800000 */
[----:B------:R-:W-:Y:S01]  /*01d0*/  IMAD.MOV.U32 R40, RZ, RZ, R8 ;  /* 0x000000ffff287224 */ /* 0x000fe200078e0008 */
[----:B------:R-:W-:Y:S01]  /*01e0*/  MOV R52, 0x230 ;  /* 0x0000023000347802 */ /* 0x000fe20000000f00 */
[----:B------:R-:W-:Y:S02]  /*01f0*/  IMAD.MOV.U32 R41, RZ, RZ, R9 ;  /* 0x000000ffff297224 */ /* 0x000fe400078e0009 */
[----:B------:R-:W-:Y:S02]  /*0200*/  IMAD.MOV.U32 R38, RZ, RZ, R4 ;  /* 0x000000ffff267224 */ /* 0x000fe400078e0004 */
[----:B------:R-:W-:-:S07]  /*0210*/  IMAD.MOV.U32 R39, RZ, RZ, R5 ;  /* 0x000000ffff277224 */ /* 0x000fce00078e0005 */
[----:B------:R-:W-:Y:S05]  /*0220*/  CALL.REL.NOINC `($__internal_10_$__cuda_sm20_div_rn_f64_full) ;  /* 0x0000007c00847944 */ /* 0x000fea0003c00000 */
.L_x_205:
[----:B------:R-:W0:Y:S01]  /*0230*/  LDC R11, c[0x0][0x384] ;  /* 0x0000e100ff0b7b82 */ /* 0x000e220000000800 */
[----:B------:R-:W1:Y:S01]  /*0240*/  LDCU UR4, c[0x0][0x398] ;  /* 0x00007300ff0477ac */ /* 0x000e620008000800 */
[----:B------:R-:W2:Y:S06]  /*0250*/  F2F.F32.F64 R46, R46 ;  /* 0x0000002e002e7310 */ /* 0x000eac0000301000 */
[----:B------:R-:W3:Y:S01]  /*0260*/  LDC R0, c[0x0][0x398] ;  /* 0x0000e600ff007b82 */ /* 0x000ee20000000800 */
[----:B--2---:R-:W-:Y:S01]  /*0270*/  R2UR UR11, R46 ;  /* 0x000000002e0b72ca */ /* 0x004fe200000e0000 */
[----:B0-----:R-:W-:-:S04]  /*0280*/  FMUL R11, R11, R11 ;  /* 0x0000000b0b0b7220 */ /* 0x001fc80000400000 */
[----:B------:R-:W0:Y:S02]  /*0290*/  MUFU.RCP R2, R11 ;  /* 0x0000000b00027308 */ /* 0x000e240000001000 */
[----:B0-----:R-:W-:-:S04]  /*02a0*/  FFMA R3, -R11, R2, 1 ;  /* 0x3f8000000b037423 */ /* 0x001fc80000000102 */
[----:B------:R-:W-:-:S04]  /*02b0*/  FFMA R2, R2, R3, R2 ;  /* 0x0000000302027223 */ /* 0x000fc80000000002 */
[----:B-1----:R-:W-:-:S04]  /*02c0*/  FFMA R3, R2, UR4, RZ ;  /* 0x0000000402037c23 */ /* 0x002fc800080000ff */
[----:B------:R-:W-:-:S04]  /*02d0*/  FFMA R10, -R11, R3, UR4 ;  /* 0x000000040b0a7e23 */ /* 0x000fc80008000103 */
[----:B------:R-:W-:Y:S01]  /*02e0*/  FFMA R10, R2, R10, R3 ;  /* 0x0000000a020a7223 */ /* 0x000fe20000000003 */
[----:B------:R-:W-:-:S04]  /*02f0*/  IMAD.U32 R2, RZ, RZ, UR4 ;  /* 0x00000004ff027e24 */ /* 0x000fc8000f8e00ff */
[----:B------:R-:W0:Y:S01]  /*0300*/  FCHK P0, R2, R11 ;  /* 0x0000000b02007302 */ /* 0x000e220000000000 */
[----:B------:R-:W-:Y:S01]  /*0310*/  R2UR UR5, R10 ;  /* 0x000000000a0572ca */ /* 0x000fe200000e0000 */
[----:B0--3--:R-:W-:-:S14]  /*0320*/  @!P0 BRA `(.L_x_206) ;  /* 0x00000000000c8947 */ /* 0x009fdc0003800000 */
[----:B------:R-:W-:-:S07]  /*0330*/  MOV R12, 0x350 ;  /* 0x00000350000c7802 */ /* 0x000fce0000000f00 */
[----:B------:R-:W-:Y:S05]  /*0340*/  CALL.REL.NOINC `($__internal_11_$__cuda_sm3x_div_rn_noftz_f32_slowpath) ;  /* 0x0000008000a07944 */ /* 0x000fea0003c00000 */
[----:B------:R-:W-:-:S05]  /*0350*/  UMOV UR5, UR4 ;  /* 0x0000000400057c82 */ /* 0x000fca0008000000 */
.L_x_206:
[----:B------:R-:W0:Y:S01]  /*0360*/  LDCU UR4, c[0x0][0x38c] ;  /* 0x00007180ff0477ac */ /* 0x000e220008000800 */
[----:B------:R-:W-:Y:S01]  /*0370*/  IMAD.MOV.U32 R2, RZ, RZ, 0x1 ;  /* 0x00000001ff027424 */ /* 0x000fe200078e00ff */
        /* <DEDUP_REMOVED lines=19> */
[----:B------:R-:W-:Y:S05]  /*04b0*/  CALL.REL.NOINC `($__internal_10_$__cuda_sm20_div_rn_f64_full) ;  /* 0x0000007800e07944 */ /* 0x000fea0003c00000 */
.L_x_207:
[----:B------:R-:W0:Y:S01]  /*04c0*/  LDC R11, c[0x0][0x38c] ;  /* 0x0000e300ff0b7b82 */ /* 0x000e220000000800 */
[----:B------:R-:W1:Y:S01]  /*04d0*/  LDCU UR4, c[0x0][0x398] ;  /* 0x00007300ff0477ac */ /* 0x000e620008000800 */
[----:B------:R-:W2:Y:S02]  /*04e0*/  F2F.F32.F64 R46, R46 ;  /* 0x0000002e002e7310 */ /* 0x000ea40000301000 */
[----:B--2---:R-:W-:Y:S01]  /*04f0*/  R2UR UR14, R46 ;  /* 0x000000002e0e72ca */ /* 0x004fe200000e0000 */
[----:B-1----:R-:W-:Y:S02]  /*0500*/  IMAD.U32 R12, RZ, RZ, UR4 ;  /* 0x00000004ff0c7e24 */ /* 0x002fe4000f8e00ff */
[----:B0-----:R-:W-:-:S04]  /*0510*/  FMUL R11, R11, R11 ;  /* 0x0000000b0b0b7220 */ /* 0x001fc80000400000 */
[----:B------:R-:W0:Y:S08]  /*0520*/  MUFU.RCP R2, R11 ;  /* 0x0000000b00027308 */ /* 0x000e300000001000 */
[----:B------:R-:W1:Y:S01]  /*0530*/  FCHK P0, R12, R11 ;  /* 0x0000000b0c007302 */ /* 0x000e620000000000 */
[----:B0-----:R-:W-:-:S04]  /*0540*/  FFMA R3, -R11, R2, 1 ;  /* 0x3f8000000b037423 */ /* 0x001fc80000000102 */
[----:B------:R-:W-:-:S04]  /*0550*/  FFMA R2, R2, R3, R2 ;  /* 0x0000000302027223 */ /* 0x000fc80000000002 */
[----:B------:R-:W-:-:S04]  /*0560*/  FFMA R3, R2, UR4, RZ ;  /* 0x0000000402037c23 */ /* 0x000fc800080000ff */
[----:B------:R-:W-:-:S04]  /*0570*/  FFMA R10, -R11, R3, UR4 ;  /* 0x000000040b0a7e23 */ /* 0x000fc80008000103 */
[----:B------:R-:W-:-:S05]  /*0580*/  FFMA R10, R2, R10, R3 ;  /* 0x0000000a020a7223 */ /* 0x000fca0000000003 */
[----:B------:R-:W-:Y:S01]  /*0590*/  R2UR UR6, R10 ;  /* 0x000000000a0672ca */ /* 0x000fe200000e0000 */
[----:B-1----:R-:W-:-:S14]  /*05a0*/  @!P0 BRA `(.L_x_208) ;  /* 0x00000000000c8947 */ /* 0x002fdc0003800000 */
[----:B------:R-:W-:-:S07]  /*05b0*/  MOV R12, 0x5d0 ;  /* 0x000005d0000c7802 */ /* 0x000fce0000000f00 */
[----:B------:R-:W-:Y:S05]  /*05c0*/  CALL.REL.NOINC `($__internal_11_$__cuda_sm3x_div_rn_noftz_f32_slowpath) ;  /* 0x0000008000007944 */ /* 0x000fea0003c00000 */
[----:B------:R-:W-:-:S05]  /*05d0*/  UMOV UR6, UR4 ;  /* 0x0000000400067c82 */ /* 0x000fca0008000000 */
.L_x_208:
        /* <DEDUP_REMOVED lines=22> */
.L_x_209:
        /* <DEDUP_REMOVED lines=18> */
.L_x_210:
[----:B------:R-:W0:Y:S01]  /*0860*/  LDCU UR8, c[0x0][0x388] ;  /* 0x00007100ff0877ac */ /* 0x000e220008000800 */
[----:B------:R-:W1:Y:S01]  /*0870*/  LDCU UR4, c[0x0][0x380] ;  /* 0x00007000ff0477ac */ /* 0x000e620008000800 */
[----:B0-----:R-:W-:Y:S02]  /*0880*/  UIADD3 UR8, UPT, UPT, UR8, -0xc, URZ ;  /* 0xfffffff408087890 */ /* 0x001fe4000fffe0ff */
[----:B-1----:R-:W-:-:S04]  /*0890*/  UIADD3 UR4, UPT, UPT, UR4, -0xc, URZ ;  /* 0xfffffff404047890 */ /* 0x002fc8000fffe0ff */
[----:B------:R-:W-:-:S04]  /*08a0*/  ISETP.GE.AND P0, PT, R7, UR8, PT ;  /* 0x0000000807007c0c */ /* 0x000fc8000bf06270 */
[----:B------:R-:W-:-:S13]  /*08b0*/  ISETP.GE.OR P0, PT, R6, UR4, P0 ;  /* 0x0000000406007c0c */ /* 0x000fda0008706670 */
[----:B------:R-:W-:Y:S05]  /*08c0*/  @P0 EXIT ;  /* 0x000000000000094d */ /* 0x000fea0003800000 */
[----:B------:R-:W-:Y:S01]  /*08d0*/  DADD R16, -RZ, |R4| ;  /* 0x00000000ff107229 */ /* 0x000fe20000000504 */
[----:B------:R-:W-:Y:S01]  /*08e0*/  MOV R0, 0x920 ;  /* 0x0000092000007802 */ /* 0x000fe20000000f00 */
[----:B------:R-:W-:Y:S01]  /*08f0*/  UMOV UR4, URZ ;  /* 0x000000ff00047c82 */ /* 0x000fe20008000000 */
[----:B------:R-:W-:-:S08]  /*0900*/  UMOV UR9, 0x3ff00000 ;  /* 0x3ff0000000097882 */ /* 0x000fd00000000000 */
[----:B------:R-:W-:Y:S05]  /*0910*/  CALL.REL.NOINC `($_Z13TVD_3D_SolverifififfPfS_S_$__internal_accurate_pow) ;  /* 0x0000008000cc7944 */ /* 0x000fea0003c00000 */
[----:B------:R-:W0:Y:S01]  /*0920*/  LDC R0, c[0x0][0x384] ;  /* 0x0000e100ff007b82 */ /* 0x000e220000000800 */
[----:B------:R-:W-:Y:S01]  /*0930*/  DADD R6, R4, 1 ;  /* 0x3ff0000004067429 */ /* 0x000fe20000000000 */
[----:B------:R-:W-:Y:S01]  /*0940*/  ISETP.GE.AND P0, PT, R5, RZ, PT ;  /* 0x000000ff0500720c */ /* 0x000fe20003f06270 */
[----:B------:R-:W-:-:S08]  /*0950*/  DADD R8, -RZ, -R16 ;  /* 0x00000000ff087229 */ /* 0x000fd00000000910 */
[----:B------:R-:W-:Y:S02]  /*0960*/  LOP3.LUT R6, R7, 0x7ff00000, RZ, 0xc0, !PT ;  /* 0x7ff0000007067812 */ /* 0x000fe400078ec0ff */
[----:B------:R-:W-:Y:S02]  /*0970*/  FSEL R7, R9, R17, !P0 ;  /* 0x0000001109077208 */ /* 0x000fe40004000000 */
[----:B------:R-:W-:Y:S02]  /*0980*/  ISETP.NE.AND P2, PT, R6, 0x7ff00000, PT ;  /* 0x7ff000000600780c */ /* 0x000fe40003f45270 */
[----:B------:R-:W-:Y:S01]  /*0990*/  FSEL R6, R8, R16, !P0 ;  /* 0x0000001008067208 */ /* 0x000fe20004000000 */
[----:B------:R-:W-:Y:S01]  /*09a0*/  DADD R16, -RZ, |R14| ;  /* 0x00000000ff107229 */ /* 0x000fe2000000050e */
[----:B0-----:R-:W-:-:S13]  /*09b0*/  FSETP.NEU.AND P1, PT, R0, RZ, PT ;  /* 0x000000ff0000720b */ /* 0x001fda0003f2d000 */
[----:B------:R-:W-:Y:S02]  /*09c0*/  @!P1 IMAD.MOV.U32 R6, RZ, RZ, RZ ;  /* 0x000000ffff069224 */ /* 0x000fe400078e00ff */
[----:B------:R-:W-:Y:S01]  /*09d0*/  @!P1 IMAD.MOV.U32 R7, RZ, RZ, R5 ;  /* 0x000000ffff079224 */ /* 0x000fe200078e0005 */
[----:B------:R-:W-:Y:S06]  /*09e0*/  @P2 BRA `(.L_x_211) ;  /* 0x00000000001c2947 */ /* 0x000fec0003800000 */
[----:B------:R-:W-:-:S13]  /*09f0*/  FSETP.NAN.AND P1, PT, R0, R0, PT ;  /* 0x000000000000720b */ /* 0x000fda0003f28000 */
[----:B------:R-:W-:Y:S01]  /*0a00*/  @P1 DADD R6, R4, 1 ;  /* 0x3ff0000004061429 */ /* 0x000fe20000000000 */
[----:B------:R-:W-:Y:S10]  /*0a10*/  @P1 BRA `(.L_x_211) ;  /* 0x0000000000101947 */ /* 0x000ff40003800000 */
[----:B------:R-:W-:-:S14]  /*0a20*/  DSETP.NEU.AND P1, PT, |R4|, +INF , PT ;  /* 0x7ff000000400742a */ /* 0x000fdc0003f2d200 */
[----:B------:R-:W-:Y:S02]  /*0a30*/  @!P1 IMAD.MOV.U32 R0, RZ, RZ, -0x100000 ;  /* 0xfff00000ff009424 */ /* 0x000fe400078e00ff */
[----:B------:R-:W-:-:S03]  /*0a40*/  @!P1 IMAD.MOV.U32 R6, RZ, RZ, RZ ;  /* 0x000000ffff069224 */ /* 0x000fc600078e00ff */
[----:B------:R-:W-:-:S07]  /*0a50*/  @!P1 SEL R7, R0, 0x7ff00000, !P0 ;  /* 0x7ff0000000079807 */ /* 0x000fce0004000000 */
.L_x_211:
[----:B------:R-:W-:Y:S01]  /*0a60*/  MOV R0, 0xa90 ;  /* 0x00000a9000007802 */ /* 0x000fe20000000f00 */
[----:B------:R-:W-:-:S06]  /*0a70*/  UMOV UR9, 0x3ff00000 ;  /* 0x3ff0000000097882 */ /* 0x000fcc0000000000 */
[----:B------:R-:W-:Y:S05]  /*0a80*/  CALL.REL.NOINC `($_Z13TVD_3D_SolverifififfPfS_S_$__internal_accurate_pow) ;  /* 0x0000008000707944 */ /* 0x000fea0003c00000 */
[----:B------:R-:W0:Y:S01]  /*0a90*/  LDC R0, c[0x0][0x38c] ;  /* 0x0000e300ff007b82 */ /* 0x000e220000000800 */
[----:B------:R-:W-:Y:S01]  /*0aa0*/  DADD R8, R14, 1 ;  /* 0x3ff000000e087429 */ /* 0x000fe20000000000 */
[----:B------:R-:W-:Y:S01]  /*0ab0*/  ISETP.GE.AND P0, PT, R15, RZ, PT ;  /* 0x000000ff0f00720c */ /* 0x000fe20003f06270 */
[----:B------:R-:W-:Y:S02]  /*0ac0*/  DADD R10, -RZ, -R16 ;  /* 0x00000000ff0a7229 */ /* 0x000fe40000000910 */
[----:B------:R-:W-:-:S03]  /*0ad0*/  DADD R6, R6, R6 ;  /* 0x0000000006067229 */ /* 0x000fc60000000006 */
[----:B------:R-:W1:Y:S03]  /*0ae0*/  LDC R12, c[0x0][0x384] ;  /* 0x0000e100ff0c7b82 */ /* 0x000e660000000800 */
[----:B------:R-:W-:Y:S02]  /*0af0*/  LOP3.LUT R8, R9, 0x7ff00000, RZ, 0xc0, !PT ;  /* 0x7ff0000009087812 */ /* 0x000fe400078ec0ff */
[----:B------:R-:W-:Y:S02]  /*0b00*/  FSEL R16, R10, R16, !P0 ;  /* 0x000000100a107208 */ /* 0x000fe40004000000 */
[----:B------:R-:W-:Y:S02]  /*0b10*/  ISETP.NE.AND P2, PT, R8, 0x7ff00000, PT ;  /* 0x7ff000000800780c */ /* 0x000fe40003f45270 */
[----:B------:R-:W-:Y:S02]  /*0b20*/  FSEL R17, R11, R17, !P0 ;  /* 0x000000110b117208 */ /* 0x000fe40004000000 */
[----:B0-----:R-:W-:-:S13]  /*0b30*/  FSETP.NEU.AND P1, PT, R0, RZ, PT ;  /* 0x000000ff0000720b */ /* 0x001fda0003f2d000 */
[----:B------:R-:W-:Y:S02]  /*0b40*/  @!P1 IMAD.MOV.U32 R16, RZ, RZ, RZ ;  /* 0x000000ffff109224 */ /* 0x000fe400078e00ff */
[----:B------:R-:W-:Y:S01]  /*0b50*/  @!P1 IMAD.MOV.U32 R17, RZ, RZ, R15 ;  /* 0x000000ffff119224 */ /* 0x000fe200078e000f */
[----:B-1----:R-:W-:Y:S06]  /*0b60*/  @P2 BRA `(.L_x_212) ;  /* 0x00000000001c2947 */ /* 0x002fec0003800000 */
[----:B------:R-:W-:-:S13]  /*0b70*/  FSETP.NAN.AND P1, PT, R0, R0, PT ;  /* 0x000000000000720b */ /* 0x000fda0003f28000 */
[----:B------:R-:W-:Y:S01]  /*0b80*/  @P1 DADD R16, R14, 1 ;  /* 0x3ff000000e101429 */ /* 0x000fe20000000000 */
[----:B------:R-:W-:Y:S10]  /*0b90*/  @P1 BRA `(.L_x_212) ;  /* 0x0000000000101947 */ /* 0x000ff40003800000 */
[----:B------:R-:W-:-:S14]  /*0ba0*/  DSETP.NEU.AND P1, PT, |R14|, +INF , PT ;  /* 0x7ff000000e00742a */ /* 0x000fdc0003f2d200 */
[----:B------:R-:W-:Y:S02]  /*0bb0*/  @!P1 IMAD.MOV.U32 R8, RZ, RZ, -0x100000 ;  /* 0xfff00000ff089424 */ /* 0x000fe400078e00ff */
[----:B------:R-:W-:-:S03]  /*0bc0*/  @!P1 IMAD.MOV.U32 R16, RZ, RZ, RZ ;  /* 0x000000ffff109224 */ /* 0x000fc600078e00ff */
[----:B------:R-:W-:-:S07]  /*0bd0*/  @!P1 SEL R17, R8, 0x7ff00000, !P0 ;  /* 0x7ff0000008119807 */ /* 0x000fce0004000000 */
.L_x_212:
[----:B------:R-:W-:Y:S01]  /*0be0*/  DADD R16, R16, R16 ;  /* 0x0000000010107229 */ /* 0x000fe20000000010 */
[----:B------:R-:W-:Y:S01]  /*0bf0*/  FSETP.NEU.AND P1, PT, R12, 1, PT ;  /* 0x3f8000000c00780b */ /* 0x000fe20003f2d000 */
[----:B------:R-:W-:Y:S01]  /*0c00*/  DADD R10, -RZ, |R2| ;  /* 0x00000000ff0a7229 */ /* 0x000fe20000000502 */
[----:B------:R-:W-:Y:S01]  /*0c10*/  FSETP.NEU.AND P0, PT, R0, 1, PT ;  /* 0x3f8000000000780b */ /* 0x000fe20003f0d000 */
[----:B------:R-:W-:Y:S01]  /*0c20*/  UMOV UR9, 0x3ff00000 ;  /* 0x3ff0000000097882 */ /* 0x000fe20000000000 */
[----:B------:R-:W-:Y:S02]  /*0c30*/  FSEL R6, R6, RZ, P1 ;  /* 0x000000ff06067208 */ /* 0x000fe40000800000 */
[----:B------:R-:W-:Y:S02]  /*0c40*/  FSEL R7, R7, 2, P1 ;  /* 0x4000000007077808 */ /* 0x000fe40000800000 */
[----:B------:R-:W-:Y:S02]  /*0c50*/  MOV R0, 0xcc0 ;  /* 0x00000cc000007802 */ /* 0x000fe40000000f00 */
[----:B------:R-:W-:Y:S01]  /*0c60*/  FSEL R8, R16, RZ, P0 ;  /* 0x000000ff10087208 */ /* 0x000fe20000000000 */
[----:B------:R-:W-:Y:S01]  /*0c70*/  IMAD.MOV.U32 R16, RZ, RZ, R10 ;  /* 0x000000ffff107224 */ /* 0x000fe200078e000a */
[----:B------:R-:W-:Y:S01]  /*0c80*/  FSEL R9, R17, 2, P0 ;  /* 0x4000000011097808 */ /* 0x000fe20000000000 */
[----:B------:R-:W-:-:S05]  /*0c90*/  IMAD.MOV.U32 R17, RZ, RZ, R11 ;  /* 0x000000ffff117224 */ /* 0x000fca00078e000b */
[----:B------:R-:W-:-:S11]  /*0ca0*/  DADD R6, R6, R8 ;  /* 0x0000000006067229 */ /* 0x000fd60000000008 */
        /* <DEDUP_REMOVED lines=8> */
[----:B------:R-:W-:Y:S02]  /*0d30*/  FSEL R17, R11, R17, !P0 ;  /* 0x000000110b117208 */ /* 0x000fe40004000000 */
        /* <DEDUP_REMOVED lines=11> */
.L_x_213:
[----:B------:R-:W-:Y:S01]  /*0df0*/  DADD R16, R16, R16 ;  /* 0x0000000010107229 */ /* 0x000fe20000000010 */
[----:B------:R-:W-:Y:S01]  /*0e00*/  FSETP.NEU.AND P0, PT, R0, 1, PT ;  /* 0x3f8000000000780b */ /* 0x000fe20003f0d000 */
[----:B------:R-:W0:Y:S01]  /*0e10*/  LDCU UR8, c[0x0][0x384] ;  /* 0x00007080ff0877ac */ /* 0x000e220008000800 */
[----:B------:R-:W-:Y:S01]  /*0e20*/  MOV R0, 0xeb0 ;  /* 0x00000eb000007802 */ /* 0x000fe20000000f00 */
[----:B------:R-:W-:-:S06]  /*0e30*/  UMOV UR9, 0x40000000 ;  /* 0x4000000000097882 */ /* 0x000fcc0000000000 */
[----:B------:R-:W-:Y:S02]  /*0e40*/  FSEL R8, R16, RZ, P0 ;  /* 0x000000ff10087208 */ /* 0x000fe40000000000 */
[----:B------:R-:W-:Y:S01]  /*0e50*/  FSEL R9, R17, 2, P0 ;  /* 0x4000000011097808 */ /* 0x000fe20000000000 */
[----:B------:R-:W-:-:S05]  /*0e60*/  DADD R16, -RZ, |R4| ;  /* 0x00000000ff107229 */ /* 0x000fca0000000504 */
[----:B------:R-:W-:Y:S01]  /*0e70*/  DADD R6, R6, R8 ;  /* 0x0000000006067229 */ /* 0x000fe20000000008 */
[----:B0-----:R-:W-:-:S05]  /*0e80*/  FSETP.NEU.AND P2, PT, RZ, UR8, PT ;  /* 0x00000008ff007c0b */ /* 0x001fca000bf4d000 */
[----:B------:R0:W1:Y:S08]  /*0e90*/  F2F.F32.F64 R51, R6 ;  /* 0x0000000600337310 */ /* 0x0000700000301000 */
[----:B01----:R-:W-:Y:S05]  /*0ea0*/  CALL.REL.NOINC `($_Z13TVD_3D_SolverifififfPfS_S_$__internal_accurate_pow) ;  /* 0x0000007c00687944 */ /* 0x003fea0003c00000 */
[----:B------:R-:W-:Y:S01]  /*0eb0*/  DADD R6, R4, 2 ;  /* 0x4000000004067429 */ /* 0x000fe20000000000 */
[----:B------:R-:W0:Y:S01]  /*0ec0*/  LDCU UR8, c[0x0][0x38c] ;  /* 0x00007180ff0877ac */ /* 0x000e220008000800 */
[----:B------:R-:W-:-:S08]  /*0ed0*/  DADD R8, -RZ, |R14| ;  /* 0x00000000ff087229 */ /* 0x000fd0000000050e */
[----:B------:R-:W-:Y:S01]  /*0ee0*/  LOP3.LUT R6, R7, 0x7ff00000, RZ, 0xc0, !PT ;  /* 0x7ff0000007067812 */ /* 0x000fe200078ec0ff */
[----:B------:R-:W-:-:S03]  /*0ef0*/  IMAD.MOV.U32 R7, RZ, RZ, R17 ;  /* 0x000000ffff077224 */ /* 0x000fc600078e0011 */
[----:B------:R-:W-:Y:S01]  /*0f00*/  ISETP.NE.AND P0, PT, R6, 0x7ff00000, PT ;  /* 0x7ff000000600780c */ /* 0x000fe20003f05270 */
[----:B------:R-:W-:Y:S01]  /*0f10*/  IMAD.MOV.U32 R6, RZ, RZ, R16 ;  /* 0x000000ffff067224 */ /* 0x000fe200078e0010 */
[----:B------:R-:W-:Y:S02]  /*0f20*/  @!P2 CS2R R6, SRZ ;  /* 0x000000000006a805 */ /* 0x000fe4000001ff00 */
[----:B0-----:R-:W-:-:S09]  /*0f30*/  FSETP.NEU.AND P3, PT, RZ, UR8, PT ;  /* 0x00000008ff007c0b */ /* 0x001fd2000bf6d000 */
        /* <DEDUP_REMOVED lines=8> */
.L_x_214:
[----:B------:R-:W-:Y:S01]  /*0fc0*/  IMAD.MOV.U32 R16, RZ, RZ, R8 ;  /* 0x000000ffff107224 */ /* 0x000fe200078e0008 */
[----:B------:R-:W-:Y:S01]  /*0fd0*/  MOV R0, 0x1010 ;  /* 0x0000101000007802 */ /* 0x000fe20000000f00 */
[----:B------:R-:W-:Y:S01]  /*0fe0*/  IMAD.MOV.U32 R17, RZ, RZ, R9 ;  /* 0x000000ffff117224 */ /* 0x000fe200078e0009 */
[----:B------:R-:W-:-:S06]  /*0ff0*/  UMOV UR9, 0x40000000 ;  /* 0x4000000000097882 */ /* 0x000fcc0000000000 */
[----:B------:R-:W-:Y:S05]  /*1000*/  CALL.REL.NOINC `($_Z13TVD_3D_SolverifififfPfS_S_$__internal_accurate_pow) ;  /* 0x0000007c00107944 */ /* 0x000fea0003c00000 */
[----:B------:R-:W-:Y:S01]  /*1010*/  DADD R8, R14, 2 ;  /* 0x400000000e087429 */ /* 0x000fe20000000000 */
[----:B------:R-:W0:Y:S01]  /*1020*/  LDC R10, c[0x0][0x38c] ;  /* 0x0000e300ff0a7b82 */ /* 0x000e220000000800 */
[----:B------:R-:W-:Y:S01]  /*1030*/  DADD R6, R6, R6 ;  /* 0x0000000006067229 */ /* 0x000fe20000000006 */
[----:B------:R-:W-:-:S06]  /*1040*/  @!P3 CS2R R16, SRZ ;  /* 0x000000000010b805 */ /* 0x000fcc000001ff00 */
[----:B------:R-:W1:Y:S01]  /*1050*/  LDC R11, c[0x0][0x384] ;  /* 0x0000e100ff0b7b82 */ /* 0x000e620000000800 */
[----:B------:R-:W-:-:S04]  /*1060*/  LOP3.LUT R8, R9, 0x7ff00000, RZ, 0xc0, !PT ;  /* 0x7ff0000009087812 */ /* 0x000fc800078ec0ff */
[----:B------:R-:W-:-:S13]  /*1070*/  ISETP.NE.AND P0, PT, R8, 0x7ff00000, PT ;  /* 0x7ff000000800780c */ /* 0x000fda0003f05270 */
[----:B------:R-:W-:Y:S05]  /*1080*/  @P0 BRA `(.L_x_215) ;  /* 0x00000000001c0947 */ /* 0x000fea0003800000 */
[----:B------:R-:W2:Y:S02]  /*1090*/  LDC R0, c[0x0][0x38c] ;  /* 0x0000e300ff007b82 */ /* 0x000ea40000000800 */
[----:B--2---:R-:W-:-:S13]  /*10a0*/  FSETP.NAN.AND P0, PT, R0, R0, PT ;  /* 0x000000000000720b */ /* 0x004fda0003f08000 */
[----:B------:R-:W-:Y:S01]  /*10b0*/  @P0 DADD R16, R14, 2 ;  /* 0x400000000e100429 */ /* 0x000fe20000000000 */
[----:B------:R-:W-:Y:S10]  /*10c0*/  @P0 BRA `(.L_x_215) ;  /* 0x00000000000c0947 */ /* 0x000ff40003800000 */
[----:B------:R-:W-:-:S14]  /*10d0*/  DSETP.NEU.AND P0, PT, |R14|, +INF , PT ;  /* 0x7ff000000e00742a */ /* 0x000fdc0003f0d200 */
[----:B------:R-:W-:Y:S02]  /*10e0*/  @!P0 IMAD.MOV.U32 R16, RZ, RZ, 0x0 ;  /* 0x00000000ff108424 */ /* 0x000fe400078e00ff */
[----:B------:R-:W-:-:S07]  /*10f0*/  @!P0 IMAD.MOV.U32 R17, RZ, RZ, 0x7ff00000 ;  /* 0x7ff00000ff118424 */ /* 0x000fce00078e00ff */
.L_x_215:
[----:B------:R-:W-:Y:S01]  /*1100*/  DADD R16, R16, R16 ;  /* 0x0000000010107229 */ /* 0x000fe20000000010 */
[----:B------:R-:W2:Y:S01]  /*1110*/  LDCU UR8, c[0x0][0x394] ;  /* 0x00007280ff0877ac */ /* 0x000ea20008000800 */
[----:B------:R-:W-:Y:S01]  /*1120*/  DMUL R6, R6, 0.5 ;  /* 0x3fe0000006067828 */ /* 0x000fe20000000000 */
[----:B-1----:R-:W-:Y:S02]  /*1130*/  FSETP.NEU.AND P1, PT, R11, 1, PT ;  /* 0x3f8000000b00780b */ /* 0x002fe40003f2d000 */
[----:B0-----:R-:W-:Y:S01]  /*1140*/  FSETP.NEU.AND P0, PT, R10, 1, PT ;  /* 0x3f8000000a00780b */ /* 0x001fe20003f0d000 */
[----:B------:R-:W-:Y:S01]  /*1150*/  DADD R10, -RZ, |R2| ;  /* 0x00000000ff0a7229 */ /* 0x000fe20000000502 */
[----:B------:R-:W-:Y:S01]  /*1160*/  MOV R0, 0x1220 ;  /* 0x0000122000007802 */ /* 0x000fe20000000f00 */
[----:B------:R-:W-:Y:S01]  /*1170*/  DMUL R16, R16, 0.5 ;  /* 0x3fe0000010107828 */ /* 0x000fe20000000000 */
[----:B------:R-:W-:-:S03]  /*1180*/  UMOV UR9, 0x40000000 ;  /* 0x4000000000097882 */ /* 0x000fc60000000000 */
[----:B------:R-:W-:Y:S02]  /*1190*/  FSEL R6, R6, RZ, P1 ;  /* 0x000000ff06067208 */ /* 0x000fe40000800000 */
[----:B------:R-:W-:-:S04]  /*11a0*/  FSEL R7, R7, 1.875, P1 ;  /* 0x3ff0000007077808 */ /* 0x000fc80000800000 */
[----:B------:R-:W-:Y:S01]  /*11b0*/  FSEL R8, R16, RZ, P0 ;  /* 0x000000ff10087208 */ /* 0x000fe20000000000 */
[----:B------:R-:W-:Y:S01]  /*11c0*/  IMAD.MOV.U32 R16, RZ, RZ, R10 ;  /* 0x000000ffff107224 */ /* 0x000fe200078e000a */
[----:B------:R-:W-:Y:S01]  /*11d0*/  FSEL R9, R17, 1.875, P0 ;  /* 0x3ff0000011097808 */ /* 0x000fe20000000000 */
[----:B------:R-:W-:Y:S01]  /*11e0*/  IMAD.MOV.U32 R17, RZ, RZ, R11 ;  /* 0x000000ffff117224 */ /* 0x000fe200078e000b */
[----:B--2---:R-:W-:-:S04]  /*11f0*/  FSETP.NEU.AND P2, PT, RZ, UR8, PT ;  /* 0x00000008ff007c0b */ /* 0x004fc8000bf4d000 */
[----:B------:R-:W-:-:S11]  /*1200*/  DADD R6, R6, R8 ;  /* 0x0000000006067229 */ /* 0x000fd60000000008 */
[----:B------:R-:W-:Y:S05]  /*1210*/  CALL.REL.NOINC `($_Z13TVD_3D_SolverifififfPfS_S_$__internal_accurate_pow) ;  /* 0x00000078008c7944 */ /* 0x000fea0003c00000 */
[----:B------:R-:W-:Y:S01]  /*1220*/  DADD R8, R2, 2 ;  /* 0x4000000002087429 */ /* 0x000fe20000000000 */
[----:B------:R-:W0:Y:S01]  /*1230*/  LDC R10, c[0x0][0x394] ;  /* 0x0000e500ff0a7b82 */ /* 0x000e220000000800 */
[----:B------:R-:W-:-:S08]  /*1240*/  @!P2 CS2R R16, SRZ ;  /* 0x000000000010a805 */ /* 0x000fd0000001ff00 */
[----:B------:R-:W-:-:S04]  /*1250*/  LOP3.LUT R8, R9, 0x7ff00000, RZ, 0xc0, !PT ;  /* 0x7ff0000009087812 */ /* 0x000fc800078ec0ff */
[----:B------:R-:W-:-:S13]  /*1260*/  ISETP.NE.AND P0, PT, R8, 0x7ff00000, PT ;  /* 0x7ff000000800780c */ /* 0x000fda0003f05270 */
[----:B------:R-:W-:Y:S05]  /*1270*/  @P0 BRA `(.L_x_216) ;  /* 0x00000000001c0947 */ /* 0x000fea0003800000 */
[----:B------:R-:W1:Y:S02]  /*1280*/  LDC R0, c[0x0][0x394] ;  /* 0x0000e500ff007b82 */ /* 0x000e640000000800 */
[----:B-1----:R-:W-:-:S13]  /*1290*/  FSETP.NAN.AND P0, PT, R0, R0, PT ;  /* 0x000000000000720b */ /* 0x002fda0003f08000 */
[----:B------:R-:W-:Y:S01]  /*12a0*/  @P0 DADD R16, R2, 2 ;  /* 0x4000000002100429 */ /* 0x000fe20000000000 */
[----:B------:R-:W-:Y:S10]  /*12b0*/  @P0 BRA `(.L_x_216) ;  /* 0x00000000000c0947 */ /* 0x000ff40003800000 */
[----:B------:R-:W-:-:S14]  /*12c0*/  DSETP.NEU.AND P0, PT, |R2|, +INF , PT ;  /* 0x7ff000000200742a */ /* 0x000fdc0003f0d200 */
[----:B------:R-:W-:Y:S02]  /*12d0*/  @!P0 IMAD.MOV.U32 R16, RZ, RZ, 0x0 ;  /* 0x00000000ff108424 */ /* 0x000fe400078e00ff */
[----:B------:R-:W-:-:S07]  /*12e0*/  @!P0 IMAD.MOV.U32 R17, RZ, RZ, 0x7ff00000 ;  /* 0x7ff00000ff118424 */ /* 0x000fce00078e00ff */
.L_x_216:
[----:B------:R-:W-:Y:S01]  /*12f0*/  DADD R16, R16, R16 ;  /* 0x0000000010107229 */ /* 0x000fe20000000010 */
[----:B0-----:R-:W-:Y:S01]  /*1300*/  FSETP.NEU.AND P0, PT, R10, 1, PT ;  /* 0x3f8000000a00780b */ /* 0x001fe20003f0d000 */
[----:B------:R-:W0:Y:S01]  /*1310*/  LDCU UR8, c[0x0][0x384] ;  /* 0x00007080ff0877ac */ /* 0x000e220008000800 */
[----:B------:R-:W-:Y:S02]  /*1320*/  ISETP.GE.AND P2, PT, R5, RZ, PT ;  /* 0x000000ff0500720c */ /* 0x000fe40003f46270 */
[----:B------:R-:W-:Y:S01]  /*1330*/  MOV R0, 0x13d0 ;  /* 0x000013d000007802 */ /* 0x000fe20000000f00 */
[----:B------:R-:W-:Y:S02]  /*1340*/  UMOV UR9, 0x40080000 ;  /* 0x4008000000097882 */ /* 0x000fe40000000000 */
[----:B------:R-:W-:-:S10]  /*1350*/  DMUL R16, R16, 0.5 ;  /* 0x3fe0000010107828 */ /* 0x000fd40000000000 */
[----:B------:R-:W-:Y:S02]  /*1360*/  FSEL R8, R16, RZ, P0 ;  /* 0x000000ff10087208 */ /* 0x000fe40000000000 */
[----:B------:R-:W-:Y:S01]  /*1370*/  FSEL R9, R17, 1.875, P0 ;  /* 0x3ff0000011097808 */ /* 0x000fe20000000000 */
[----:B------:R-:W-:Y:S01]  /*1380*/  DADD R16, -RZ, |R4| ;  /* 0x00000000ff107229 */ /* 0x000fe20000000504 */
[----:B0-----:R-:W-:-:S04]  /*1390*/  FSETP.NEU.AND P5, PT, RZ, UR8, PT ;  /* 0x00000008ff007c0b */ /* 0x001fc8000bfad000 */
[----:B------:R-:W-:-:S06]  /*13a0*/  DADD R6, R6, R8 ;  /* 0x0000000006067229 */ /* 0x000fcc0000000008 */
[----:B------:R0:W1:Y:S05]  /*13b0*/  F2F.F32.F64 R50, R6 ;  /* 0x0000000600327310 */ /* 0x00006a0000301000 */
[----:B01----:R-:W-:Y:S05]  /*13c0*/  CALL.REL.NOINC `($_Z13TVD_3D_SolverifififfPfS_S_$__internal_accurate_pow) ;  /* 0x0000007800207944 */ /* 0x003fea0003c00000 */
[----:B------:R-:W-:Y:S01]  /*13d0*/  DADD R6, R4, 3 ;  /* 0x4008000004067429 */ /* 0x000fe20000000000 */
[----:B------:R-:W0:Y:S01]  /*13e0*/  LDCU UR8, c[0x0][0x38c] ;  /* 0x00007180ff0877ac */ /* 0x000e220008000800 */
[----:B------:R-:W-:Y:S01]  /*13f0*/  DADD R8, -RZ, -R16 ;  /* 0x00000000ff087229 */ /* 0x000fe20000000910 */
[----:B------:R-:W-:-:S07]  /*1400*/  ISETP.GE.AND P3, PT, R15, RZ, PT ;  /* 0x000000ff0f00720c */ /* 0x000fce0003f66270 */
[----:B------:R-:W-:Y:S02]  /*1410*/  LOP3.LUT R6, R7, 0x7ff00000, RZ, 0xc0, !PT ;  /* 0x7ff0000007067812 */ /* 0x000fe400078ec0ff */
[----:B------:R-:W-:Y:S01]  /*1420*/  FSEL R7, R9, R17, !P2 ;  /* 0x0000001109077208 */ /* 0x000fe20005000000 */
[----:B------:R-:W-:Y:S01]  /*1430*/  @!P5 IMAD.MOV.U32 R7, RZ, RZ, R5 ;  /* 0x000000ffff07d224 */ /* 0x000fe200078e0005 */
[----:B------:R-:W-:Y:S02]  /*1440*/  ISETP.NE.AND P0, PT, R6, 0x7ff00000, PT ;  /* 0x7ff000000600780c */ /* 0x000fe40003f05270 */
[----:B------:R-:W-:Y:S01]  /*1450*/  FSEL R6, R8, R16, !P2 ;  /* 0x0000001008067208 */ /* 0x000fe20005000000 */
[----:B------:R-:W-:Y:S01]  /*1460*/  DADD R16, -RZ, |R14| ;  /* 0x00000000ff107229 */ /* 0x000fe2000000050e */
[----:B------:R-:W-:Y:S01]  /*1470*/  @!P5 IMAD.MOV.U32 R6, RZ, RZ, RZ ;  /* 0x000000ffff06d224 */ /* 0x000fe200078e00ff */
[----:B0-----:R-:W-:-:S08]  /*1480*/  FSETP.NEU.AND P4, PT, RZ, UR8, PT ;  /* 0x00000008ff007c0b */ /* 0x001fd0000bf8d000 */
[----:B------:R-:W-:Y:S05]  /*1490*/  @P0 BRA `(.L_x_217) ;  /* 0x0000000000240947 */ /* 0x000fea0003800000 */
[----:B------:R-:W0:Y:S02]  /*14a0*/  LDC R0, c[0x0][0x384] ;  /* 0x0000e100ff007b82 */ /* 0x000e240000000800 */
[----:B0-----:R-:W-:-:S13]  /*14b0*/  FSETP.NAN.AND P0, PT, R0, R0, PT ;  /* 0x000000000000720b */ /* 0x001fda0003f08000 */
[----:B------:R-:W-:Y:S01]  /*14c0*/  @P0 DADD R6, R4, 3 ;  /* 0x4008000004060429 */ /* 0x000fe20000000000 */
[----:B------:R-:W-:Y:S10]  /*14d0*/  @P0 BRA `(.L_x_217) ;  /* 0x0000000000140947 */ /* 0x000ff40003800000 */
[----:B------:R-:W-:-:S14]  /*14e0*/  DSETP.NEU.AND P0, PT, |R4|, +INF , PT ;  /* 0x7ff000000400742a */ /* 0x000fdc0003f0d200 */
[----:B------:R-:W-:Y:S01]  /*14f0*/  @!P0 IMAD.MOV.U32 R0, RZ, RZ, -0x100000 ;  /* 0xfff00000ff008424 */ /* 0x000fe200078e00ff */
[----:B------:R-:W-:Y:S01]  /*1500*/  @!P0 ISETP.GE.AND P1, PT, R5, RZ, PT ;  /* 0x000000ff0500820c */ /* 0x000fe20003f26270 */
[----:B------:R-:W-:-:S03]  /*1510*/  @!P0 IMAD.MOV.U32 R6, RZ, RZ, RZ ;  /* 0x000000ffff068224 */ /* 0x000fc600078e00ff */
[----:B------:R-:W-:-:S09]  /*1520*/  @!P0 SEL R7, R0, 0x7ff00000, !P1 ;  /* 0x7ff0000000078807 */ /* 0x000fd20004800000 */
.L_x_217:
[----:B------:R-:W-:Y:S01]  /*1530*/  MOV R0, 0x1560 ;  /* 0x0000156000007802 */ /* 0x000fe20000000f00 */
[----:B------:R-:W-:-:S06]  /*1540*/  UMOV UR9, 0x40080000 ;  /* 0x4008000000097882 */ /* 0x000fcc0000000000 */
[----:B------:R-:W-:Y:S05]  /*1550*/  CALL.REL.NOINC `($_Z13TVD_3D_SolverifififfPfS_S_$__internal_accurate_pow) ;  /* 0x0000007400bc7944 */ /* 0x000fea0003c00000 */
[----:B------:R-:W0:Y:S01]  /*1560*/  MUFU.RCP64H R11, 6 ;  /* 0x40180000000b7908 */ /* 0x000e220000001800 */
[----:B------:R-:W-:Y:S01]  /*1570*/  IMAD.MOV.U32 R18, RZ, RZ, 0x0 ;  /* 0x00000000ff127424 */ /* 0x000fe200078e00ff */
[----:B------:R-:W-:Y:S01]  /*1580*/  DADD R20, -RZ, -R16 ;  /* 0x00000000ff147229 */ /* 0x000fe20000000910 */
[----:B------:R-:W-:Y:S02]  /*1590*/  IMAD.MOV.U32 R19, RZ, RZ, 0x40180000 ;  /* 0x40180000ff137424 */ /* 0x000fe400078e00ff */
[----:B------:R-:W-:-:S07]  /*15a0*/  IMAD.MOV.U32 R10, RZ, RZ, 0x1 ;  /* 0x00000001ff0a7424 */ /* 0x000fce00078e00ff */
[----:B------:R-:W-:Y:S01]  /*15b0*/  FSEL R16, R20, R16, !P3 ;  /* 0x0000001014107208 */ /* 0x000fe20005800000 */
[----:B------:R-:W-:Y:S01]  /*15c0*/  @!P4 IMAD.MOV.U32 R16, RZ, RZ, RZ ;  /* 0x000000ffff10c224 */ /* 0x000fe200078e00ff */
[----:B------:R-:W-:Y:S01]  /*15d0*/  FSEL R17, R21, R17, !P3 ;  /* 0x0000001115117208 */ /* 0x000fe20005800000 */
[----:B------:R-:W-:Y:S01]  /*15e0*/  @!P4 IMAD.MOV.U32 R17, RZ, RZ, R15 ;  /* 0x000000ffff11c224 */ /* 0x000fe200078e000f */
        /* <DEDUP_REMOVED lines=18> */
.L_x_218:
[----:B------:R-:W-:Y:S01]  /*1710*/  DADD R40, R16, R16 ;  /* 0x0000000010287229 */ /* 0x000fe20000000010 */
[----:B------:R-:W0:Y:S01]  /*1720*/  LDC R12, c[0x0][0x38c] ;  /* 0x0000e300ff0c7b82 */ /* 0x000e220000000800 */
[----:B------:R-:W1:Y:S01]  /*1730*/  LDCU UR8, c[0x0][0x394] ;  /* 0x00007280ff0877ac */ /* 0x000e620008000800 */
[----:B------:R-:W-:-:S05]  /*1740*/  ISETP.GE.AND P2, PT, R3, RZ, PT ;  /* 0x000000ff0300720c */ /* 0x000fca0003f46270 */
[----:B------:R-:W-:Y:S02]  /*1750*/  DMUL R46, R40, R10 ;  /* 0x0000000a282e7228 */ /* 0x000fe40000000000 */
[----:B------:R-:W-:-:S06]  /*1760*/  FSETP.GEU.AND P3, PT, |R41|, 6.5827683646048100446e-37, PT ;  /* 0x036000002900780b */ /* 0x000fcc0003f6e200 */
[----:B------:R-:W-:Y:S01]  /*1770*/  DFMA R8, R46, -6, R40 ;  /* 0xc01800002e08782b */ /* 0x000fe20000000028 */
[----:B-1----:R-:W-:-:S07]  /*1780*/  FSETP.NEU.AND P4, PT, RZ, UR8, PT ;  /* 0x00000008ff007c0b */ /* 0x002fce000bf8d000 */
[----:B------:R-:W-:Y:S01]  /*1790*/  DFMA R46, R10, R8, R46 ;  /* 0x000000080a2e722b */ /* 0x000fe2000000002e */
[----:B0-----:R-:W-:-:S09]  /*17a0*/  FSETP.NEU.AND P1, PT, R12, 1, PT ;  /* 0x3f8000000c00780b */ /* 0x001fd20003f2d000 */
[----:B------:R-:W-:-:S05]  /*17b0*/  FFMA R0, RZ, 2.375, R47 ;  /* 0x40180000ff007823 */ /* 0x000fca000000002f */
[----:B------:R-:W-:-:S13]  /*17c0*/  FSETP.GT.AND P0, PT, |R0|, 1.469367938527859385e-39, PT ;  /* 0x001000000000780b */ /* 0x000fda0003f04200 */
[----:B------:R-:W-:Y:S05]  /*17d0*/  @P0 BRA P3, `(.L_x_219) ;  /* 0x0000000000100947 */ /* 0x000fea0001800000 */
[----:B------:R-:W-:Y:S01]  /*17e0*/  IMAD.MOV.U32 R38, RZ, RZ, RZ ;  /* 0x000000ffff267224 */ /* 0x000fe200078e00ff */
[----:B------:R-:W-:Y:S01]  /*17f0*/  MOV R52, 0x1820 ;  /* 0x0000182000347802 */ /* 0x000fe20000000f00 */
[----:B------:R-:W-:-:S07]  /*1800*/  IMAD.MOV.U32 R39, RZ, RZ, 0x40180000 ;  /* 0x40180000ff277424 */ /* 0x000fce00078e00ff */
[----:B------:R-:W-:Y:S05]  /*1810*/  CALL.REL.NOINC `($__internal_10_$__cuda_sm20_div_rn_f64_full) ;  /* 0x0000006800087944 */ /* 0x000fea0003c00000 */
.L_x_219:
[----:B------:R-:W0:Y:S01]  /*1820*/  MUFU.RCP64H R9, 6 ;  /* 0x4018000000097908 */ /* 0x000e220000001800 */
[----:B------:R-:W-:Y:S01]  /*1830*/  IMAD.MOV.U32 R10, RZ, RZ, 0x0 ;  /* 0x00000000ff0a7424 */ /* 0x000fe200078e00ff */
[----:B------:R-:W-:Y:S01]  /*1840*/  DADD R40, R6, R6 ;  /* 0x0000000006287229 */ /* 0x000fe20000000006 */
[----:B------:R-:W-:Y:S02]  /*1850*/  IMAD.MOV.U32 R11, RZ, RZ, 0x40180000 ;  /* 0x40180000ff0b7424 */ /* 0x000fe400078e00ff */
[----:B------:R-:W-:-:S07]  /*1860*/  IMAD.MOV.U32 R8, RZ, RZ, 0x1 ;  /* 0x00000001ff087424 */ /* 0x000fce00078e00ff */
        /* <DEDUP_REMOVED lines=8> */
[----:B------:R-:W-:Y:S01]  /*18f0*/  DFMA R8, R10, R6, R8 ;  /* 0x000000060a08722b */ /* 0x000fe20000000008 */
[----:B------:R-:W-:Y:S02]  /*1900*/  FSEL R6, R46, 1.46601546874880000000e+13, P1 ;  /* 0x555555552e067808 */ /* 0x000fe40000800000 */
[----:B------:R-:W-:-:S07]  /*1910*/  FSEL R7, R47, 1.6666666269302368164, P1 ;  /* 0x3fd555552f077808 */ /* 0x000fce0000800000 */
[----:B------:R-:W-:-:S05]  /*1920*/  FFMA R0, RZ, 2.375, R9 ;  /* 0x40180000ff007823 */ /* 0x000fca0000000009 */
[----:B------:R-:W-:-:S13]  /*1930*/  FSETP.GT.AND P0, PT, |R0|, 1.469367938527859385e-39, PT ;  /* 0x001000000000780b */ /* 0x000fda0003f04200 */
[----:B------:R-:W-:Y:S05]  /*1940*/  @P0 BRA P3, `(.L_x_220) ;  /* 0x0000000000180947 */ /* 0x000fea0001800000 */
[----:B------:R-:W-:Y:S01]  /*1950*/  IMAD.MOV.U32 R38, RZ, RZ, RZ ;  /* 0x000000ffff267224 */ /* 0x000fe200078e00ff */
[----:B------:R-:W-:Y:S01]  /*1960*/  MOV R52, 0x1990 ;  /* 0x0000199000347802 */ /* 0x000fe20000000f00 */
[----:B------:R-:W-:-:S07]  /*1970*/  IMAD.MOV.U32 R39, RZ, RZ, 0x40180000 ;  /* 0x40180000ff277424 */ /* 0x000fce00078e00ff */
[----:B------:R-:W-:Y:S05]  /*1980*/  CALL.REL.NOINC `($__internal_10_$__cuda_sm20_div_rn_f64_full) ;  /* 0x0000006400ac7944 */ /* 0x000fea0003c00000 */
[----:B------:R-:W-:Y:S02]  /*1990*/  IMAD.MOV.U32 R8, RZ, RZ, R46 ;  /* 0x000000ffff087224 */ /* 0x000fe400078e002e */
[----:B------:R-:W-:-:S07]  /*19a0*/  IMAD.MOV.U32 R9, RZ, RZ, R47 ;  /* 0x000000ffff097224 */ /* 0x000fce00078e002f */
.L_x_220:
[----:B------:R-:W0:Y:S01]  /*19b0*/  LDC R0, c[0x0][0x384] ;  /* 0x0000e100ff007b82 */ /* 0x000e220000000800 */
[----:B------:R-:W-:Y:S01]  /*19c0*/  DADD R16, -RZ, |R2| ;  /* 0x00000000ff107229 */ /* 0x000fe20000000502 */
[----:B------:R-:W-:Y:S01]  /*19d0*/  UMOV UR9, 0x40080000 ;  /* 0x4008000000097882 */ /* 0x000fe20000000000 */
[----:B0-----:R-:W-:Y:S02]  /*19e0*/  FSETP.NEU.AND P0, PT, R0, 1, PT ;  /* 0x3f8000000000780b */ /* 0x001fe40003f0d000 */
[----:B------:R-:W-:Y:S02]  /*19f0*/  MOV R0, 0x1a40 ;  /* 0x00001a4000007802 */ /* 0x000fe40000000f00 */
[----:B------:R-:W-:Y:S02]  /*1a00*/  FSEL R8, R8, 1.46601546874880000000e+13, P0 ;  /* 0x5555555508087808 */ /* 0x000fe40000000000 */
[----:B------:R-:W-:-:S06]  /*1a10*/  FSEL R9, R9, 1.6666666269302368164, P0 ;  /* 0x3fd5555509097808 */ /* 0x000fcc0000000000 */
[----:B------:R-:W-:-:S11]  /*1a20*/  DADD R6, R8, R6 ;  /* 0x0000000008067229 */ /* 0x000fd60000000006 */
[----:B------:R-:W-:Y:S05]  /*1a30*/  CALL.REL.NOINC `($_Z13TVD_3D_SolverifififfPfS_S_$__internal_accurate_pow) ;  /* 0x0000007000847944 */ /* 0x000fea0003c00000 */
[----:B------:R-:W0:Y:S01]  /*1a40*/  MUFU.RCP64H R11, 6 ;  /* 0x40180000000b7908 */ /* 0x000e220000001800 */
[----:B------:R-:W-:Y:S02]  /*1a50*/  IMAD.MOV.U32 R12, RZ, RZ, 0x0 ;  /* 0x00000000ff0c7424 */ /* 0x000fe400078e00ff */
[----:B------:R-:W-:Y:S02]  /*1a60*/  IMAD.MOV.U32 R13, RZ, RZ, 0x40180000 ;  /* 0x40180000ff0d7424 */ /* 0x000fe400078e00ff */
[----:B------:R-:W-:-:S06]  /*1a70*/  IMAD.MOV.U32 R10, RZ, RZ, 0x1 ;  /* 0x00000001ff0a7424 */ /* 0x000fcc00078e00ff */
[----:B0-----:R-:W-:-:S08]  /*1a80*/  DFMA R8, R10, -R12, 1 ;  /* 0x3ff000000a08742b */ /* 0x001fd0000000080c */
[----:B------:R-:W-:Y:S02]  /*1a90*/  DFMA R18, R8, R8, R8 ;  /* 0x000000080812722b */ /* 0x000fe40000000008 */
[----:B------:R-:W-:-:S06]  /*1aa0*/  DADD R8, R2, 3 ;  /* 0x4008000002087429 */ /* 0x000fcc0000000000 */
[----:B------:R-:W-:Y:S02]  /*1ab0*/  DFMA R18, R10, R18, R10 ;  /* 0x000000120a12722b */ /* 0x000fe4000000000a */
[----:B------:R-:W-:Y:S02]  /*1ac0*/  DADD R10, -RZ, -R16 ;  /* 0x00000000ff0a7229 */ /* 0x000fe40000000910 */
[----:B------:R-:W-:-:S04]  /*1ad0*/  LOP3.LUT R8, R9, 0x7ff00000, RZ, 0xc0, !PT ;  /* 0x7ff0000009087812 */ /* 0x000fc800078ec0ff */
[----:B------:R-:W-:Y:S01]  /*1ae0*/  ISETP.NE.AND P0, PT, R8, 0x7ff00000, PT ;  /* 0x7ff000000800780c */ /* 0x000fe20003f05270 */
[----:B------:R-:W-:-:S03]  /*1af0*/  DFMA R12, R18, -R12, 1 ;  /* 0x3ff00000120c742b */ /* 0x000fc6000000080c */
[----:B------:R-:W-:Y:S01]  /*1b00*/  FSEL R16, R10, R16, !P2 ;  /* 0x000000100a107208 */ /* 0x000fe20005000000 */
[----:B------:R-:W-:Y:S01]  /*1b10*/  @!P4 IMAD.MOV.U32 R16, RZ, RZ, RZ ;  /* 0x000000ffff10c224 */ /* 0x000fe200078e00ff */
[----:B------:R-:W-:Y:S01]  /*1b20*/  FSEL R17, R11, R17, !P2 ;  /* 0x000000110b117208 */ /* 0x000fe20005000000 */
[----:B------:R-:W-:Y:S02]  /*1b30*/  @!P4 IMAD.MOV.U32 R17, RZ, RZ, R3 ;  /* 0x000000ffff11c224 */ /* 0x000fe400078e0003 */
        /* <DEDUP_REMOVED lines=11> */
.L_x_221:
        /* <DEDUP_REMOVED lines=16> */
.L_x_222:
[----:B------:R-:W-:Y:S01]  /*1cf0*/  FSEL R8, R46, 1.46601546874880000000e+13, P1 ;  /* 0x555555552e087808 */ /* 0x000fe20000800000 */
[----:B------:R-:W-:Y:S01]  /*1d00*/  DADD R16, -RZ, |R4| ;  /* 0x00000000ff107229 */ /* 0x000fe20000000504 */
[----:B------:R-:W-:Y:S01]  /*1d10*/  FSEL R9, R47, 1.6666666269302368164, P1 ;  /* 0x3fd555552f097808 */ /* 0x000fe20000800000 */
[----:B------:R-:W-:Y:S01]  /*1d20*/  UMOV UR9, 0x40100000 ;  /* 0x4010000000097882 */ /* 0x000fe20000000000 */
[----:B------:R-:W-:-:S04]  /*1d30*/  MOV R0, 0x1d70 ;  /* 0x00001d7000007802 */ /* 0x000fc80000000f00 */
[----:B------:R-:W-:-:S06]  /*1d40*/  DADD R6, R6, R8 ;  /* 0x0000000006067229 */ /* 0x000fcc0000000008 */
[----:B------:R0:W1:Y:S05]  /*1d50*/  F2F.F32.F64 R49, R6 ;  /* 0x0000000600317310 */ /* 0x00006a0000301000 */
        /* <DEDUP_REMOVED lines=18> */
.L_x_223:
[----:B------:R-:W-:Y:S01]  /*1e80*/  IMAD.MOV.U32 R16, RZ, RZ, R8 ;  /* 0x000000ffff107224 */ /* 0x000fe200078e0008 */
[----:B------:R-:W-:Y:S01]  /*1e90*/  MOV R0, 0x1ed0 ;  /* 0x00001ed000007802 */ /* 0x000fe20000000f00 */
[----:B------:R-:W-:Y:S01]  /*1ea0*/  IMAD.MOV.U32 R17, RZ, RZ, R9 ;  /* 0x000000ffff117224 */ /* 0x000fe200078e0009 */
[----:B------:R-:W-:-:S06]  /*1eb0*/  UMOV UR9, 0x40100000 ;  /* 0x4010000000097882 */ /* 0x000fcc0000000000 */
[----:B------:R-:W-:Y:S05]  /*1ec0*/  CALL.REL.NOINC `($_Z13TVD_3D_SolverifififfPfS_S_$__internal_accurate_pow) ;  /* 0x0000006c00607944 */ /* 0x000fea0003c00000 */
[----:B------:R-:W0:Y:S01]  /*1ed0*/  MUFU.RCP64H R11, 24 ;  /* 0x40380000000b7908 */ /* 0x000e220000001800 */
[----:B------:R-:W-:Y:S01]  /*1ee0*/  IMAD.MOV.U32 R18, RZ, RZ, 0x0 ;  /* 0x00000000ff127424 */ /* 0x000fe200078e00ff */
[----:B------:R-:W-:Y:S01]  /*1ef0*/  @!P2 CS2R R16, SRZ ;  /* 0x000000000010a805 */ /* 0x000fe2000001ff00 */
[----:B------:R-:W-:Y:S02]  /*1f00*/  IMAD.MOV.U32 R19, RZ, RZ, 0x40380000 ;  /* 0x40380000ff137424 */ /* 0x000fe400078e00ff */
        /* <DEDUP_REMOVED lines=17> */
.L_x_224:
        /* <DEDUP_REMOVED lines=13> */
[----:B------:R-:W-:Y:S01]  /*20f0*/  MOV R52, 0x2120 ;  /* 0x0000212000347802 */ /* 0x000fe20000000f00 */
[----:B------:R-:W-:-:S07]  /*2100*/  IMAD.MOV.U32 R39, RZ, RZ, 0x40380000 ;  /* 0x40380000ff277424 */ /* 0x000fce00078e00ff */
[----:B------:R-:W-:Y:S05]  /*2110*/  CALL.REL.NOINC `($__internal_10_$__cuda_sm20_div_rn_f64_full) ;  /* 0x0000005c00c87944 */ /* 0x000fea0003c00000 */
.L_x_225:
        /* <DEDUP_REMOVED lines=15> */
[----:B------:R-:W-:-:S07]  /*2210*/  FSEL R7, R47, 1.4166666269302368164, P1 ;  /* 0x3fb555552f077808 */ /* 0x000fce0000800000 */
[----:B------:R-:W-:-:S05]  /*2220*/  FFMA R0, RZ, 2.875, R9 ;  /* 0x40380000ff007823 */ /* 0x000fca0000000009 */
        /* <DEDUP_REMOVED lines=8> */
.L_x_226:
[----:B------:R-:W0:Y:S01]  /*22b0*/  LDC R0, c[0x0][0x384] ;  /* 0x0000e100ff007b82 */ /* 0x000e220000000800 */
[----:B------:R-:W-:Y:S01]  /*22c0*/  DADD R16, -RZ, |R2| ;  /* 0x00000000ff107229 */ /* 0x000fe20000000502 */
[----:B------:R-:W-:Y:S01]  /*22d0*/  UMOV UR9, 0x40100000 ;  /* 0x4010000000097882 */ /* 0x000fe20000000000 */
[----:B0-----:R-:W-:Y:S02]  /*22e0*/  FSETP.NEU.AND P0, PT, R0, 1, PT ;  /* 0x3f8000000000780b */ /* 0x001fe40003f0d000 */
[----:B------:R-:W-:Y:S02]  /*22f0*/  MOV R0, 0x2340 ;  /* 0x0000234000007802 */ /* 0x000fe40000000f00 */
[----:B------:R-:W-:Y:S02]  /*2300*/  FSEL R8, R8, 1.46601546874880000000e+13, P0 ;  /* 0x5555555508087808 */ /* 0x000fe40000000000 */
[----:B------:R-:W-:-:S06]  /*2310*/  FSEL R9, R9, 1.4166666269302368164, P0 ;  /* 0x3fb5555509097808 */ /* 0x000fcc0000000000 */
[----:B------:R-:W-:-:S11]  /*2320*/  DADD R6, R8, R6 ;  /* 0x0000000008067229 */ /* 0x000fd60000000006 */
        /* <DEDUP_REMOVED lines=22> */
.L_x_227:
        /* <DEDUP_REMOVED lines=17> */
.L_x_228:
[----:B------:R-:W-:Y:S01]  /*25a0*/  FSEL R8, R46, 1.46601546874880000000e+13, P1 ;  /* 0x555555552e087808 */ /* 0x000fe20000800000 */
[----:B------:R-:W-:Y:S01]  /*25b0*/  DADD R16, -RZ, |R4| ;  /* 0x00000000ff107229 */ /* 0x000fe20000000504 */
[----:B------:R-:W-:Y:S01]  /*25c0*/  FSEL R9, R47, 1.4166666269302368164, P1 ;  /* 0x3fb555552f097808 */ /* 0x000fe20000800000 */
[----:B------:R-:W-:Y:S01]  /*25d0*/  UMOV UR9, 0x40140000 ;  /* 0x4014000000097882 */ /* 0x000fe20000000000 */
[----:B------:R-:W-:-:S04]  /*25e0*/  MOV R0, 0x2620 ;  /* 0x0000262000007802 */ /* 0x000fc80000000f00 */
        /* <DEDUP_REMOVED lines=25> */
.L_x_229:
        /* <DEDUP_REMOVED lines=30> */
.L_x_230:
        /* <DEDUP_REMOVED lines=10> */
[----:B------:R-:W-:-:S05]  /*2a00*/  FFMA R0, RZ, 3.46875, R47 ;  /* 0x405e0000ff007823 */ /* 0x000fca000000002f */
[----:B------:R-:W-:-:S13]  /*2a10*/  FSETP.GT.AND P0, PT, |R0|, 1.469367938527859385e-39, PT ;  /* 0x001000000000780b */ /* 0x000fda0003f04200 */
[----:B------:R-:W-:Y:S05]  /*2a20*/  @P0 BRA P3, `(.L_x_231) ;  /* 0x0000000000100947 */ /* 0x000fea0001800000 */
[----:B------:R-:W-:Y:S01]  /*2a30*/  IMAD.MOV.U32 R38, RZ, RZ, RZ ;  /* 0x000000ffff267224 */ /* 0x000fe200078e00ff */
[----:B------:R-:W-:Y:S01]  /*2a40*/  MOV R52, 0x2a70 ;  /* 0x00002a7000347802 */ /* 0x000fe20000000f00 */
[----:B------:R-:W-:-:S07]  /*2a50*/  IMAD.MOV.U32 R39, RZ, RZ, 0x405e0000 ;  /* 0x405e0000ff277424 */ /* 0x000fce00078e00ff */
[----:B------:R-:W-:Y:S05]  /*2a60*/  CALL.REL.NOINC `($__internal_10_$__cuda_sm20_div_rn_f64_full) ;  /* 0x0000005400747944 */ /* 0x000fea0003c00000 */
.L_x_231:
        /* <DEDUP_REMOVED lines=14> */
[----:B------:R-:W-:Y:S02]  /*2b50*/  FSEL R6, R46, 1.1443742118159063574e-28, P1 ;  /* 0x111111112e067808 */ /* 0x000fe40000800000 */
[----:B------:R-:W-:-:S07]  /*2b60*/  FSEL R7, R47, 1.1333333253860473633, P1 ;  /* 0x3f9111112f077808 */ /* 0x000fce0000800000 */
[----:B------:R-:W-:-:S05]  /*2b70*/  FFMA R0, RZ, 3.46875, R9 ;  /* 0x405e0000ff007823 */ /* 0x000fca0000000009 */
        /* <DEDUP_REMOVED lines=8> */
.L_x_232:
[----:B------:R-:W0:Y:S01]  /*2c00*/  LDC R0, c[0x0][0x384] ;  /* 0x0000e100ff007b82 */ /* 0x000e220000000800 */
[----:B------:R-:W-:Y:S01]  /*2c10*/  DADD R16, -RZ, |R2| ;  /* 0x00000000ff107229 */ /* 0x000fe20000000502 */
[----:B------:R-:W-:Y:S01]  /*2c20*/  UMOV UR9, 0x40140000 ;  /* 0x4014000000097882 */ /* 0x000fe20000000000 */
[----:B0-----:R-:W-:Y:S02]  /*2c30*/  FSETP.NEU.AND P0, PT, R0, 1, PT ;  /* 0x3f8000000000780b */ /* 0x001fe40003f0d000 */
[----:B------:R-:W-:Y:S02]  /*2c40*/  MOV R0, 0x2c90 ;  /* 0x00002c9000007802 */ /* 0x000fe40000000f00 */
[----:B------:R-:W-:Y:S02]  /*2c50*/  FSEL R8, R8, 1.1443742118159063574e-28, P0 ;  /* 0x1111111108087808 */ /* 0x000fe40000000000 */
[----:B------:R-:W-:-:S06]  /*2c60*/  FSEL R9, R9, 1.1333333253860473633, P0 ;  /* 0x3f91111109097808 */ /* 0x000fcc0000000000 */
        /* <DEDUP_REMOVED lines=29> */
.L_x_233:
        /* <DEDUP_REMOVED lines=16> */
.L_x_234:
[----:B------:R-:W-:Y:S01]  /*2f40*/  FSEL R8, R46, 1.1443742118159063574e-28, P1 ;  /* 0x111111112e087808 */ /* 0x000fe20000800000 */
[----:B------:R-:W-:Y:S01]  /*2f50*/  DADD R16, -RZ, |R4| ;  /* 0x00000000ff107229 */ /* 0x000fe20000000504 */
[----:B------:R-:W-:Y:S01]  /*2f60*/  FSEL R9, R47, 1.1333333253860473633, P1 ;  /* 0x3f9111112f097808 */ /* 0x000fe20000800000 */
        /* <DEDUP_REMOVED lines=22> */
.L_x_235:
        /* <DEDUP_REMOVED lines=26> */
.L_x_236:
        /* <DEDUP_REMOVED lines=15> */
[----:B------:R-:W-:Y:S05]  /*3360*/  CALL.REL.NOINC `($__internal_10_$__cuda_sm20_div_rn_f64_full) ;  /* 0x0000004c00347944 */ /* 0x000fea0003c00000 */
.L_x_237:
        /* <DEDUP_REMOVED lines=14> */
[----:B------:R-:W-:Y:S02]  /*3450*/  FSEL R6, R46, 3.1249045965716459206e-25, P1 ;  /* 0x16c16c172e067808 */ /* 0x000fe40000800000 */
[----:B------:R-:W-:-:S07]  /*3460*/  FSEL R7, R47, 0.90138888359069824219, P1 ;  /* 0x3f66c16c2f077808 */ /* 0x000fce0000800000 */
[----:B------:R-:W-:-:S05]  /*3470*/  FFMA R0, RZ, 4.203125, R9 ;  /* 0x40868000ff007823 */ /* 0x000fca0000000009 */
        /* <DEDUP_REMOVED lines=8> */
.L_x_238:
[----:B------:R-:W0:Y:S01]  /*3500*/  LDC R0, c[0x0][0x384] ;  /* 0x0000e100ff007b82 */ /* 0x000e220000000800 */
[----:B------:R-:W-:Y:S01]  /*3510*/  DADD R16, -RZ, |R2| ;  /* 0x00000000ff107229 */ /* 0x000fe20000000502 */
[----:B------:R-:W-:Y:S01]  /*3520*/  UMOV UR9, 0x40180000 ;  /* 0x4018000000097882 */ /* 0x000fe20000000000 */
[----:B0-----:R-:W-:Y:S02]  /*3530*/  FSETP.NEU.AND P0, PT, R0, 1, PT ;  /* 0x3f8000000000780b */ /* 0x001fe40003f0d000 */
[----:B------:R-:W-:Y:S02]  /*3540*/  MOV R0, 0x3590 ;  /* 0x0000359000007802 */ /* 0x000fe40000000f00 */
[----:B------:R-:W-:Y:S02]  /*3550*/  FSEL R8, R8, 3.1249045965716459206e-25, P0 ;  /* 0x16c16c1708087808 */ /* 0x000fe40000000000 */
[----:B------:R-:W-:-:S06]  /*3560*/  FSEL R9, R9, 0.90138888359069824219, P0 ;  /* 0x3f66c16c09097808 */ /* 0x000fcc0000000000 */
        /* <DEDUP_REMOVED lines=23> */
.L_x_239:
        /* <DEDUP_REMOVED lines=17> */
.L_x_240:
[----:B------:R-:W-:Y:S01]  /*37f0*/  FSEL R8, R46, 3.1249045965716459206e-25, P1 ;  /* 0x16c16c172e087808 */ /* 0x000fe20000800000 */
[----:B------:R-:W-:Y:S01]  /*3800*/  DADD R16, -RZ, |R4| ;  /* 0x00000000ff107229 */ /* 0x000fe20000000504 */
[----:B------:R-:W-:Y:S01]  /*3810*/  FSEL R9, R47, 0.90138888359069824219, P1 ;  /* 0x3f66c16c2f097808 */ /* 0x000fe20000800000 */
        /* <DEDUP_REMOVED lines=27> */
.L_x_241:
        /* <DEDUP_REMOVED lines=30> */
.L_x_242:
[----:B------:R-:W-:Y:S01]  /*3bb0*/  DADD R40, R16, R16 ;  /* 0x0000000010287229 */ /* 0x000fe20000000010 */
[----:B------:R-:W0:Y:S01]  /*3bc0*/  LDCU UR8, c[0x0][0x394] ;  /* 0x00007280ff0877ac */ /* 0x000e220008000800 */
[----:B------:R-:W1:Y:S01]  /*3bd0*/  LDC R16, c[0x0][0x38c] ;  /* 0x0000e300ff107b82 */ /* 0x000e620000000800 */
[----:B------:R-:W-:-:S05]  /*3be0*/  ISETP.GE.AND P2, PT, R3, RZ, PT ;  /* 0x000000ff0300720c */ /* 0x000fca0003f46270 */
[----:B------:R-:W-:Y:S02]  /*3bf0*/  DMUL R46, R40, R10 ;  /* 0x0000000a282e7228 */ /* 0x000fe40000000000 */
[----:B------:R-:W-:-:S06]  /*3c00*/  FSETP.GEU.AND P3, PT, |R41|, 6.5827683646048100446e-37, PT ;  /* 0x036000002900780b */ /* 0x000fcc0003f6e200 */
[----:B------:R-:W-:Y:S01]  /*3c10*/  DFMA R8, R46, -5040, R40 ;  /* 0xc0b3b0002e08782b */ /* 0x000fe20000000028 */
[----:B0-----:R-:W-:-:S07]  /*3c20*/  FSETP.NEU.AND P4, PT, RZ, UR8, PT ;  /* 0x00000008ff007c0b */ /* 0x001fce000bf8d000 */
[----:B------:R-:W-:Y:S01]  /*3c30*/  DFMA R46, R10, R8, R46 ;  /* 0x000000080a2e722b */ /* 0x000fe2000000002e */
[----:B-1----:R-:W-:-:S09]  /*3c40*/  FSETP.NEU.AND P1, PT, R16, 1, PT ;  /* 0x3f8000001000780b */ /* 0x002fd20003f2d000 */
[----:B------:R-:W-:-:S05]  /*3c50*/  FFMA R0, RZ, 5.615234375, R47 ;  /* 0x40b3b000ff007823 */ /* 0x000fca000000002f */
[----:B------:R-:W-:-:S13]  /*3c60*/  FSETP.GT.AND P0, PT, |R0|, 1.469367938527859385e-39, PT ;  /* 0x001000000000780b */ /* 0x000fda0003f04200 */
[----:B------:R-:W-:Y:S05]  /*3c70*/  @P0 BRA P3, `(.L_x_243) ;  /* 0x0000000000100947 */ /* 0x000fea0001800000 */
[----:B------:R-:W-:Y:S01]  /*3c80*/  IMAD.MOV.U32 R38, RZ, RZ, RZ ;  /* 0x000000ffff267224 */ /* 0x000fe200078e00ff */
[----:B------:R-:W-:Y:S01]  /*3c90*/  MOV R52, 0x3cc0 ;  /* 0x00003cc000347802 */ /* 0x000fe20000000f00 */
[----:B------:R-:W-:-:S07]  /*3ca0*/  IMAD.MOV.U32 R39, RZ, RZ, 0x40b3b000 ;  /* 0x40b3b000ff277424 */ /* 0x000fce00078e00ff */
[----:B------:R-:W-:Y:S05]  /*3cb0*/  CALL.REL.NOINC `($__internal_10_$__cuda_sm20_div_rn_f64_full) ;  /* 0x0000004000e07944 */ /* 0x000fea0003c00000 */
.L_x_243:
        /* <DEDUP_REMOVED lines=14> */
[----:B------:R-:W-:Y:S02]  /*3da0*/  FSEL R6, R46, 2.6805903767080696074e-23, P1 ;  /* 0x1a01a01a2e067808 */ /* 0x000fe40000800000 */
[----:B------:R-:W-:-:S07]  /*3db0*/  FSEL R7, R47, 0.7265872955322265625, P1 ;  /* 0x3f3a01a02f077808 */ /* 0x000fce0000800000 */
[----:B------:R-:W-:-:S05]  /*3dc0*/  FFMA R0, RZ, 5.615234375, R9 ;  /* 0x40b3b000ff007823 */ /* 0x000fca0000000009 */
        /* <DEDUP_REMOVED lines=8> */
.L_x_244:
[----:B------:R-:W0:Y:S01]  /*3e50*/  LDC R0, c[0x0][0x384] ;  /* 0x0000e100ff007b82 */ /* 0x000e220000000800 */
[----:B------:R-:W-:Y:S01]  /*3e60*/  DADD R16, -RZ, |R2| ;  /* 0x00000000ff107229 */ /* 0x000fe20000000502 */
[----:B------:R-:W-:Y:S01]  /*3e70*/  UMOV UR9, 0x401c0000 ;  /* 0x401c000000097882 */ /* 0x000fe20000000000 */
[----:B0-----:R-:W-:Y:S02]  /*3e80*/  FSETP.NEU.AND P0, PT, R0, 1, PT ;  /* 0x3f8000000000780b */ /* 0x001fe40003f0d000 */
[----:B------:R-:W-:Y:S02]  /*3e90*/  MOV R0, 0x3ee0 ;  /* 0x00003ee000007802 */ /* 0x000fe40000000f00 */
[----:B------:R-:W-:Y:S02]  /*3ea0*/  FSEL R8, R8, 2.6805903767080696074e-23, P0 ;  /* 0x1a01a01a08087808 */ /* 0x000fe40000000000 */
[----:B------:R-:W-:-:S06]  /*3eb0*/  FSEL R9, R9, 0.7265872955322265625, P0 ;  /* 0x3f3a01a009097808 */ /* 0x000fcc0000000000 */
        /* <DEDUP_REMOVED lines=29> */
.L_x_245:
        /* <DEDUP_REMOVED lines=9> */
[----:B------:R-:W-:-:S05]  /*4120*/  FFMA R0, RZ, 5.615234375, R47 ;  /* 0x40b3b000ff007823 */ /* 0x000fca000000002f */
[----:B------:R-:W-:-:S13]  /*4130*/  FSETP.GT.AND P0, PT, |R0|, 1.469367938527859385e-39, PT ;  /* 0x001000000000780b */ /* 0x000fda0003f04200 */
[----:B------:R-:W-:Y:S05]  /*4140*/  @P0 BRA P2, `(.L_x_246) ;  /* 0x0000000000100947 */ /* 0x000fea0001000000 */
[----:B------:R-:W-:Y:S01]  /*4150*/  IMAD.MOV.U32 R38, RZ, RZ, RZ ;  /* 0x000000ffff267224 */ /* 0x000fe200078e00ff */
[----:B------:R-:W-:Y:S01]  /*4160*/  MOV R52, 0x4190 ;  /* 0x0000419000347802 */ /* 0x000fe20000000f00 */
[----:B------:R-:W-:-:S07]  /*4170*/  IMAD.MOV.U32 R39, RZ, RZ, 0x40b3b000 ;  /* 0x40b3b000ff277424 */ /* 0x000fce00078e00ff */
[----:B------:R-:W-:Y:S05]  /*4180*/  CALL.REL.NOINC `($__internal_10_$__cuda_sm20_div_rn_f64_full) ;  /* 0x0000003c00ac7944 */ /* 0x000fea0003c00000 */
.L_x_246:
[----:B------:R-:W-:Y:S01]  /*4190*/  FSEL R8, R46, 2.6805903767080696074e-23, P1 ;  /* 0x1a01a01a2e087808 */ /* 0x000fe20000800000 */
[----:B------:R-:W-:Y:S01]  /*41a0*/  DADD R16, -RZ, |R4| ;  /* 0x00000000ff107229 */ /* 0x000fe20000000504 */
[----:B------:R-:W-:Y:S01]  /*41b0*/  FSEL R9, R47, 0.7265872955322265625, P1 ;  /* 0x3f3a01a02f097808 */ /* 0x000fe20000800000 */
        /* <DEDUP_REMOVED lines=22> */
.L_x_247:
        /* <DEDUP_REMOVED lines=26> */
.L_x_248:
        /* <DEDUP_REMOVED lines=15> */
[----:B------:R-:W-:Y:S05]  /*45b0*/  CALL.REL.NOINC `($__internal_10_$__cuda_sm20_div_rn_f64_full) ;  /* 0x0000003800a07944 */ /* 0x000fea0003c00000 */
.L_x_249:
        /* <DEDUP_REMOVED lines=15> */
[----:B------:R-:W-:-:S07]  /*46b0*/  FSEL R7, R47, 0.5390872955322265625, P1 ;  /* 0x3f0a01a02f077808 */ /* 0x000fce0000800000 */
[----:B------:R-:W-:-:S05]  /*46c0*/  FFMA R0, RZ, 7.115234375, R9 ;  /* 0x40e3b000ff007823 */ /* 0x000fca0000000009 */
        /* <DEDUP_REMOVED lines=8> */
.L_x_250:
[----:B------:R-:W0:Y:S01]  /*4750*/  LDC R0, c[0x0][0x384] ;  /* 0x0000e100ff007b82 */ /* 0x000e220000000800 */
[----:B------:R-:W-:Y:S01]  /*4760*/  DADD R16, -RZ, |R2| ;  /* 0x00000000ff107229 */ /* 0x000fe20000000502 */
[----:B------:R-:W-:Y:S01]  /*4770*/  UMOV UR9, 0x40200000 ;  /* 0x4020000000097882 */ /* 0x000fe20000000000 */
[----:B0-----:R-:W-:Y:S02]  /*4780*/  FSETP.NEU.AND P0, PT, R0, 1, PT ;  /* 0x3f8000000000780b */ /* 0x001fe40003f0d000 */
[----:B------:R-:W-:Y:S02]  /*4790*/  MOV R0, 0x47e0 ;  /* 0x000047e000007802 */ /* 0x000fe40000000f00 */
[----:B------:R-:W-:Y:S02]  /*47a0*/  FSEL R8, R8, 2.6805903767080696074e-23, P0 ;  /* 0x1a01a01a08087808 */ /* 0x000fe40000000000 */
[----:B------:R-:W-:-:S06]  /*47b0*/  FSEL R9, R9, 0.5390872955322265625, P0 ;  /* 0x3f0a01a009097808 */ /* 0x000fcc0000000000 */
        /* <DEDUP_REMOVED lines=23> */
.L_x_251:
        /* <DEDUP_REMOVED lines=17> */
.L_x_252:
[----:B------:R-:W-:Y:S01]  /*4a40*/  FSEL R8, R46, 2.6805903767080696074e-23, P1 ;  /* 0x1a01a01a2e087808 */ /* 0x000fe20000800000 */
[----:B------:R-:W-:Y:S01]  /*4a50*/  DADD R16, -RZ, |R4| ;  /* 0x00000000ff107229 */ /* 0x000fe20000000504 */
[----:B------:R-:W-:Y:S01]  /*4a60*/  FSEL R9, R47, 0.5390872955322265625, P1 ;  /* 0x3f0a01a02f097808 */ /* 0x000fe20000800000 */
        /* <DEDUP_REMOVED lines=27> */
.L_x_253:
        /* <DEDUP_REMOVED lines=30> */
.L_x_254:
        /* <DEDUP_REMOVED lines=10> */
[----:B------:R-:W-:-:S05]  /*4ea0*/  FFMA R0, RZ, 9.38427734375, R47 ;  /* 0x41162600ff007823 */ /* 0x000fca000000002f */
[----:B------:R-:W-:-:S13]  /*4eb0*/  FSETP.GT.AND P0, PT, |R0|, 1.469367938527859385e-39, PT ;  /* 0x001000000000780b */ /* 0x000fda0003f04200 */
[----:B------:R-:W-:Y:S05]  /*4ec0*/  @P0 BRA P3, `(.L_x_255) ;  /* 0x0000000000100947 */ /* 0x000fea0001800000 */
[----:B------:R-:W-:Y:S01]  /*4ed0*/  IMAD.MOV.U32 R38, RZ, RZ, RZ ;  /* 0x000000ffff267224 */ /* 0x000fe200078e00ff */
[----:B------:R-:W-:Y:S01]  /*4ee0*/  MOV R52, 0x4f10 ;  /* 0x00004f1000347802 */ /* 0x000fe20000000f00 */
[----:B------:R-:W-:-:S07]  /*4ef0*/  IMAD.MOV.U32 R39, RZ, RZ, 0x41162600 ;  /* 0x41162600ff277424 */ /* 0x000fce00078e00ff */
[----:B------:R-:W-:Y:S05]  /*4f00*/  CALL.REL.NOINC `($__internal_10_$__cuda_sm20_div_rn_f64_full) ;  /* 0x00000030004c7944 */ /* 0x000fea0003c00000 */
.L_x_255:
        /* <DEDUP_REMOVED lines=14> */
[----:B------:R-:W-:Y:S02]  /*4ff0*/  FSEL R6, R46, -1.8629033836980242629e-16, P1 ;  /* 0xa556c7342e067808 */ /* 0x000fe40000800000 */
[----:B------:R-:W-:-:S07]  /*5000*/  FSEL R7, R47, 0.42014989256858825684, P1 ;  /* 0x3ed71de32f077808 */ /* 0x000fce0000800000 */
[----:B------:R-:W-:-:S05]  /*5010*/  FFMA R0, RZ, 9.38427734375, R9 ;  /* 0x41162600ff007823 */ /* 0x000fca0000000009 */
        /* <DEDUP_REMOVED lines=8> */
.L_x_256:
[----:B------:R-:W0:Y:S01]  /*50a0*/  LDC R0, c[0x0][0x384] ;  /* 0x0000e100ff007b82 */ /* 0x000e220000000800 */
[----:B------:R-:W-:Y:S01]  /*50b0*/  DADD R16, -RZ, |R2| ;  /* 0x00000000ff107229 */ /* 0x000fe20000000502 */
[----:B------:R-:W-:Y:S01]  /*50c0*/  UMOV UR9, 0x40220000 ;  /* 0x4022000000097882 */ /* 0x000fe20000000000 */
[----:B0-----:R-:W-:Y:S02]  /*50d0*/  FSETP.NEU.AND P0, PT, R0, 1, PT ;  /* 0x3f8000000000780b */ /* 0x001fe40003f0d000 */
[----:B------:R-:W-:Y:S02]  /*50e0*/  MOV R0, 0x5130 ;  /* 0x0000513000007802 */ /* 0x000fe40000000f00 */
[----:B------:R-:W-:Y:S02]  /*50f0*/  FSEL R8, R8, -1.8629033836980242629e-16, P0 ;  /* 0xa556c73408087808 */ /* 0x000fe40000000000 */
[----:B------:R-:W-:-:S06]  /*5100*/  FSEL R9, R9, 0.42014989256858825684, P0 ;  /* 0x3ed71de309097808 */ /* 0x000fcc0000000000 */
        /* <DEDUP_REMOVED lines=29> */
.L_x_257:
[----:B------:R-:W-:Y:S01]  /*52e0*/  DADD R40, R16, R16 ;  /* 0x0000000010287229 */ /* 0x000fe20000000010 */
[----:B------:R-:W0:Y:S01]  /*52f0*/  LDCU UR8, c[0x0][0x384] ;  /* 0x00007080ff0877ac */ /* 0x000e220008000800 */
[----:B------:R-:W1:Y:S06]  /*5300*/  LDC R16, c[0x0][0x394] ;  /* 0x0000e500ff107b82 */ /* 0x000e6c0000000800 */
        /* <DEDUP_REMOVED lines=13> */
.L_x_258:
[----:B------:R-:W-:Y:S01]  /*53e0*/  FSEL R8, R46, -1.8629033836980242629e-16, P1 ;  /* 0xa556c7342e087808 */ /* 0x000fe20000800000 */
[----:B------:R-:W-:Y:S01]  /*53f0*/  DADD R16, -RZ, |R4| ;  /* 0x00000000ff107229 */ /* 0x000fe20000000504 */
[----:B------:R-:W-:Y:S01]  /*5400*/  FSEL R9, R47, 0.42014989256858825684, P1 ;  /* 0x3ed71de32f097808 */ /* 0x000fe20000800000 */
        /* <DEDUP_REMOVED lines=22> */
.L_x_259:
        /* <DEDUP_REMOVED lines=26> */
.L_x_260:
        /* <DEDUP_REMOVED lines=13> */
[----:B------:R-:W-:Y:S01]  /*57e0*/  MOV R52, 0x5810 ;  /* 0x0000581000347802 */ /* 0x000fe20000000f00 */
[----:B------:R-:W-:-:S07]  /*57f0*/  IMAD.MOV.U32 R39, RZ, RZ, 0x414baf80 ;  /* 0x414baf80ff277424 */ /* 0x000fce00078e00ff */
[----:B------:R-:W-:Y:S05]  /*5800*/  CALL.REL.NOINC `($__internal_10_$__cuda_sm20_div_rn_f64_full) ;  /* 0x00000028000c7944 */ /* 0x000fea0003c00000 */
.L_x_261:
        /* <DEDUP_REMOVED lines=14> */
[----:B------:R-:W-:Y:S02]  /*58f0*/  FSEL R6, R46, -1.481905565015040338e-05, P1 ;  /* 0xb7789f5c2e067808 */ /* 0x000fe40000800000 */
[----:B------:R-:W-:-:S07]  /*5900*/  FSEL R7, R47, 0.31736990809440612793, P1 ;  /* 0x3ea27e4f2f077808 */ /* 0x000fce0000800000 */
[----:B------:R-:W-:-:S05]  /*5910*/  FFMA R0, RZ, 12.7303466796875, R17 ;  /* 0x414baf80ff007823 */ /* 0x000fca0000000011 */
        /* <DEDUP_REMOVED lines=8> */
.L_x_262:
[----:B------:R-:W0:Y:S01]  /*59a0*/  LDC R0, c[0x0][0x384] ;  /* 0x0000e100ff007b82 */ /* 0x000e220000000800 */
[----:B------:R-:W-:Y:S01]  /*59b0*/  DADD R18, -RZ, |R2| ;  /* 0x00000000ff127229 */ /* 0x000fe20000000502 */
[----:B------:R-:W-:Y:S01]  /*59c0*/  UMOV UR9, 0x40240000 ;  /* 0x4024000000097882 */ /* 0x000fe20000000000 */
[----:B0-----:R-:W-:Y:S02]  /*59d0*/  FSETP.NEU.AND P0, PT, R0, 1, PT ;  /* 0x3f8000000000780b */ /* 0x001fe40003f0d000 */
[----:B------:R-:W-:Y:S02]  /*59e0*/  MOV R0, 0x5a50 ;  /* 0x00005a5000007802 */ /* 0x000fe40000000f00 */
[----:B------:R-:W-:Y:S02]  /*59f0*/  FSEL R16, R16, -1.481905565015040338e-05, P0 ;  /* 0xb7789f5c10107808 */ /* 0x000fe40000000000 */
[----:B------:R-:W-:-:S06]  /*5a00*/  FSEL R17, R17, 0.31736990809440612793, P0 ;  /* 0x3ea27e4f11117808 */ /* 0x000fcc0000000000 */
[----:B------:R-:W-:Y:S01]  /*5a10*/  DADD R6, R16, R6 ;  /* 0x0000000010067229 */ /* 0x000fe20000000006 */
[----:B------:R-:W-:Y:S02]  /*5a20*/  IMAD.MOV.U32 R16, RZ, RZ, R18 ;  /* 0x000000ffff107224 */ /* 0x000fe400078e0012 */
[----:B------:R-:W-:-:S08]  /*5a30*/  IMAD.MOV.U32 R17, RZ, RZ, R19 ;  /* 0x000000ffff117224 */ /* 0x000fd000078e0013 */
        /* <DEDUP_REMOVED lines=22> */
.L_x_263:
        /* <DEDUP_REMOVED lines=17> */
.L_x_264:
[----:B------:R-:W-:Y:S01]  /*5cb0*/  FSEL R16, R46, -1.481905565015040338e-05, P1 ;  /* 0xb7789f5c2e107808 */ /* 0x000fe20000800000 */
[----:B------:R-:W-:Y:S01]  /*5cc0*/  UMOV UR9, 0x40260000 ;  /* 0x4026000000097882 */ /* 0x000fe20000000000 */
[----:B------:R-:W-:Y:S02]  /*5cd0*/  FSEL R17, R47, 0.31736990809440612793, P1 ;  /* 0x3ea27e4f2f117808 */ /* 0x000fe40000800000 */
[----:B------:R-:W-:-:S04]  /*5ce0*/  MOV R0, 0x5d30 ;  /* 0x00005d3000007802 */ /* 0x000fc80000000f00 */
[----:B------:R-:W-:Y:S02]  /*5cf0*/  DADD R6, R6, R16 ;  /* 0x0000000006067229 */ /* 0x000fe40000000010 */
[----:B------:R-:W-:-:S04]  /*5d00*/  DADD R16, -RZ, |R4| ;  /* 0x00000000ff107229 */ /* 0x000fc80000000504 */
[----:B------:R0:W1:Y:S07]  /*5d10*/  F2F.F32.F64 R8, R6 ;  /* 0x0000000600087310 */ /* 0x00006e0000301000 */
        /* <DEDUP_REMOVED lines=23> */
.L_x_265:
        /* <DEDUP_REMOVED lines=26> */
[----:B------:R-:W-:Y:S02]  /*6030*/  @!P0 IMAD.MOV.U32 R0, RZ, RZ, -0x100000 ;  /* 0xfff00000ff008424 */ /* 0x000fe400078e00ff */
[----:B------:R-:W-:-:S03]  /*6040*/  @!P0 IMAD.MOV.U32 R16, RZ, RZ, RZ ;  /* 0x000000ffff108224 */ /* 0x000fc600078e00ff */
[----:B------:R-:W-:-:S07]  /*6050*/  @!P0 SEL R17, R0, 0x7ff00000, !P3 ;  /* 0x7ff0000000118807 */ /* 0x000fce0005800000 */
.L_x_266:
        /* <DEDUP_REMOVED lines=10> */
[----:B------:R-:W-:-:S05]  /*6100*/  FFMA R0, RZ, 16.3792266845703125, R47 ;  /* 0x418308a8ff007823 */ /* 0x000fca000000002f */
[----:B------:R-:W-:-:S13]  /*6110*/  FSETP.GT.AND P0, PT, |R0|, 1.469367938527859385e-39, PT ;  /* 0x001000000000780b */ /* 0x000fda0003f04200 */
[----:B------:R-:W-:Y:S05]  /*6120*/  @P0 BRA P3, `(.L_x_267) ;  /* 0x0000000000100947 */ /* 0x000fea0001800000 */
[----:B------:R-:W-:Y:S01]  /*6130*/  IMAD.MOV.U32 R38, RZ, RZ, RZ ;  /* 0x000000ffff267224 */ /* 0x000fe200078e00ff */
[----:B------:R-:W-:Y:S01]  /*6140*/  MOV R52, 0x6170 ;  /* 0x0000617000347802 */ /* 0x000fe20000000f00 */
[----:B------:R-:W-:-:S07]  /*6150*/  IMAD.MOV.U32 R39, RZ, RZ, 0x418308a8 ;  /* 0x418308a8ff277424 */ /* 0x000fce00078e00ff */
[----:B------:R-:W-:Y:S05]  /*6160*/  CALL.REL.NOINC `($__internal_10_$__cuda_sm20_div_rn_f64_full) ;  /* 0x0000001c00b47944 */ /* 0x000fea0003c00000 */
.L_x_267:
        /* <DEDUP_REMOVED lines=14> */
[----:B------:R-:W-:Y:S02]  /*6250*/  FSEL R6, R46, 2.31650119206303194887e+24, P1 ;  /* 0x67f544e42e067808 */ /* 0x000fe40000800000 */
[----:B------:R-:W-:-:S07]  /*6260*/  FSEL R7, R47, 0.22939403355121612549, P1 ;  /* 0x3e6ae6452f077808 */ /* 0x000fce0000800000 */
[----:B------:R-:W-:-:S05]  /*6270*/  FFMA R0, RZ, 16.3792266845703125, R17 ;  /* 0x418308a8ff007823 */ /* 0x000fca0000000011 */
        /* <DEDUP_REMOVED lines=8> */
.L_x_268:
[----:B------:R-:W0:Y:S01]  /*6300*/  LDC R0, c[0x0][0x384] ;  /* 0x0000e100ff007b82 */ /* 0x000e220000000800 */
[----:B------:R-:W-:Y:S01]  /*6310*/  DADD R18, -RZ, |R2| ;  /* 0x00000000ff127229 */ /* 0x000fe20000000502 */
[----:B------:R-:W-:Y:S01]  /*6320*/  UMOV UR9, 0x40260000 ;  /* 0x4026000000097882 */ /* 0x000fe20000000000 */
[----:B0-----:R-:W-:Y:S02]  /*6330*/  FSETP.NEU.AND P0, PT, R0, 1, PT ;  /* 0x3f8000000000780b */ /* 0x001fe40003f0d000 */
[----:B------:R-:W-:Y:S02]  /*6340*/  MOV R0, 0x63b0 ;  /* 0x000063b000007802 */ /* 0x000fe40000000f00 */
[----:B------:R-:W-:Y:S02]  /*6350*/  FSEL R16, R16, 2.31650119206303194887e+24, P0 ;  /* 0x67f544e410107808 */ /* 0x000fe40000000000 */
[----:B------:R-:W-:-:S06]  /*6360*/  FSEL R17, R17, 0.22939403355121612549, P0 ;  /* 0x3e6ae64511117808 */ /* 0x000fcc0000000000 */
[----:B------:R-:W-:Y:S01]  /*6370*/  DADD R6, R16, R6 ;  /* 0x0000000010067229 */ /* 0x000fe20000000006 */
[----:B------:R-:W-:Y:S02]  /*6380*/  IMAD.MOV.U32 R16, RZ, RZ, R18 ;  /* 0x000000ffff107224 */ /* 0x000fe400078e0012 */
[----:B------:R-:W-:-:S08]  /*6390*/  IMAD.MOV.U32 R17, RZ, RZ, R19 ;  /* 0x000000ffff117224 */ /* 0x000fd000078e0013 */
        /* <DEDUP_REMOVED lines=27> */
.L_x_269:
        /* <DEDUP_REMOVED lines=16> */
.L_x_270:
[----:B------:R-:W-:Y:S01]  /*6650*/  FSEL R16, R46, 2.31650119206303194887e+24, P1 ;  /* 0x67f544e42e107808 */ /* 0x000fe20000800000 */
[----:B------:R-:W-:Y:S01]  /*6660*/  UMOV UR9, 0x40280000 ;  /* 0x4028000000097882 */ /* 0x000fe20000000000 */
[----:B------:R-:W-:Y:S02]  /*6670*/  FSEL R17, R47, 0.22939403355121612549, P1 ;  /* 0x3e6ae6452f117808 */ /* 0x000fe40000800000 */
[----:B------:R-:W-:-:S04]  /*6680*/  MOV R0, 0x66d0 ;  /* 0x000066d000007802 */ /* 0x000fc80000000f00 */
[----:B------:R-:W-:Y:S02]  /*6690*/  DADD R6, R6, R16 ;  /* 0x0000000006067229 */ /* 0x000fe40000000010 */
[----:B------:R-:W-:-:S08]  /*66a0*/  DADD R16, -RZ, |R4| ;  /* 0x00000000ff107229 */ /* 0x000fd00000000504 */
[----:B------:R0:W1:Y:S03]  /*66b0*/  F2F.F32.F64 R7, R6 ;  /* 0x0000000600077310 */ /* 0x0000660000301000 */
[----:B01----:R-:W-:Y:S05]  /*66c0*/  CALL.REL.NOINC `($_Z13TVD_3D_SolverifififfPfS_S_$__internal_accurate_pow) ;  /* 0x0000002400607944 */ /* 0x003fea0003c00000 */
        /* <DEDUP_REMOVED lines=21> */
.L_x_271:
        /* <DEDUP_REMOVED lines=15> */
[----:B------:R-:W-:Y:S05]  /*6910*/  CALL.REL.NOINC `($__internal_10_$__cuda_sm20_div_rn_f64_full) ;  /* 0x0000001400c87944 */ /* 0x000fea0003c00000 */
.L_x_272:
[----:B------:R-:W-:Y:S01]  /*6920*/  DADD R16, -RZ, |R14| ;  /* 0x00000000ff107229 */ /* 0x000fe2000000050e */
[----:B------:R-:W-:Y:S01]  /*6930*/  FSEL R30, R46, -1.54028256424871466263e+29, P1 ;  /* 0xeff8d8982e1e7808 */ /* 0x000fe20000800000 */
[----:B------:R-:W-:Y:S01]  /*6940*/  UMOV UR9, 0x40280000 ;  /* 0x4028000000097882 */ /* 0x000fe20000000000 */
[----:B------:R-:W-:Y:S02]  /*6950*/  FSEL R31, R47, 0.17376267910003662109, P1 ;  /* 0x3e31eed82f1f7808 */ /* 0x000fe40000800000 */
[----:B------:R-:W-:-:S07]  /*6960*/  MOV R0, 0x6980 ;  /* 0x0000698000007802 */ /* 0x000fce0000000f00 */
        /* <DEDUP_REMOVED lines=22> */
.L_x_273:
        /* <DEDUP_REMOVED lines=16> */
.L_x_274:
[----:B------:R-:W-:Y:S01]  /*6bd0*/  FSEL R4, R46, -1.54028256424871466263e+29, P1 ;  /* 0xeff8d8982e047808 */ /* 0x000fe20000800000 */
[----:B------:R-:W-:Y:S01]  /*6be0*/  DADD R16, -RZ, |R2| ;  /* 0x00000000ff107229 */ /* 0x000fe20000000502 */
[----:B------:R-:W-:Y:S01]  /*6bf0*/  FSEL R5, R47, 0.17376267910003662109, P1 ;  /* 0x3e31eed82f057808 */ /* 0x000fe20000800000 */
[----:B------:R-:W-:Y:S01]  /*6c00*/  UMOV UR9, 0x40280000 ;  /* 0x4028000000097882 */ /* 0x000fe20000000000 */
[----:B------:R-:W-:-:S04]  /*6c10*/  MOV R0, 0x6c40 ;  /* 0x00006c4000007802 */ /* 0x000fc80000000f00 */
        /* <DEDUP_REMOVED lines=23> */
.L_x_275:
        /* <DEDUP_REMOVED lines=14> */
.L_x_276:
[----:B------:R-:W0:Y:S02]  /*6e70*/  LDC R0, c[0x0][0x390] ;  /* 0x0000e400ff007b82 */ /* 0x000e240000000800 */
[----:B0-----:R-:W-:-:S13]  /*6e80*/  ISETP.GE.AND P0, PT, R0, 0xd, PT ;  /* 0x0000000d0000780c */ /* 0x001fda0003f06270 */
[----:B------:R-:W-:Y:S05]  /*6e90*/  @!P0 EXIT ;  /* 0x000000000000894d */ /* 0x000fea0003800000 */
[----:B------:R-:W0:Y:S01]  /*6ea0*/  S2R R6, SR_TID.Y ;  /* 0x0000000000067919 */ /* 0x000e220000002200 */
[----:B------:R-:W0:Y:S01]  /*6eb0*/  LDC R5, c[0x0][0x364] ;  /* 0x0000d900ff057b82 */ /* 0x000e220000000800 */
[----:B------:R-:W1:Y:S01]  /*6ec0*/  LDCU UR9, c[0x0][0x380] ;  /* 0x00007000ff0977ac */ /* 0x000e620008000800 */
[----:B------:R-:W-:Y:S01]  /*6ed0*/  FSEL R36, R46, -1.54028256424871466263e+29, P1 ;  /* 0xeff8d8982e247808 */ /* 0x000fe20000800000 */
[----:B------:R-:W2:Y:S01]  /*6ee0*/  S2R R4, SR_TID.X ;  /* 0x0000000000047919 */ /* 0x000ea20000002100 */
[----:B------:R-:W-:Y:S02]  /*6ef0*/  FSEL R37, R47, 0.17376267910003662109, P1 ;  /* 0x3e31eed82f257808 */ /* 0x000fe40000800000 */
[----:B------:R-:W-:Y:S01]  /*6f00*/  CS2R R40, SRZ ;  /* 0x0000000000287805 */ /* 0x000fe2000001ff00 */
[----:B------:R-:W-:Y:S01]  /*6f10*/  IMAD.MOV.U32 R38, RZ, RZ, RZ ;  /* 0x000000ffff267224 */ /* 0x000fe200078e00ff */
[----:B------:R-:W-:Y:S01]  /*6f20*/  MOV R52, 0x70d0 ;  /* 0x000070d000347802 */ /* 0x000fe20000000f00 */
[----:B------:R-:W0:Y:S01]  /*6f30*/  S2UR UR4, SR_CTAID.Y ;  /* 0x00000000000479c3 */ /* 0x000e220000002600 */
[----:B------:R-:W-:Y:S01]  /*6f40*/  IMAD.MOV.U32 R39, RZ, RZ, 0x3ff00000 ;  /* 0x3ff00000ff277424 */ /* 0x000fe200078e00ff */
[----:B------:R-:W-:-:S06]  /*6f50*/  DADD R36, R30, R36 ;  /* 0x000000001e247229 */ /* 0x000fcc0000000024 */
[----:B------:R-:W2:Y:S01]  /*6f60*/  S2UR UR8, SR_CTAID.X ;  /* 0x00000000000879c3 */ /* 0x000ea20000002500 */
[----:B------:R3:W4:Y:S07]  /*6f70*/  F2F.F32.F64 R55, R36 ;  /* 0x0000002400377310 */ /* 0x00072e0000301000 */
[----:B------:R-:W2:Y:S08]  /*6f80*/  LDC R3, c[0x0][0x360] ;  /* 0x0000d800ff037b82 */ /* 0x000eb00000000800 */
[----:B------:R-:W5:Y:S01]  /*6f90*/  LDC.64 R14, c[0x0][0x3a8] ;  /* 0x0000ea00ff0e7b82 */ /* 0x000f620000000a00 */
[----:B0-----:R-:W-:-:S04]  /*6fa0*/  IMAD R5, R5, UR4, R6 ;  /* 0x0000000405057c24 */ /* 0x001fc8000f8e0206 */
[----:B------:R-:W-:-:S03]  /*6fb0*/  VIADD R2, R5, 0x6 ;  /* 0x0000000605027836 */ /* 0x000fc60000000000 */
[----:B------:R-:W0:Y:S01]  /*6fc0*/  LDC R0, c[0x0][0x388] ;  /* 0x0000e200ff007b82 */ /* 0x000e220000000800 */
[----:B--2---:R-:W-:-:S04]  /*6fd0*/  IMAD R3, R3, UR8, R4 ;  /* 0x0000000803037c24 */ /* 0x004fc8000f8e0204 */
[----:B------:R-:W-:-:S04]  /*6fe0*/  VIADD R3, R3, 0x6 ;  /* 0x0000000603037836 */ /* 0x000fc80000000000 */
[----:B-1----:R-:W-:-:S04]  /*6ff0*/  IMAD R17, R2, UR9, R3 ;  /* 0x0000000902117c24 */ /* 0x002fc8000f8e0203 */
[----:B-----5:R-:W-:-:S04]  /*7000*/  IMAD.WIDE R14, R17, 0x4, R14 ;  /* 0x00000004110e7825 */ /* 0x020fc800078e020e */
[----:B0-----:R-:W-:-:S04]  /*7010*/  IMAD R0, R0, UR9, RZ ;  /* 0x0000000900007c24 */ /* 0x001fc8000f8e02ff */
[----:B------:R-:W-:-:S04]  /*7020*/  IMAD.WIDE R16, R0, 0x4, R14 ;  /* 0x0000000400107825 */ /* 0x000fc800078e020e */
        /* <DEDUP_REMOVED lines=8> */
[----:B---34-:R-:W-:-:S07]  /*70b0*/  IMAD.WIDE R34, R0, 0x4, R32 ;  /* 0x0000000400227825 */ /* 0x018fce00078e0220 */
[----:B------:R-:W-:Y:S05]  /*70c0*/  CALL.REL.NOINC `($__internal_10_$__cuda_sm20_div_rn_f64_full) ;  /* 0x0000000c00dc7944 */ /* 0x000fea0003c00000 */
[----:B------:R-:W-:Y:S01]  /*70d0*/  IMAD.WIDE R36, R0, 0x4, R34 ;  /* 0x0000000400247825 */ /* 0x000fe200078e0222 */
[----:B------:R-:W5:Y:S04]  /*70e0*/  LDG.E.CONSTANT R23, desc[UR12][R22.64] ;  /* 0x0000000c16177981 */ /* 0x000f68000c1e9900 */
[----:B------:R-:W5:Y:S01]  /*70f0*/  LDG.E.CONSTANT R32, desc[UR12][R32.64] ;  /* 0x0000000c20207981 */ /* 0x000f62000c1e9900 */
[----:B------:R-:W0:Y:S01]  /*7100*/  F2I.F64.TRUNC R46, R46 ;  /* 0x0000002e002e7311 */ /* 0x000e22000030d100 */
[----:B------:R-:W1:Y:S01]  /*7110*/  LDC.64 R38, c[0x0][0x380] ;  /* 0x0000e000ff267b82 */ /* 0x000e620000000a00 */
[----:B------:R-:W2:Y:S01]  /*7120*/  LDCU.64 UR8, c[0x0][0x390] ;  /* 0x00007200ff0877ac */ /* 0x000ea20008000a00 */
[----:B------:R-:W5:Y:S04]  /*7130*/  LDG.E.CONSTANT R34, desc[UR12][R34.64] ;  /* 0x0000000c22227981 */ /* 0x000f68000c1e9900 */
[----:B------:R3:W5:Y:S04]  /*7140*/  LDG.E.CONSTANT R0, desc[UR12][R28.64] ;  /* 0x0000000c1c007981 */ /* 0x000768000c1e9900 */
[----:B------:R4:W5:Y:S04]  /*7150*/  LDG.E.CONSTANT R30, desc[UR12][R30.64] ;  /* 0x0000000c1e1e7981 */ /* 0x000968000c1e9900 */
[----:B------:R-:W5:Y:S01]  /*7160*/  LDG.E.CONSTANT R35, desc[UR12][R36.64] ;  /* 0x0000000c24237981 */ /* 0x000f62000c1e9900 */
[----:B---3--:R-:W3:Y:S01]  /*7170*/  LDC.64 R28, c[0x0][0x388] ;  /* 0x0000e200ff1c7b82 */ /* 0x008ee20000000a00 */
[----:B------:R-:W2:Y:S01]  /*7180*/  S2R R33, SR_CgaCtaId ;  /* 0x0000000000217919 */ /* 0x000ea20000008800 */
[----:B----4-:R-:W4:Y:S01]  /*7190*/  S2R R31, SR_TID.Y ;  /* 0x00000000001f7919 */ /* 0x010f220000002200 */
[----:B------:R0:W5:Y:S04]  /*71a0*/  LDG.E.CONSTANT R19, desc[UR12][R18.64] ;  /* 0x0000000c12137981 */ /* 0x000168000c1e9900 */
[----:B------:R0:W5:Y:S04]  /*71b0*/  LDG.E.CONSTANT R21, desc[UR12][R20.64] ;  /* 0x0000000c14157981 */ /* 0x000168000c1e9900 */
[----:B------:R-:W5:Y:S01]  /*71c0*/  LDG.E.CONSTANT R24, desc[UR12][R24.64] ;  /* 0x0000000c18187981 */ /* 0x000f62000c1e9900 */
[----:B0-----:R-:W-:-:S03]  /*71d0*/  IMAD.U32 R18, RZ, RZ, UR11 ;  /* 0x0000000bff127e24 */ /* 0x001fc6000f8e00ff */
[----:B------:R0:W5:Y:S01]  /*71e0*/  LDG.E.CONSTANT R40, desc[UR12][R14.64] ;  /* 0x0000000c0e287981 */ /* 0x000162000c1e9900 */
[----:B------:R-:W-:Y:S01]  /*71f0*/  MOV R20, 0x400 ;  /* 0x0000040000147802 */ /* 0x000fe20000000f00 */
[----:B------:R-:W-:Y:S02]  /*7200*/  FADD R18, R18, UR5 ;  /* 0x0000000512127e21 */ /* 0x000fe40008000000 */
[----:B------:R1:W5:Y:S02]  /*7210*/  LDG.E.CONSTANT R26, desc[UR12][R26.64] ;  /* 0x0000000c1a1a7981 */ /* 0x000364000c1e9900 */
[----:B------:R-:W-:Y:S02]  /*7220*/  FADD R18, R18, UR14 ;  /* 0x0000000e12127e21 */ /* 0x000fe40008000000 */
[----:B------:R4:W5:Y:S01]  /*7230*/  LDG.E.CONSTANT R17, desc[UR12][R16.64] ;  /* 0x0000000c10117981 */ /* 0x000962000c1e9900 */
[----:B0-----:R-:W-:Y:S01]  /*7240*/  IMAD.IADD R14, R6, 0x1, -R46 ;  /* 0x00000001060e7824 */ /* 0x001fe200078e0a2e */
[----:B--2---:R-:W-:Y:S01]  /*7250*/  LEA R25, R33, R20, 0x18 ;  /* 0x0000001421197211 */ /* 0x004fe200078ec0ff */
[----:B------:R-:W-:-:S04]  /*7260*/  FADD R18, R18, UR6 ;  /* 0x0000000612127e21 */ /* 0x000fc80008000000 */
[--C-:B------:R-:W-:Y:S02]  /*7270*/  IMAD R15, R6, 0x50, R25.reuse ;  /* 0x00000050060f7824 */ /* 0x100fe400078e0219 */
[----:B------:R-:W-:Y:S02]  /*7280*/  IMAD.IADD R6, R4, 0x1, -R46 ;  /* 0x0000000104067824 */ /* 0x000fe400078e0a2e */
[----:B-1----:R-:W-:Y:S02]  /*7290*/  IMAD R27, R14, 0x50, R25 ;  /* 0x000000500e1b7824 */ /* 0x002fe400078e0219 */
[----:B---3--:R-:W-:Y:S01]  /*72a0*/  FADD R14, R29, R29 ;  /* 0x0000001d1d0e7221 */ /* 0x008fe20000000000 */
[--C-:B------:R-:W-:Y:S02]  /*72b0*/  IMAD R6, R6, 0x4, R15.reuse ;  /* 0x0000000406067824 */ /* 0x100fe400078e020f */
[----:B------:R-:W-:Y:S01]  /*72c0*/  FADD R18, R18, UR15 ;  /* 0x0000000f12127e21 */ /* 0x000fe20008000000 */
[----:B------:R-:W-:-:S02]  /*72d0*/  IMAD R25, R4, 0x4, R15 ;  /* 0x0000000404197824 */ /* 0x000fc400078e020f */
[----:B------:R-:W-:Y:S01]  /*72e0*/  FFMA R14, R39, 2, R14 ;  /* 0x40000000270e7823 */ /* 0x000fe2000000000e */
[----:B------:R-:W-:Y:S02]  /*72f0*/  IMAD.U32 R15, RZ, RZ, UR9 ;  /* 0x00000009ff0f7e24 */ /* 0x000fe4000f8e00ff */
[----:B------:R-:W-:Y:S02]  /*7300*/  IMAD R5, R28, 0x6, R5 ;  /* 0x000000061c057824 */ /* 0x000fe400078e0205 */
[----:B------:R-:W-:Y:S01]  /*7310*/  FADD R41, R18, UR7 ;  /* 0x0000000712297e21 */ /* 0x000fe20008000000 */
[----:B----4-:R-:W-:Y:S02]  /*7320*/  IMAD R16, R4, 0x4, R27 ;  /* 0x0000000404107824 */ /* 0x010fe400078e021b */
[----:B------:R-:W-:Y:S01]  /*7330*/  FFMA R14, R15, 2, R14 ;  /* 0x400000000f0e7823 */ /* 0x000fe2000000000e */
[----:B------:R-:W-:Y:S02]  /*7340*/  IMAD R2, R28, 0xc, R2 ;  /* 0x0000000c1c027824 */ /* 0x000fe400078e0202 */
[----:B------:R-:W-:-:S02]  /*7350*/  VIADD R27, R5, 0x6 ;  /* 0x00000006051b7836 */ /* 0x000fc40000000000 */
[----:B------:R-:W-:Y:S01]  /*7360*/  VIADD R39, R5, 0xe ;  /* 0x0000000e05277836 */ /* 0x000fe20000000000 */
[----:B------:R-:W-:Y:S01]  /*7370*/  ISETP.GT.U32.AND P0, PT, R31, 0x5, PT ;  /* 0x000000051f00780c */ /* 0x000fe20003f04070 */
[-CC-:B------:R-:W-:Y:S02]  /*7380*/  IMAD R33, R2, R38.reuse, R3.reuse ;  /* 0x0000002602217224 */ /* 0x180fe400078e0203 */
[----:B------:R-:W-:Y:S01]  /*7390*/  FMUL R41, R14, R41 ;  /* 0x000000290e297220 */ /* 0x000fe20000400000 */
[-CC-:B------:R-:W-:Y:S02]  /*73a0*/  IMAD R31, R5, R38.reuse, R3.reuse ;  /* 0x00000026051f7224 */ /* 0x180fe400078e0203 */
[-CC-:B------:R-:W-:Y:S02]  /*73b0*/  IMAD R27, R27, R38.reuse, R3.reuse ;  /* 0x000000261b1b7224 */ /* 0x180fe400078e0203 */
[----:B------:R-:W-:Y:S02]  /*73c0*/  IMAD R39, R39, R38, R3 ;  /* 0x0000002627277224 */ /* 0x000fe400078e0203 */
[----:B------:R-:W-:-:S02]  /*73d0*/  IMAD R20, R46, 0x50, R25 ;  /* 0x000000502e147824 */ /* 0x000fc400078e0219 */
[----:B------:R-:W-:Y:S01]  /*73e0*/  IMAD R18, R46, 0x4, R25 ;  /* 0x000000042e127824 */ /* 0x000fe200078e0219 */
[----:B------:R-:W-:Y:S01]  /*73f0*/  UIADD3 UR4, UPT, UPT, -UR8, URZ, URZ ;  /* 0x000000ff08047290 */ /* 0x000fe2000fffe1ff */
[----:B------:R-:W0:Y:S11]  /*7400*/  LDCU UR8, c[0x0][0x388] ;  /* 0x00007100ff0877ac */ /* 0x000e360008000800 */
.L_x_277:
[----:B------:R-:W1:Y:S01]  /*7410*/  S2R R22, SR_TID.X ;  /* 0x0000000000167919 */ /* 0x000e620000002100 */
[----:B------:R-:W2:Y:S02]  /*7420*/  LDC.64 R2, c[0x0][0x3a8] ;  /* 0x0000ea00ff027b82 */ /* 0x000ea40000000a00 */
[----:B--2---:R-:W-:-:S04]  /*7430*/  @!P0 IMAD.WIDE R14, R39, 0x4, R2 ;  /* 0x00000004270e8825 */ /* 0x004fc800078e0202 */
[----:B------:R-:W-:Y:S02]  /*7440*/  @!P0 IMAD.WIDE R4, R31, 0x4, R2 ;  /* 0x000000041f048825 */ /* 0x000fe400078e0202 */
[----:B------:R2:W3:Y:S01]  /*7450*/  @!P0 LDG.E.CONSTANT R14, desc[UR12][R14.64] ;  /* 0x0000000c0e0e8981 */ /* 0x0004e2000c1e9900 */
[----:B------:R-:W-:Y:S01]  /*7460*/  BAR.SYNC.DEFER_BLOCKING 0x0 ;  /* 0x0000000000007b1d */ /* 0x000fe20000010000 */
[----:B-1----:R-:W-:-:S05]  /*7470*/  ISETP.GT.U32.AND P1, PT, R22, 0x5, PT ;  /* 0x000000051600780c */ /* 0x002fca0003f24070 */
[----:B------:R1:W4:Y:S08]  /*7480*/  @!P0 LDG.E.CONSTANT R38, desc[UR12][R4.64] ;  /* 0x0000000c04268981 */ /* 0x000330000c1e9900 */
[--C-:B------:R-:W-:Y:S01]  /*7490*/  @!P1 IMAD.WIDE R36, R27, 0x4, R2.reuse ;  /* 0x000000041b249825 */ /* 0x100fe200078e0202 */
[----:B------:R-:W0:Y:S01]  /*74a0*/  @!P0 S2R R45, SR_CgaCtaId ;  /* 0x00000000002d8919 */ /* 0x000e220000008800 */
[----:B------:R-:W0:Y:S01]  /*74b0*/  @!P0 S2R R43, SR_TID.Y ;  /* 0x00000000002b8919 */ /* 0x000e220000002200 */
[----:B------:R-:W-:Y:S01]  /*74c0*/  @!P0 MOV R44, 0x400 ;  /* 0x00000400002c8802 */ /* 0x000fe20000000f00 */
[----:B------:R-:W-:Y:S01]  /*74d0*/  IMAD.WIDE R28, R33, 0x4, R2 ;  /* 0x00000004211c7825 */ /* 0x000fe200078e0202 */
[----:B--2---:R-:W-:Y:S01]  /*74e0*/  @!P1 MOV R15, 0x400 ;  /* 0x00000400000f9802 */ /* 0x004fe20000000f00 */
[----:B------:R-:W2:Y:S01]  /*74f0*/  @!P1 LDG.E.CONSTANT R42, desc[UR12][R36.64+-0x18] ;  /* 0xffffe80c242a9981 */ /* 0x000ea2000c1e9900 */
[----:B-1----:R-:W1:Y:S03]  /*7500*/  LDC.64 R4, c[0x0][0x3b0] ;  /* 0x0000ec00ff047b82 */ /* 0x002e660000000a00 */
[----:B------:R-:W2:Y:S01]  /*7510*/  @!P1 LDG.E.CONSTANT R46, desc[UR12][R36.64+0x20] ;  /* 0x0000200c242e9981 */ /* 0x000ea2000c1e9900 */
[----:B------:R-:W0:Y:S04]  /*7520*/  @!P1 S2R R52, SR_CgaCtaId ;  /* 0x0000000000349919 */ /* 0x000e280000008800 */
[----:B------:R-:W1:Y:S01]  /*7530*/  LDC.64 R2, c[0x0][0x3a0] ;  /* 0x0000e800ff027b82 */ /* 0x000e620000000a00 */
[----:B------:R-:W1:Y:S01]  /*7540*/  @!P1 S2R R47, SR_TID.Y ;  /* 0x00000000002f9919 */ /* 0x000e620000002200 */
[----:B------:R2:W2:Y:S01]  /*7550*/  LDG.E.CONSTANT R28, desc[UR12][R28.64] ;  /* 0x0000000c1c1c7981 */ /* 0x0004a2000c1e9900 */
[----:B0-----:R-:W-:-:S05]  /*7560*/  @!P0 LEA R44, R45, R44, 0x18 ;  /* 0x0000002c2d2c8211 */ /* 0x001fca00078ec0ff */
[----:B------:R-:W-:-:S04]  /*7570*/  @!P0 IMAD R43, R43, 0x50, R44 ;  /* 0x000000502b2b8824 */ /* 0x000fc800078e022c */
[----:B------:R-:W-:Y:S01]  /*7580*/  @!P0 IMAD R25, R22, 0x4, R43 ;  /* 0x0000000416198824 */ /* 0x000fe200078e022b */
[----:B------:R-:W-:Y:S01]  /*7590*/  @!P1 LEA R52, R52, R15, 0x18 ;  /* 0x0000000f34349211 */ /* 0x000fe200078ec0ff */
[----:B-----5:R-:W-:Y:S02]  /*75a0*/  IMAD.MOV.U32 R15, RZ, RZ, R17 ;  /* 0x000000ffff0f7224 */ /* 0x020fe400078e0011 */
[----:B------:R-:W-:Y:S02]  /*75b0*/  IMAD.MOV.U32 R17, RZ, RZ, R19 ;  /* 0x000000ffff117224 */ /* 0x000fe400078e0013 */
[----:B-1----:R-:W-:Y:S02]  /*75c0*/  @!P1 IMAD R47, R47, 0x50, R52 ;  /* 0x000000502f2f9824 */ /* 0x002fe400078e0234 */
[----:B------:R-:W-:Y:S02]  /*75d0*/  IMAD.MOV.U32 R19, RZ, RZ, R21 ;  /* 0x000000ffff137224 */ /* 0x000fe400078e0015 */
[----:B------:R-:W-:-:S02]  /*75e0*/  IMAD.MOV.U32 R21, RZ, RZ, R23 ;  /* 0x000000ffff157224 */ /* 0x000fc400078e0017 */
[----:B------:R-:W-:Y:S02]  /*75f0*/  IMAD.MOV.U32 R23, RZ, RZ, R24 ;  /* 0x000000ffff177224 */ /* 0x000fe400078e0018 */
[----:B------:R-:W-:Y:S02]  /*7600*/  IMAD.MOV.U32 R24, RZ, RZ, R26 ;  /* 0x000000ffff187224 */ /* 0x000fe400078e001a */
[----:B------:R-:W-:-:S04]  /*7610*/  IMAD.WIDE R4, R27, 0x4, R4 ;  /* 0x000000041b047825 */ /* 0x000fc800078e0204 */
[----:B------:R-:W-:-:S06]  /*7620*/  IMAD.WIDE R2, R27, 0x4, R2 ;  /* 0x000000041b027825 */ /* 0x000fcc00078e0202 */
[----:B------:R0:W2:Y:S01]  /*7630*/  LDG.E.CONSTANT R2, desc[UR12][R2.64] ;  /* 0x0000000c02027981 */ /* 0x0000a2000c1e9900 */
[----:B------:R-:W-:-:S04]  /*7640*/  IMAD.MOV.U32 R26, RZ, RZ, R0 ;  /* 0x000000ffff1a7224 */ /* 0x000fc800078e0000 */
[----:B------:R-:W-:Y:S01]  /*7650*/  FADD R0, R26, R23 ;  /* 0x000000171a007221 */ /* 0x000fe20000000000 */
[----:B---3--:R-:W-:Y:S04]  /*7660*/  @!P0 STS [R25+0x478], R14 ;  /* 0x0004780e19008388 */ /* 0x008fe80000000800 */
[----:B----4-:R1:W-:Y:S02]  /*7670*/  @!P0 STS [R25+0x18], R38 ;  /* 0x0000182619008388 */ /* 0x0103e40000000800 */
[----:B-1----:R-:W-:-:S05]  /*7680*/  @!P1 IMAD R25, R22, 0x4, R47 ;  /* 0x0000000416199824 */ /* 0x002fca00078e022f */
[----:B--2---:R-:W-:Y:S04]  /*7690*/  @!P1 STS [R25+0x1e0], R42 ;  /* 0x0001e02a19009388 */ /* 0x004fe80000000800 */
[----:B------:R-:W-:Y:S04]  /*76a0*/  @!P1 STS [R25+0x218], R46 ;  /* 0x0002182e19009388 */ /* 0x000fe80000000800 */
[----:B------:R-:W-:Y:S01]  /*76b0*/  STS [R25+0x1f8], R24 ;  /* 0x0001f81819007388 */ /* 0x000fe20000000800 */
[----:B------:R-:W-:Y:S06]  /*76c0*/  BAR.SYNC.DEFER_BLOCKING 0x0 ;  /* 0x0000000000007b1d */ /* 0x000fec0000010000 */
[----:B------:R-:W2:Y:S04]  /*76d0*/  LDG.E R14, desc[UR12][R4.64] ;  /* 0x0000000c040e7981 */ /* 0x000ea8000c1e1900 */
[----:B------:R-:W-:Y:S04]  /*76e0*/  LDS R47, [R16+0x1a8] ;  /* 0x0001a800102f7984 */ /* 0x000fe80000000800 */
[----:B------:R-:W1:Y:S04]  /*76f0*/  LDS R52, [R20+0x248] ;  /* 0x0002480014347984 */ /* 0x000e680000000800 */
[----:B------:R-:W-:Y:S04]  /*7700*/  LDS R53, [R25+0x1a8] ;  /* 0x0001a80019357984 */ /* 0x000fe80000000800 */
[----:B------:R-:W3:Y:S04]  /*7710*/  LDS R54, [R25+0x248] ;  /* 0x0002480019367984 */ /* 0x000ee80000000800 */
[----:B------:R-:W-:Y:S04]  /*7720*/  LDS R42, [R25+0x1f4] ;  /* 0x0001f400192a7984 */ /* 0x000fe80000000800 */
[----:B------:R-:W4:Y:S04]  /*7730*/  LDS R43, [R25+0x1fc] ;  /* 0x0001fc00192b7984 */ /* 0x000f280000000800 */
[----:B------:R-:W-:Y:S04]  /*7740*/  LDS R44, [R6+0x1f4] ;  /* 0x0001f400062c7984 */ /* 0x000fe80000000800 */
[----:B------:R-:W4:Y:S04]  /*7750*/  LDS R45, [R18+0x1fc] ;  /* 0x0001fc00122d7984 */ /* 0x000f280000000800 */
[----:B------:R-:W-:Y:S04]  /*7760*/  LDS R57, [R16+0x158] ;  /* 0x0001580010397984 */ /* 0x000fe80000000800 */
[----:B------:R-:W4:Y:S04]  /*7770*/  LDS R38, [R20+0x298] ;  /* 0x0002980014267984 */ /* 0x000f280000000800 */
[----:B------:R-:W-:Y:S04]  /*7780*/  LDS R36, [R6+0x1f0] ;  /* 0x0001f00006247984 */ /* 0x000fe80000000800 */
[----:B------:R-:W4:Y:S04]  /*7790*/  LDS R37, [R18+0x200] ;  /* 0x0002000012257984 */ /* 0x000f280000000800 */
[----:B------:R-:W-:Y:S04]  /*77a0*/  LDS R22, [R25+0x158] ;  /* 0x0001580019167984 */ /* 0x000fe80000000800 */
[----:B------:R-:W4:Y:S01]  /*77b0*/  LDS R29, [R25+0x298] ;  /* 0x00029800191d7984 */ /* 0x000f220000000800 */
[----:B-1----:R-:W-:Y:S01]  /*77c0*/  FADD R52, R47, R52 ;  /* 0x000000342f347221 */ /* 0x002fe20000000000 */
[----:B---3--:R-:W-:-:S02]  /*77d0*/  FADD R53, R53, R54 ;  /* 0x0000003635357221 */ /* 0x008fc40000000000 */
[----:B------:R-:W-:Y:S01]  /*77e0*/  LDS R46, [R25+0x1f0] ;  /* 0x0001f000192e7984 */ /* 0x000fe20000000800 */
[----:B0-----:R-:W-:Y:S01]  /*77f0*/  FMUL R3, R52, UR14 ;  /* 0x0000000e34037c20 */ /* 0x001fe20008400000 */
[----:B------:R-:W-:Y:S02]  /*7800*/  FMUL R59, R53, UR6 ;  /* 0x00000006353b7c20 */ /* 0x000fe40008400000 */
[----:B------:R-:W0:Y:S04]  /*7810*/  LDS R47, [R25+0x200] ;  /* 0x00020000192f7984 */ /* 0x000e280000000800 */
[----:B------:R-:W-:Y:S04]  /*7820*/  LDS R52, [R16+0x108] ;  /* 0x0001080010347984 */ /* 0x000fe80000000800 */
[----:B------:R-:W1:Y:S01]  /*7830*/  LDS R53, [R20+0x2e8] ;  /* 0x0002e80014357984 */ /* 0x000e620000000800 */
[----:B----4-:R-:W-:Y:S01]  /*7840*/  FADD R42, R42, R43 ;  /* 0x0000002b2a2a7221 */ /* 0x010fe20000000000 */
[----:B------:R-:W-:Y:S01]  /*7850*/  FFMA R59, R0, UR7, R59 ;  /* 0x00000007003b7c23 */ /* 0x000fe2000800003b */
[----:B------:R-:W-:Y:S01]  /*7860*/  FADD R44, R44, R45 ;  /* 0x0000002d2c2c7221 */ /* 0x000fe20000000000 */
[----:B------:R-:W-:Y:S01]  /*7870*/  FFMA R3, R0, UR15, R3 ;  /* 0x0000000f00037c23 */ /* 0x000fe20008000003 */
[----:B------:R-:W-:Y:S01]  /*7880*/  LDS R45, [R25+0x2e8] ;  /* 0x0002e800192d7984 */ /* 0x000fe20000000800 */
[----:B------:R-:W-:-:S03]  /*7890*/  FFMA R59, R42, UR5, R59 ;  /* 0x000000052a3b7c23 */ /* 0x000fc6000800003b */
[----:B------:R-:W3:Y:S01]  /*78a0*/  LDS R42, [R25+0x108] ;  /* 0x00010800192a7984 */ /* 0x000ee20000000800 */
[----:B------:R-:W-:Y:S01]  /*78b0*/  FFMA R54, R44, UR11, R3 ;  /* 0x0000000b2c367c23 */ /* 0x000fe20008000003 */
[----:B------:R-:W-:Y:S02]  /*78c0*/  IMAD.MOV.U32 R0, RZ, RZ, R30 ;  /* 0x000000ffff007224 */ /* 0x000fe400078e001e */
[----:B------:R-:W-:Y:S01]  /*78d0*/  FMUL R30, R50, R59 ;  /* 0x0000003b321e7220 */ /* 0x000fe20000400000 */
[----:B------:R-:W-:Y:S01]  /*78e0*/  LDS R44, [R25+0x1ec] ;  /* 0x0001ec00192c7984 */ /* 0x000fe20000000800 */
[----:B------:R-:W-:-:S03]  /*78f0*/  FADD R38, R57, R38 ;  /* 0x0000002639267221 */ /* 0x000fc60000000000 */
[----:B------:R-:W4:Y:S01]  /*7900*/  LDS R43, [R25+0x204] ;  /* 0x00020400192b7984 */ /* 0x000f220000000800 */
[----:B------:R-:W-:Y:S01]  /*7910*/  FADD R57, R36, R37 ;  /* 0x0000002524397221 */ /* 0x000fe20000000000 */
[----:B------:R-:W-:Y:S01]  /*7920*/  FFMA R3, R51, R54, R30 ;  /* 0x0000003633037223 */ /* 0x000fe2000000001e */
[----:B------:R-:W-:Y:S01]  /*7930*/  FMUL R37, R38, UR14 ;  /* 0x0000000e26257c20 */ /* 0x000fe20008400000 */
[----:B------:R-:W-:Y:S01]  /*7940*/  FADD R30, R0, R21 ;  /* 0x00000015001e7221 */ /* 0x000fe20000000000 */
[----:B------:R-:W-:Y:S01]  /*7950*/  LDS R36, [R16+0xb8] ;  /* 0x0000b80010247984 */ /* 0x000fe20000000800 */
[----:B------:R-:W-:Y:S02]  /*7960*/  FADD R54, R22, R29 ;  /* 0x0000001d16367221 */ /* 0x000fe40000000000 */
[----:B------:R-:W-:Y:S01]  /*7970*/  FFMA R38, R30, UR15, R37 ;  /* 0x0000000f1e267c23 */ /* 0x000fe20008000025 */
[----:B------:R-:W-:Y:S04]  /*7980*/  LDS R22, [R6+0x1ec] ;  /* 0x0001ec0006167984 */ /* 0x000fe80000000800 */
[----:B------:R-:W4:Y:S01]  /*7990*/  LDS R29, [R18+0x204] ;  /* 0x00020400121d7984 */ /* 0x000f220000000800 */
[----:B------:R-:W-:-:S03]  /*79a0*/  FMUL R59, R54, UR6 ;  /* 0x00000006363b7c20 */ /* 0x000fc60008400000 */
[----:B------:R-:W4:Y:S01]  /*79b0*/  LDS R37, [R20+0x338] ;  /* 0x0003380014257984 */ /* 0x000f220000000800 */
[----:B------:R-:W-:Y:S01]  /*79c0*/  FFMA R59, R30, UR7, R59 ;  /* 0x000000071e3b7c23 */ /* 0x000fe2000800003b */
[----:B0-----:R-:W-:Y:S02]  /*79d0*/  FADD R30, R46, R47 ;  /* 0x0000002f2e1e7221 */ /* 0x001fe40000000000 */
[----:B------:R-:W-:Y:S01]  /*79e0*/  LDS R47, [R25+0xb8] ;  /* 0x0000b800192f7984 */ /* 0x000fe20000000800 */
[----:B-1----:R-:W-:-:S03]  /*79f0*/  FADD R52, R52, R53 ;  /* 0x0000003534347221 */ /* 0x002fc60000000000 */
[----:B------:R-:W0:Y:S01]  /*7a00*/  LDS R46, [R25+0x338] ;  /* 0x00033800192e7984 */ /* 0x000e220000000800 */
[----:B------:R-:W-:-:S03]  /*7a10*/  FMUL R61, R52, UR14 ;  /* 0x0000000e343d7c20 */ /* 0x000fc60008400000 */
[----:B------:R-:W-:Y:S04]  /*7a20*/  LDS R53, [R25+0x1e8] ;  /* 0x0001e80019357984 */ /* 0x000fe80000000800 */
[----:B------:R-:W1:Y:S01]  /*7a30*/  LDS R52, [R25+0x208] ;  /* 0x0002080019347984 */ /* 0x000e620000000800 */
[----:B------:R-:W-:Y:S01]  /*7a40*/  FFMA R38, R57, UR11, R38 ;  /* 0x0000000b39267c23 */ /* 0x000fe20008000026 */
[----:B---3--:R-:W-:Y:S02]  /*7a50*/  FADD R42, R42, R45 ;  /* 0x0000002d2a2a7221 */ /* 0x008fe40000000000 */
[----:B------:R-:W-:Y:S04]  /*7a60*/  LDS R54, [R6+0x1e8] ;  /* 0x0001e80006367984 */ /* 0x000fe80000000800 */
[----:B------:R-:W3:Y:S01]  /*7a70*/  LDS R57, [R18+0x208] ;  /* 0x0002080012397984 */ /* 0x000ee20000000800 */
[----:B----4-:R-:W-:Y:S01]  /*7a80*/  FADD R44, R44, R43 ;  /* 0x0000002b2c2c7221 */ /* 0x010fe20000000000 */
[----:B------:R-:W-:Y:S01]  /*7a90*/  FMUL R45, R42, UR6 ;  /* 0x000000062a2d7c20 */ /* 0x000fe20008400000 */
[----:B------:R-:W-:Y:S01]  /*7aa0*/  FFMA R59, R30, UR5, R59 ;  /* 0x000000051e3b7c23 */ /* 0x000fe2000800003b */
[----:B------:R-:W-:Y:S01]  /*7ab0*/  LDS R42, [R16+0x68] ;  /* 0x00006800102a7984 */ /* 0x000fe20000000800 */
[----:B------:R-:W-:-:S03]  /*7ac0*/  IMAD.MOV.U32 R30, RZ, RZ, R32 ;  /* 0x000000ffff1e7224 */ /* 0x000fc600078e0020 */
[----:B------:R-:W4:Y:S01]  /*7ad0*/  LDS R43, [R20+0x388] ;  /* 0x00038800142b7984 */ /* 0x000f220000000800 */
[----:B------:R-:W-:Y:S01]  /*7ae0*/  FADD R56, R30, R19 ;  /* 0x000000131e387221 */ /* 0x000fe20000000000 */
[----:B------:R-:W-:Y:S02]  /*7af0*/  IMAD.MOV.U32 R32, RZ, RZ, R34 ;  /* 0x000000ffff207224 */ /* 0x000fe400078e0022 */
[----:B------:R-:W-:Y:S01]  /*7b00*/  FADD R29, R22, R29 ;  /* 0x0000001d161d7221 */ /* 0x000fe20000000000 */
[----:B------:R-:W-:Y:S01]  /*7b10*/  FFMA R56, R56, UR15, R61 ;  /* 0x0000000f38387c23 */ /* 0x000fe2000800003d */
[----:B------:R-:W-:Y:S01]  /*7b20*/  FADD R34, R32, R17 ;  /* 0x0000001120227221 */ /* 0x000fe20000000000 */
[----:B------:R-:W-:Y:S02]  /*7b30*/  FADD R36, R36, R37 ;  /* 0x0000002524247221 */ /* 0x000fe40000000000 */
[----:B------:R-:W-:Y:S01]  /*7b40*/  FFMA R56, R29, UR11, R56 ;  /* 0x0000000b1d387c23 */ /* 0x000fe20008000038 */
[----:B------:R-:W-:Y:S01]  /*7b50*/  FFMA R45, R34, UR7, R45 ;  /* 0x00000007222d7c23 */ /* 0x000fe2000800002d */
[----:B------:R-:W-:Y:S01]  /*7b60*/  FMUL R58, R48, R59 ;  /* 0x0000003b303a7220 */ /* 0x000fe20000400000 */
[----:B------:R-:W-:Y:S01]  /*7b70*/  FMUL R29, R36, UR14 ;  /* 0x0000000e241d7c20 */ /* 0x000fe20008400000 */
[----:B------:R-:W-:Y:S01]  /*7b80*/  FFMA R3, R24, R41, R3 ;  /* 0x0000002918037223 */ /* 0x000fe20000000003 */
[----:B------:R-:W-:Y:S01]  /*7b90*/  FFMA R45, R44, UR5, R45 ;  /* 0x000000052c2d7c23 */ /* 0x000fe2000800002d */
[----:B------:R-:W-:Y:S01]  /*7ba0*/  FFMA R38, R49, R38, R58 ;  /* 0x0000002631267223 */ /* 0x000fe2000000003a */
[----:B------:R-:W-:Y:S01]  /*7bb0*/  FFMA R44, R34, UR15, R29 ;  /* 0x0000000f222c7c23 */ /* 0x000fe2000800001d */
[----:B0-----:R-:W-:Y:S01]  /*7bc0*/  FADD R46, R47, R46 ;  /* 0x0000002e2f2e7221 */ /* 0x001fe20000000000 */
[----:B------:R-:W-:-:S02]  /*7bd0*/  IMAD.MOV.U32 R34, RZ, RZ, R35 ;  /* 0x000000ffff227224 */ /* 0x000fc400078e0023 */
[----:B------:R-:W-:Y:S01]  /*7be0*/  FMUL R22, R12, R45 ;  /* 0x0000002d0c167220 */ /* 0x000fe20000400000 */
[----:B------:R-:W-:Y:S01]  /*7bf0*/  FADD R37, R3, R38 ;  /* 0x0000002603257221 */ /* 0x000fe20000000000 */
[----:B------:R-:W-:Y:S01]  /*7c00*/  FMUL R46, R46, UR6 ;  /* 0x000000062e2e7c20 */ /* 0x000fe20008400000 */
[----:B------:R-:W-:Y:S01]  /*7c10*/  FADD R3, R34, R15 ;  /* 0x0000000f22037221 */ /* 0x000fe20000000000 */
[----:B------:R-:W-:Y:S01]  /*7c20*/  FFMA R38, R13, R56, R22 ;  /* 0x000000380d267223 */ /* 0x000fe20000000016 */
[----:B-1----:R-:W-:Y:S01]  /*7c30*/  FADD R53, R53, R52 ;  /* 0x0000003435357221 */ /* 0x002fe20000000000 */
[----:B------:R-:W-:Y:S01]  /*7c40*/  LDS R35, [R25+0x68] ;  /* 0x0000680019237984 */ /* 0x000fe20000000800 */
[----:B------:R-:W-:-:S03]  /*7c50*/  FFMA R46, R3, UR7, R46 ;  /* 0x00000007032e7c23 */ /* 0x000fc6000800002e */
[----:B------:R-:W0:Y:S01]  /*7c60*/  LDS R22, [R25+0x388] ;  /* 0x0003880019167984 */ /* 0x000e220000000800 */
[----:B------:R-:W-:Y:S01]  /*7c70*/  FFMA R59, R53, UR5, R46 ;  /* 0x00000005353b7c23 */ /* 0x000fe2000800002e */
[----:B---3--:R-:W-:Y:S02]  /*7c80*/  FADD R57, R54, R57 ;  /* 0x0000003936397221 */ /* 0x008fe40000000000 */
[----:B------:R-:W-:Y:S04]  /*7c90*/  LDS R36, [R6+0x1e4] ;  /* 0x0001e40006247984 */ /* 0x000fe80000000800 */
[----:B------:R-:W1:Y:S01]  /*7ca0*/  LDS R29, [R18+0x20c] ;  /* 0x00020c00121d7984 */ /* 0x000e620000000800 */
[----:B------:R-:W-:-:S03]  /*7cb0*/  FADD R37, R37, R38 ;  /* 0x0000002625257221 */ /* 0x000fc60000000000 */
[----:B------:R-:W-:Y:S01]  /*7cc0*/  LDS R53, [R25+0x18] ;  /* 0x0000180019357984 */ /* 0x000fe20000000800 */
[----:B------:R-:W-:-:S03]  /*7cd0*/  FFMA R52, R57, UR11, R44 ;  /* 0x0000000b39347c23 */ /* 0x000fc6000800002c */
[----:B------:R-:W3:Y:S01]  /*7ce0*/  LDS R46, [R25+0x3d8] ;  /* 0x0003d800192e7984 */ /* 0x000ee20000000800 */
[----:B----4-:R-:W-:-:S03]  /*7cf0*/  FADD R56, R42, R43 ;  /* 0x0000002b2a387221 */ /* 0x010fc60000000000 */
[----:B------:R-:W-:Y:S04]  /*7d00*/  LDS R45, [R25+0x1e4] ;  /* 0x0001e400192d7984 */ /* 0x000fe80000000800 */
[----:B------:R-:W-:Y:S04]  /*7d10*/  LDS R47, [R16+0x18] ;  /* 0x00001800102f7984 */ /* 0x000fe80000000800 */
[----:B------:R-:W4:Y:S04]  /*7d20*/  LDS R38, [R20+0x3d8] ;  /* 0x0003d80014267984 */ /* 0x000f280000000800 */
[----:B------:R-:W4:Y:S04]  /*7d30*/  LDS R44, [R25+0x20c] ;  /* 0x00020c00192c7984 */ /* 0x000f280000000800 */
[----:B------:R-:W-:Y:S04]  /*7d40*/  LDS R57, [R25+0x1e0] ;  /* 0x0001e00019397984 */ /* 0x000fe80000000800 */
[----:B------:R-:W4:Y:S04]  /*7d50*/  LDS R42, [R25+0x210] ;  /* 0x00021000192a7984 */ /* 0x000f280000000800 */
[----:B------:R-:W-:Y:S04]  /*7d60*/  LDS R54, [R6+0x1e0] ;  /* 0x0001e00006367984 */ /* 0x000fe80000000800 */
[----:B------:R-:W4:Y:S01]  /*7d70*/  LDS R43, [R18+0x210] ;  /* 0x00021000122b7984 */ /* 0x000f220000000800 */
[----:B0-----:R-:W-:Y:S01]  /*7d80*/  FADD R35, R35, R22 ;  /* 0x0000001623237221 */ /* 0x001fe20000000000 */
[----:B-1----:R-:W-:Y:S01]  /*7d90*/  FADD R29, R36, R29 ;  /* 0x0000001d241d7221 */ /* 0x002fe20000000000 */
[----:B------:R-:W-:-:S02]  /*7da0*/  FMUL R56, R56, UR14 ;  /* 0x0000000e38387c20 */ /* 0x000fc40008400000 */
[----:B------:R-:W-:Y:S01]  /*7db0*/  FMUL R36, R35, UR6 ;  /* 0x0000000623247c20 */ /* 0x000fe20008400000 */
[----:B------:R-:W-:Y:S02]  /*7dc0*/  IMAD.MOV.U32 R35, RZ, RZ, R28 ;  /* 0x000000ffff237224 */ /* 0x000fe400078e001c */
[----:B---3--:R-:W-:Y:S01]  /*7dd0*/  FADD R46, R53, R46 ;  /* 0x0000002e352e7221 */ /* 0x008fe20000000000 */
[C---:B------:R-:W-:Y:S01]  /*7de0*/  FFMA R56, R3.reuse, UR15, R56 ;  /* 0x0000000f03387c23 */ /* 0x040fe20008000038 */
[----:B------:R-:W-:Y:S01]  /*7df0*/  FFMA R36, R3, UR7, R36 ;  /* 0x0000000703247c23 */ /* 0x000fe20008000024 */
[----:B------:R-:W-:Y:S01]  /*7e00*/  FADD R3, R35, R40 ;  /* 0x0000002823037221 */ /* 0x000fe20000000000 */
[----:B------:R-:W-:Y:S01]  /*7e10*/  FMUL R46, R46, UR6 ;  /* 0x000000062e2e7c20 */ /* 0x000fe20008400000 */
[----:B------:R-:W-:-:S03]  /*7e20*/  FMUL R22, R10, R59 ;  /* 0x0000003b0a167220 */ /* 0x000fc60000400000 */
[----:B------:R-:W-:Y:S01]  /*7e30*/  FFMA R46, R3, UR7, R46 ;  /* 0x00000007032e7c23 */ /* 0x000fe2000800002e */
[----:B----4-:R-:W-:Y:S01]  /*7e40*/  FADD R38, R47, R38 ;  /* 0x000000262f267221 */ /* 0x010fe20000000000 */
[----:B------:R-:W-:-:S03]  /*7e50*/  FADD R45, R45, R44 ;  /* 0x0000002c2d2d7221 */ /* 0x000fc60000000000 */
[----:B------:R-:W-:Y:S01]  /*7e60*/  FMUL R38, R38, UR14 ;  /* 0x0000000e26267c20 */ /* 0x000fe20008400000 */
[----:B------:R-:W-:Y:S01]  /*7e70*/  FFMA R45, R45, UR5, R36 ;  /* 0x000000052d2d7c23 */ /* 0x000fe20008000024 */
[----:B------:R-:W-:Y:S01]  /*7e80*/  FFMA R52, R11, R52, R22 ;  /* 0x000000340b347223 */ /* 0x000fe20000000016 */
[----:B------:R-:W-:Y:S01]  /*7e90*/  FADD R57, R57, R42 ;  /* 0x0000002a39397221 */ /* 0x000fe20000000000 */
[----:B------:R-:W-:Y:S01]  /*7ea0*/  FFMA R22, R29, UR11, R56 ;  /* 0x0000000b1d167c23 */ /* 0x000fe20008000038 */
[----:B------:R-:W-:Y:S01]  /*7eb0*/  FFMA R38, R3, UR15, R38 ;  /* 0x0000000f03267c23 */ /* 0x000fe20008000026 */
[----:B------:R-:W-:Y:S01]  /*7ec0*/  FMUL R28, R8, R45 ;  /* 0x0000002d081c7220 */ /* 0x000fe20000400000 */
[----:B------:R-:W-:Y:S01]  /*7ed0*/  FFMA R46, R57, UR5, R46 ;  /* 0x00000005392e7c23 */ /* 0x000fe2000800002e */
[----:B------:R-:W-:Y:S01]  /*7ee0*/  FADD R43, R54, R43 ;  /* 0x0000002b362b7221 */ /* 0x000fe20000000000 */
[----:B------:R-:W-:Y:S01]  /*7ef0*/  FADD R37, R37, R52 ;  /* 0x0000003425257221 */ /* 0x000fe20000000000 */
[----:B------:R-:W-:Y:S01]  /*7f00*/  FFMA R22, R9, R22, R28 ;  /* 0x0000001609167223 */ /* 0x000fe2000000001c */
[----:B------:R-:W-:Y:S01]  /*7f10*/  FMUL R46, R55, R46 ;  /* 0x0000002e372e7220 */ /* 0x000fe20000400000 */
[----:B------:R-:W-:Y:S01]  /*7f20*/  FFMA R38, R43, UR11, R38 ;  /* 0x0000000b2b267c23 */ /* 0x000fe20008000026 */
[----:B------:R-:W-:Y:S01]  /*7f30*/  FADD R29, R24, R24 ;  /* 0x00000018181d7221 */ /* 0x000fe20000000000 */
[----:B------:R-:W-:Y:S01]  /*7f40*/  FADD R22, R37, R22 ;  /* 0x0000001625167221 */ /* 0x000fe20000000000 */
[----:B------:R-:W0:Y:S01]  /*7f50*/  LDC R28, c[0x0][0x380] ;  /* 0x0000e000ff1c7b82 */ /* 0x000e220000000800 */
[----:B------:R-:W-:-:S04]  /*7f60*/  FFMA R3, R7, R38, R46 ;  /* 0x0000002607037223 */ /* 0x000fc8000000002e */
[----:B------:R-:W-:Y:S01]  /*7f70*/  FADD R3, R22, R3 ;  /* 0x0000000316037221 */ /* 0x000fe20000000000 */
[----:B------:R-:W-:-:S04]  /*7f80*/  UIADD3 UR4, UPT, UPT, UR4, 0x1, URZ ;  /* 0x0000000104047890 */ /* 0x000fc8000fffe0ff */
[----:B------:R-:W-:Y:S01]  /*7f90*/  UISETP.NE.AND UP0, UPT, UR4, -0xc, UPT ;  /* 0xfffffff40400788c */ /* 0x000fe2000bf05270 */
[----:B--2---:R-:W-:-:S04]  /*7fa0*/  FADD R14, R29, -R14 ;  /* 0x8000000e1d0e7221 */ /* 0x004fc80000000000 */
[----:B------:R-:W-:-:S05]  /*7fb0*/  FFMA R3, R3, R2, R14 ;  /* 0x0000000203037223 */ /* 0x000fca000000000e */
[----:B------:R1:W-:Y:S01]  /*7fc0*/  STG.E desc[UR12][R4.64], R3 ;  /* 0x0000000304007986 */ /* 0x0003e2000c10190c */
[C---:B0-----:R-:W-:Y:S02]  /*7fd0*/  IMAD R33, R28.reuse, UR8, R33 ;  /* 0x000000081c217c24 */ /* 0x041fe4000f8e0221 */
[C---:B------:R-:W-:Y:S02]  /*7fe0*/  IMAD R39, R28.reuse, UR8, R39 ;  /* 0x000000081c277c24 */ /* 0x040fe4000f8e0227 */
[C---:B------:R-:W-:Y:S02]  /*7ff0*/  IMAD R31, R28.reuse, UR8, R31 ;  /* 0x000000081c1f7c24 */ /* 0x040fe4000f8e021f */
[----:B------:R-:W-:Y:S02]  /*8000*/  IMAD R27, R28, UR8, R27 ;  /* 0x000000081c1b7c24 */ /* 0x000fe4000f8e021b */
[----:B------:R-:W-:Y:S01]  /*8010*/  IMAD.MOV.U32 R40, RZ, RZ, R15 ;  /* 0x000000ffff287224 */ /* 0x000fe200078e000f */
[----:B-1----:R-:W-:Y:S06]  /*8020*/  BRA.U UP0, `(.L_x_277) ;  /* 0xfffffff100f87547 */ /* 0x002fec000b83ffff */
[----:B------:R-:W-:Y:S05]  /*8030*/  EXIT ;  /* 0x000000000000794d */ /* 0x000fea0003800000 */
        .weak           $__internal_10_$__cuda_sm20_div_rn_f64_full
        .type           $__internal_10_$__cuda_sm20_div_rn_f64_full,@function
        .size           $__internal_10_$__cuda_sm20_div_rn_f64_full,($__internal_11_$__cuda_sm3x_div_rn_noftz_f32_slowpath - $__internal_10_$__cuda_sm20_div_rn_f64_full)
$__internal_10_$__cuda_sm20_div_rn_f64_full:
[C---:B------:R-:W-:Y:S01]  /*8040*/  FSETP.GEU.AND P3, PT, |R39|.reuse, 1.469367938527859385e-39, PT ;  /* 0x001000002700780b */ /* 0x040fe20003f6e200 */
[----:B------:R-:W-:Y:S01]  /*8050*/  IMAD.MOV.U32 R42, RZ, RZ, 0x1 ;  /* 0x00000001ff2a7424 */ /* 0x000fe200078e00ff */
[C---:B------:R-:W-:Y:S01]  /*8060*/  LOP3.LUT R36, R39.reuse, 0x800fffff, RZ, 0xc0, !PT ;  /* 0x800fffff27247812 */ /* 0x040fe200078ec0ff */
[----:B------:R-:W-:Y:S01]  /*8070*/  IMAD.MOV.U32 R47, RZ, RZ, 0x1ca00000 ;  /* 0x1ca00000ff2f7424 */ /* 0x000fe200078e00ff */
[----:B------:R-:W-:Y:S02]  /*8080*/  LOP3.LUT R54, R39, 0x7ff00000, RZ, 0xc0, !PT ;  /* 0x7ff0000027367812 */ /* 0x000fe400078ec0ff */
[----:B------:R-:W-:Y:S01]  /*8090*/  LOP3.LUT R37, R36, 0x3ff00000, RZ, 0xfc, !PT ;  /* 0x3ff0000024257812 */ /* 0x000fe200078efcff */
[----:B------:R-:W-:Y:S01]  /*80a0*/  IMAD.MOV.U32 R36, RZ, RZ, R38 ;  /* 0x000000ffff247224 */ /* 0x000fe200078e0026 */
[----:B------:R-:W-:-:S04]  /*80b0*/  LOP3.LUT R46, R41, 0x7ff00000, RZ, 0xc0, !PT ;  /* 0x7ff00000292e7812 */ /* 0x000fc800078ec0ff */
[----:B------:R-:W-:Y:S01]  /*80c0*/  ISETP.GE.U32.AND P0, PT, R46, R54, PT ;  /* 0x000000362e00720c */ /* 0x000fe20003f06070 */
[----:B------:R-:W-:Y:S01]  /*80d0*/  @!P3 DMUL R36, R38, 8.98846567431157953865e+307 ;  /* 0x7fe000002624b828 */ /* 0x000fe20000000000 */
[----:B------:R-:W-:-:S05]  /*80e0*/  IMAD.MOV.U32 R53, RZ, RZ, R46 ;  /* 0x000000ffff357224 */ /* 0x000fca00078e002e */
[----:B------:R-:W0:Y:S02]  /*80f0*/  MUFU.RCP64H R43, R37 ;  /* 0x00000025002b7308 */ /* 0x000e240000001800 */
        /* <DEDUP_REMOVED lines=9> */
[----:B------:R-:W-:Y:S10]  /*8190*/  @P0 BRA `(.L_x_278) ;  /* 0x0000000000200947 */ /* 0x000ff40003800000 */
        /* <DEDUP_REMOVED lines=8> */
.L_x_278:
[----:B------:R-:W-:Y:S01]  /*8220*/  DMUL R58, R56, R42 ;  /* 0x0000002a383a7228 */ /* 0x000fe20000000000 */
[----:B------:R-:W-:-:S07]  /*8230*/  @!P3 LOP3.LUT R54, R37, 0x7ff00000, RZ, 0xc0, !PT ;  /* 0x7ff000002536b812 */ /* 0x000fce00078ec0ff */
[----:B------:R-:W-:-:S08]  /*8240*/  DFMA R44, R58, -R36, R42 ;  /* 0x800000243a2c722b */ /* 0x000fd0000000002a */
[----:B------:R-:W-:Y:S01]  /*8250*/  DFMA R44, R56, R44, R58 ;  /* 0x0000002c382c722b */ /* 0x000fe2000000003a */
[----:B------:R-:W-:-:S05]  /*8260*/  VIADD R56, R53, 0xffffffff ;  /* 0xffffffff35387836 */ /* 0x000fca0000000000 */
[----:B------:R-:W-:Y:S01]  /*8270*/  ISETP.GT.U32.AND P0, PT, R56, 0x7feffffe, PT ;  /* 0x7feffffe3800780c */ /* 0x000fe20003f04070 */
[----:B------:R-:W-:-:S05]  /*8280*/  VIADD R56, R54, 0xffffffff ;  /* 0xffffffff36387836 */ /* 0x000fca0000000000 */
[----:B------:R-:W-:-:S13]  /*8290*/  ISETP.GT.U32.OR P0, PT, R56, 0x7feffffe, P0 ;  /* 0x7feffffe3800780c */ /* 0x000fda0000704470 */
[----:B------:R-:W-:Y:S05]  /*82a0*/  @P0 BRA `(.L_x_279) ;  /* 0x00000000006c0947 */ /* 0x000fea0003800000 */
[----:B------:R-:W-:Y:S01]  /*82b0*/  LOP3.LUT R41, R39, 0x7ff00000, RZ, 0xc0, !PT ;  /* 0x7ff0000027297812 */ /* 0x000fe200078ec0ff */
[----:B------:R-:W-:-:S03]  /*82c0*/  IMAD.MOV.U32 R56, RZ, RZ, RZ ;  /* 0x000000ffff387224 */ /* 0x000fc600078e00ff */
[CC--:B------:R-:W-:Y:S02]  /*82d0*/  VIADDMNMX R40, R46.reuse, -R41.reuse, 0xb9600000, !PT ;  /* 0xb96000002e287446 */ /* 0x0c0fe40007800929 */
[----:B------:R-:W-:Y:S02]  /*82e0*/  ISETP.GE.U32.AND P0, PT, R46, R41, PT ;  /* 0x000000292e00720c */ /* 0x000fe40003f06070 */
[----:B------:R-:W-:Y:S02]  /*82f0*/  VIMNMX R40, PT, PT, R40, 0x46a00000, PT ;  /* 0x46a0000028287848 */ /* 0x000fe40003fe0100 */
[----:B------:R-:W-:-:S05]  /*8300*/  SEL R47, R47, 0x63400000, !P0 ;  /* 0x634000002f2f7807 */ /* 0x000fca0004000000 */
[----:B------:R-:W-:-:S04]  /*8310*/  IMAD.IADD R40, R40, 0x1, -R47 ;  /* 0x0000000128287824 */ /* 0x000fc800078e0a2f */
        /* <DEDUP_REMOVED lines=11> */
[----:B------:R-:W-:Y:S01]  /*83d0*/  IADD3 R40, PT, PT, -R40, -0x43300000, RZ ;  /* 0xbcd0000028287810 */ /* 0x000fe20007ffe1ff */
[----:B------:R-:W-:-:S06]  /*83e0*/  IMAD.MOV.U32 R36, RZ, RZ, RZ ;  /* 0x000000ffff247224 */ /* 0x000fcc00078e00ff */
[----:B------:R-:W-:Y:S02]  /*83f0*/  DFMA R36, R46, -R36, R44 ;  /* 0x800000242e24722b */ /* 0x000fe4000000002c */
[----:B------:R-:W-:-:S08]  /*8400*/  DMUL.RP R44, R44, R56 ;  /* 0x000000382c2c7228 */ /* 0x000fd00000008000 */
[----:B------:R-:W-:Y:S02]  /*8410*/  FSETP.NEU.AND P0, PT, |R37|, R40, PT ;  /* 0x000000282500720b */ /* 0x000fe40003f0d200 */
[----:B------:R-:W-:Y:S02]  /*8420*/  LOP3.LUT R37, R45, R38, RZ, 0x3c, !PT ;  /* 0x000000262d257212 */ /* 0x000fe400078e3cff */
[----:B------:R-:W-:Y:S02]  /*8430*/  FSEL R46, R44, R46, !P0 ;  /* 0x0000002e2c2e7208 */ /* 0x000fe40004000000 */
[----:B------:R-:W-:Y:S01]  /*8440*/  FSEL R47, R37, R47, !P0 ;  /* 0x0000002f252f7208 */ /* 0x000fe20004000000 */
[----:B------:R-:W-:Y:S06]  /*8450*/  BRA `(.L_x_280) ;  /* 0x0000000000547947 */ /* 0x000fec0003800000 */
.L_x_279:
        /* <DEDUP_REMOVED lines=13> */
[----:B------:R-:W-:Y:S02]  /*8530*/  @P0 IMAD.MOV.U32 R46, RZ, RZ, RZ ;  /* 0x000000ffff2e0224 */ /* 0x000fe400078e00ff */
[----:B------:R-:W-:Y:S01]  /*8540*/  @P0 IMAD.MOV.U32 R47, RZ, RZ, R36 ;  /* 0x000000ffff2f0224 */ /* 0x000fe200078e0024 */
[----:B------:R-:W-:Y:S06]  /*8550*/  BRA `(.L_x_280) ;  /* 0x0000000000147947 */ /* 0x000fec0003800000 */
.L_x_282:
[----:B------:R-:W-:Y:S01]  /*8560*/  LOP3.LUT R47, R39, 0x80000, RZ, 0xfc, !PT ;  /* 0x00080000272f7812 */ /* 0x000fe200078efcff */
[----:B------:R-:W-:Y:S01]  /*8570*/  IMAD.MOV.U32 R46, RZ, RZ, R38 ;  /* 0x000000ffff2e7224 */ /* 0x000fe200078e0026 */
[----:B------:R-:W-:Y:S06]  /*8580*/  BRA `(.L_x_280) ;  /* 0x0000000000087947 */ /* 0x000fec0003800000 */
.L_x_281:
[----:B------:R-:W-:Y:S01]  /*8590*/  LOP3.LUT R47, R41, 0x80000, RZ, 0xfc, !PT ;  /* 0x00080000292f7812 */ /* 0x000fe200078efcff */
[----:B------:R-:W-:-:S07]  /*85a0*/  IMAD.MOV.U32 R46, RZ, RZ, R40 ;  /* 0x000000ffff2e7224 */ /* 0x000fce00078e0028 */
.L_x_280:
[----:B------:R-:W-:-:S04]  /*85b0*/  IMAD.MOV.U32 R53, RZ, RZ, 0x0 ;  /* 0x00000000ff357424 */ /* 0x000fc800078e00ff */
[----:B------:R-:W-:Y:S05]  /*85c0*/  RET.REL.NODEC R52 `(_Z13TVD_3D_SolverifififfPfS_S_) ;  /* 0xffffff78348c7950 */ /* 0x000fea0003c3ffff */
        .weak           $__internal_11_$__cuda_sm3x_div_rn_noftz_f32_slowpath
        .type           $__internal_11_$__cuda_sm3x_div_rn_noftz_f32_slowpath,@function
        .size           $__internal_11_$__cuda_sm3x_div_rn_noftz_f32_slowpath,($_Z13TVD_3D_SolverifififfPfS_S_$__internal_accurate_pow - $__internal_11_$__cuda_sm3x_div_rn_noftz_f32_slowpath)
$__internal_11_$__cuda_sm3x_div_rn_noftz_f32_slowpath:
[----:B------:R-:W-:Y:S02]  /*85d0*/  SHF.R.U32.HI R13, RZ, 0x17, R11 ;  /* 0x00000017ff0d7819 */ /* 0x000fe4000001160b */
[--C-:B------:R-:W-:Y:S02]  /*85e0*/  SHF.R.U32.HI R10, RZ, 0x17, R0.reuse ;  /* 0x00000017ff0a7819 */ /* 0x100fe40000011600 */
[----:B------:R-:W-:Y:S01]  /*85f0*/  LOP3.LUT R21, R13, 0xff, RZ, 0xc0, !PT ;  /* 0x000000ff0d157812 */ /* 0x000fe200078ec0ff */
[----:B------:R-:W-:Y:S01]  /*8600*/  IMAD.MOV.U32 R13, RZ, RZ, R0 ;  /* 0x000000ffff0d7224 */ /* 0x000fe200078e0000 */
[----:B------:R-:W-:-:S03]  /*8610*/  LOP3.LUT R10, R10, 0xff, RZ, 0xc0, !PT ;  /* 0x000000ff0a0a7812 */ /* 0x000fc600078ec0ff */
[----:B------:R-:W-:Y:S02]  /*8620*/  VIADD R18, R21, 0xffffffff ;  /* 0xffffffff15127836 */ /* 0x000fe40000000000 */
[----:B------:R-:W-:-:S03]  /*8630*/  VIADD R17, R10, 0xffffffff ;  /* 0xffffffff0a117836 */ /* 0x000fc60000000000 */
[----:B------:R-:W-:-:S04]  /*8640*/  ISETP.GT.U32.AND P0, PT, R18, 0xfd, PT ;  /* 0x000000fd1200780c */ /* 0x000fc80003f04070 */
[----:B------:R-:W-:-:S13]  /*8650*/  ISETP.GT.U32.OR P0, PT, R17, 0xfd, P0 ;  /* 0x000000fd1100780c */ /* 0x000fda0000704470 */
[----:B------:R-:W-:Y:S01]  /*8660*/  @!P0 IMAD.MOV.U32 R16, RZ, RZ, RZ ;  /* 0x000000ffff108224 */ /* 0x000fe200078e00ff */
        /* <DEDUP_REMOVED lines=19> */
[----:B------:R-:W-:Y:S02]  /*87a0*/  @P0 IMAD.MOV.U32 R16, RZ, RZ, RZ ;  /* 0x000000ffff100224 */ /* 0x000fe400078e00ff */
[----:B------:R-:W-:Y:S01]  /*87b0*/  @!P0 FFMA R13, R0, 1.84467440737095516160e+19, RZ ;  /* 0x5f800000000d8823 */ /* 0x000fe200000000ff */
[----:B------:R-:W-:Y:S02]  /*87c0*/  @!P0 IMAD.MOV.U32 R16, RZ, RZ, -0x40 ;  /* 0xffffffc0ff108424 */ /* 0x000fe400078e00ff */
[----:B------:R-:W-:Y:S02]  /*87d0*/  @!P1 FFMA R11, R11, 1.84467440737095516160e+19, RZ ;  /* 0x5f8000000b0b9823 */ /* 0x000fe400000000ff */
[----:B------:R-:W-:-:S07]  /*87e0*/  @!P1 VIADD R16, R16, 0x40 ;  /* 0x0000004010109836 */ /* 0x000fce0000000000 */
.L_x_283:
[----:B------:R-:W-:-:S05]  /*87f0*/  LEA R18, R21, 0xc0800000, 0x17 ;  /* 0xc080000015127811 */ /* 0x000fca00078eb8ff */
[----:B------:R-:W-:Y:S02]  /*8800*/  IMAD.IADD R11, R11, 0x1, -R18 ;  /* 0x000000010b0b7824 */ /* 0x000fe400078e0a12 */
[----:B------:R-:W-:Y:S02]  /*8810*/  VIADD R18, R10, 0xffffff81 ;  /* 0xffffff810a127836 */ /* 0x000fe40000000000 */
[----:B------:R0:W1:Y:S01]  /*8820*/  MUFU.RCP R17, R11 ;  /* 0x0000000b00117308 */ /* 0x0000620000001000 */
[----:B------:R-:W-:Y:S01]  /*8830*/  FADD.FTZ R19, -R11, -RZ ;  /* 0x800000ff0b137221 */ /* 0x000fe20000010100 */
[C---:B------:R-:W-:Y:S01]  /*8840*/  IMAD R10, R18.reuse, -0x800000, R13 ;  /* 0xff800000120a7824 */ /* 0x040fe200078e020d */
[----:B0-----:R-:W-:-:S05]  /*8850*/  IADD3 R11, PT, PT, R18, 0x7f, -R21 ;  /* 0x0000007f120b7810 */ /* 0x001fca0007ffe815 */
[----:B------:R-:W-:Y:S02]  /*8860*/  IMAD.IADD R11, R11, 0x1, R16 ;  /* 0x000000010b0b7824 */ /* 0x000fe400078e0210 */
        /* <DEDUP_REMOVED lines=9> */
[----:B------:R-:W-:-:S04]  /*8900*/  IMAD.IADD R18, R10, 0x1, R11 ;  /* 0x000000010a127824 */ /* 0x000fc800078e020b */
[----:B------:R-:W-:-:S05]  /*8910*/  VIADD R10, R18, 0xffffffff ;  /* 0xffffffff120a7836 */ /* 0x000fca0000000000 */
        /* <DEDUP_REMOVED lines=10> */
[-CC-:B------:R-:W-:Y:S01]  /*89c0*/  FFMA.RM R11, R22, R20.reuse, R17.reuse ;  /* 0x00000014160b7223 */ /* 0x180fe20000004011 */
[C---:B------:R-:W-:Y:S02]  /*89d0*/  ISETP.NE.AND P2, PT, R18.reuse, RZ, PT ;  /* 0x000000ff1200720c */ /* 0x040fe40003f45270 */
[----:B------:R-:W-:Y:S02]  /*89e0*/  ISETP.NE.AND P1, PT, R18, RZ, PT ;  /* 0x000000ff1200720c */ /* 0x000fe40003f25270 */
[----:B------:R-:W-:Y:S01]  /*89f0*/  LOP3.LUT R16, R10, 0x7fffff, RZ, 0xc0, !PT ;  /* 0x007fffff0a107812 */ /* 0x000fe200078ec0ff */
[----:B------:R-:W-:Y:S01]  /*8a00*/  FFMA.RP R10, R22, R20, R17 ;  /* 0x00000014160a7223 */ /* 0x000fe20000008011 */
[----:B------:R-:W-:Y:S02]  /*8a10*/  VIADD R17, R18, 0x20 ;  /* 0x0000002012117836 */ /* 0x000fe40000000000 */
[----:B------:R-:W-:Y:S01]  /*8a20*/  LOP3.LUT R16, R16, 0x800000, RZ, 0xfc, !PT ;  /* 0x0080000010107812 */ /* 0x000fe200078efcff */
[----:B------:R-:W-:Y:S01]  /*8a30*/  IMAD.MOV R18, RZ, RZ, -R18 ;  /* 0x000000ffff127224 */ /* 0x000fe200078e0a12 */
[----:B------:R-:W-:-:S02]  /*8a40*/  FSETP.NEU.FTZ.AND P0, PT, R10, R11, PT ;  /* 0x0000000b0a00720b */ /* 0x000fc40003f1d000 */
[----:B------:R-:W-:Y:S02]  /*8a50*/  SHF.L.U32 R17, R16, R17, RZ ;  /* 0x0000001110117219 */ /* 0x000fe400000006ff */
[----:B------:R-:W-:Y:S02]  /*8a60*/  SEL R11, R18, RZ, P2 ;  /* 0x000000ff120b7207 */ /* 0x000fe40001000000 */
[----:B------:R-:W-:Y:S02]  /*8a70*/  ISETP.NE.AND P1, PT, R17, RZ, P1 ;  /* 0x000000ff1100720c */ /* 0x000fe40000f25270 */
[----:B------:R-:W-:Y:S02]  /*8a80*/  SHF.R.U32.HI R11, RZ, R11, R16 ;  /* 0x0000000bff0b7219 */ /* 0x000fe40000011610 */
[----:B------:R-:W-:Y:S02]  /*8a90*/  PLOP3.LUT P0, PT, P0, P1, PT, 0xf8, 0x8f ;  /* 0x00000000008f781c */ /* 0x000fe40000703f70 */
[----:B------:R-:W-:-:S02]  /*8aa0*/  SHF.R.U32.HI R17, RZ, 0x1, R11 ;  /* 0x00000001ff117819 */ /* 0x000fc4000001160b */
[----:B------:R-:W-:-:S04]  /*8ab0*/  SEL R10, RZ, 0x1, !P0 ;  /* 0x00000001ff0a7807 */ /* 0x000fc80004000000 */
[----:B------:R-:W-:-:S04]  /*8ac0*/  LOP3.LUT R10, R10, 0x1, R17, 0xf8, !PT ;  /* 0x000000010a0a7812 */ /* 0x000fc800078ef811 */
[----:B------:R-:W-:-:S05]  /*8ad0*/  LOP3.LUT R10, R10, R11, RZ, 0xc0, !PT ;  /* 0x0000000b0a0a7212 */ /* 0x000fca00078ec0ff */
[----:B------:R-:W-:-:S05]  /*8ae0*/  IMAD.IADD R10, R17, 0x1, R10 ;  /* 0x00000001110a7824 */ /* 0x000fca00078e020a */
[----:B------:R-:W-:Y:S01]  /*8af0*/  LOP3.LUT R13, R10, R13, RZ, 0xfc, !PT ;  /* 0x0000000d0a0d7212 */ /* 0x000fe200078efcff */
[----:B------:R-:W-:Y:S06]  /*8b00*/  BRA `(.L_x_290) ;  /* 0x0000000000107947 */ /* 0x000fec0003800000 */
.L_x_289:
[----:B------:R-:W-:-:S04]  /*8b10*/  LOP3.LUT R13, R13, 0x80000000, RZ, 0xc0, !PT ;  /* 0x800000000d0d7812 */ /* 0x000fc800078ec0ff */
[----:B------:R-:W-:Y:S01]  /*8b20*/  LOP3.LUT R13, R13, 0x7f800000, RZ, 0xfc, !PT ;  /* 0x7f8000000d0d7812 */ /* 0x000fe200078efcff */
[----:B------:R-:W-:Y:S06]  /*8b30*/  BRA `(.L_x_290) ;  /* 0x0000000000047947 */ /* 0x000fec0003800000 */
.L_x_288:
[----:B------:R-:W-:-:S07]  /*8b40*/  IMAD R13, R11, 0x800000, R13 ;  /* 0x008000000b0d7824 */ /* 0x000fce00078e020d */
.L_x_290:
[----:B------:R-:W-:Y:S01]  /*8b50*/  R2UR UR4, R13 ;  /* 0x000000000d0472ca */ /* 0x000fe200000e0000 */
[----:B------:R-:W-:-:S14]  /*8b60*/  BRA `(.L_x_291) ;  /* 0x0000000000307947 */ /* 0x000fdc0003800000 */
.L_x_287:
[----:B------:R-:W-:-:S04]  /*8b70*/  LOP3.LUT R11, R11, 0x80000000, R13, 0x48, !PT ;  /* 0x800000000b0b7812 */ /* 0x000fc800078e480d */
[----:B------:R-:W-:-:S04]  /*8b80*/  LOP3.LUT R11, R11, 0x7f800000, RZ, 0xfc, !PT ;  /* 0x7f8000000b0b7812 */ /* 0x000fc800078efcff */
[----:B------:R-:W-:Y:S01]  /*8b90*/  R2UR UR4, R11 ;  /* 0x000000000b0472ca */ /* 0x000fe200000e0000 */
[----:B------:R-:W-:-:S14]  /*8ba0*/  BRA `(.L_x_291) ;  /* 0x0000000000207947 */ /* 0x000fdc0003800000 */
.L_x_286:
[----:B------:R-:W-:-:S04]  /*8bb0*/  LOP3.LUT R11, R11, 0x80000000, R13, 0x48, !PT ;  /* 0x800000000b0b7812 */ /* 0x000fc800078e480d */
[----:B------:R-:W-:Y:S01]  /*8bc0*/  R2UR UR4, R11 ;  /* 0x000000000b0472ca */ /* 0x000fe200000e0000 */
[----:B------:R-:W-:-:S14]  /*8bd0*/  BRA `(.L_x_291) ;  /* 0x0000000000147947 */ /* 0x000fdc0003800000 */
.L_x_285:
[----:B------:R-:W0:Y:S02]  /*8be0*/  MUFU.RSQ R10, -QNAN ;  /* 0xffc00000000a7908 */ /* 0x000e240000001400 */
[----:B0-----:R-:W-:Y:S01]  /*8bf0*/  R2UR UR4, R10 ;  /* 0x000000000a0472ca */ /* 0x001fe200000e0000 */
[----:B------:R-:W-:-:S14]  /*8c00*/  BRA `(.L_x_291) ;  /* 0x0000000000087947 */ /* 0x000fdc0003800000 */
.L_x_284:
[----:B------:R-:W-:-:S05]  /*8c10*/  FADD.FTZ R11, R0, R11 ;  /* 0x0000000b000b7221 */ /* 0x000fca0000010000 */
[----:B------:R-:W-:-:S15]  /*8c20*/  R2UR UR4, R11 ;  /* 0x000000000b0472ca */ /* 0x000fde00000e0000 */
.L_x_291:
[----:B------:R-:W-:-:S04]  /*8c30*/  IMAD.MOV.U32 R13, RZ, RZ, 0x0 ;  /* 0x00000000ff0d7424 */ /* 0x000fc800078e00ff */
[----:B------:R-:W-:Y:S05]  /*8c40*/  RET.REL.NODEC R12 `(_Z13TVD_3D_SolverifififfPfS_S_) ;  /* 0xffffff700cec7950 */ /* 0x000fea0003c3ffff */
        .type           $_Z13TVD_3D_SolverifififfPfS_S_$__internal_accurate_pow,@function
        .size           $_Z13TVD_3D_SolverifififfPfS_S_$__internal_accurate_pow,(.L_x_874 - $_Z13TVD_3D_SolverifififfPfS_S_$__internal_accurate_pow)
$_Z13TVD_3D_SolverifififfPfS_S_$__internal_accurate_pow:
[----:B------:R-:W-:Y:S01]  /*8c50*/  ISETP.GT.U32.AND P0, PT, R17, 0xfffff, PT ;  /* 0x000fffff1100780c */ /* 0x000fe20003f04070 */
[----:B------:R-:W-:Y:S01]  /*8c60*/  IMAD.MOV.U32 R18, RZ, RZ, R17 ;  /* 0x000000ffff127224 */ /* 0x000fe200078e0011 */
[----:B------:R-:W-:Y:S01]  /*8c70*/  UMOV UR16, 0x7d2cafe2 ;  /* 0x7d2cafe200107882 */ /* 0x000fe20000000000 */
[----:B------:R-:W-:Y:S01]  /*8c80*/  UMOV UR17, 0x3eb0f5ff ;  /* 0x3eb0f5ff00117882 */ /* 0x000fe20000000000 */
[----:B------:R-:W-:Y:S01]  /*8c90*/  UMOV UR18, 0xfefa39ef ;  /* 0xfefa39ef00127882 */ /* 0x000fe20000000000 */
[----:B------:R-:W-:Y:S01]  /*8ca0*/  UMOV UR19, 0x3fe62e42 ;  /* 0x3fe62e4200137882 */ /* 0x000fe20000000000 */
[----:B------:R-:W-:Y:S01]  /*8cb0*/  ULOP3.LUT UR10, UR9, 0xff0fffff, URZ, 0xc0, !UPT ;  /* 0xff0fffff090a7892 */ /* 0x000fe2000f8ec0ff */
[----:B------:R-:W-:-:S06]  /*8cc0*/  UMOV UR8, UR4 ;  /* 0x0000000400087c82 */ /* 0x000fcc0008000000 */
[----:B------:R-:W-:Y:S01]  /*8cd0*/  @!P0 DMUL R20, R16, 1.80143985094819840000e+16 ;  /* 0x4350000010148828 */ /* 0x000fe20000000000 */
[----:B------:R-:W-:-:S09]  /*8ce0*/  SHF.R.U32.HI R17, RZ, 0x14, R17 ;  /* 0x00000014ff117819 */ /* 0x000fd20000011611 */
[----:B------:R-:W-:Y:S01]  /*8cf0*/  @!P0 IMAD.MOV.U32 R18, RZ, RZ, R21 ;  /* 0x000000ffff128224 */ /* 0x000fe200078e0015 */
[----:B------:R-:W-:Y:S01]  /*8d00*/  @!P0 LEA.HI R17, R21, 0xffffffca, RZ, 0xc ;  /* 0xffffffca15118811 */ /* 0x000fe200078f60ff */
[----:B------:R-:W-:-:S03]  /*8d10*/  @!P0 IMAD.MOV.U32 R16, RZ, RZ, R20 ;  /* 0x000000ffff108224 */ /* 0x000fc600078e0014 */
[----:B------:R-:W-:Y:S01]  /*8d20*/  LOP3.LUT R19, R18, 0x800fffff, RZ, 0xc0, !PT ;  /* 0x800fffff12137812 */ /* 0x000fe200078ec0ff */
[----:B------:R-:W-:Y:S02]  /*8d30*/  IMAD.MOV.U32 R34, RZ, RZ, R16 ;  /* 0x000000ffff227224 */ /* 0x000fe400078e0010 */
[----:B------:R-:W-:Y:S01]  /*8d40*/  IMAD.MOV.U32 R18, RZ, RZ, RZ ;  /* 0x000000ffff127224 */ /* 0x000fe200078e00ff */
[----:B------:R-:W-:-:S04]  /*8d50*/  LOP3.LUT R19, R19, 0x3ff00000, RZ, 0xfc, !PT ;  /* 0x3ff0000013137812 */ /* 0x000fc800078efcff */
[----:B------:R-:W-:Y:S01]  /*8d60*/  ISETP.GE.U32.AND P1, PT, R19, 0x3ff6a09f, PT ;  /* 0x3ff6a09f1300780c */ /* 0x000fe20003f26070 */
[----:B------:R-:W-:-:S12]  /*8d70*/  IMAD.MOV.U32 R35, RZ, RZ, R19 ;  /* 0x000000ffff237224 */ /* 0x000fd800078e0013 */
[----:B------:R-:W-:-:S04]  /*8d80*/  @P1 VIADD R16, R35, 0xfff00000 ;  /* 0xfff0000023101836 */ /* 0x000fc80000000000 */
[----:B------:R-:W-:Y:S02]  /*8d90*/  @P1 IMAD.MOV.U32 R35, RZ, RZ, R16 ;  /* 0x000000ffff231224 */ /* 0x000fe400078e0010 */
[C---:B------:R-:W-:Y:S02]  /*8da0*/  VIADD R16, R17.reuse, 0xfffffc01 ;  /* 0xfffffc0111107836 */ /* 0x040fe40000000000 */
[----:B------:R-:W-:Y:S02]  /*8db0*/  @P1 VIADD R16, R17, 0xfffffc02 ;  /* 0xfffffc0211101836 */ /* 0x000fe40000000000 */
[C---:B------:R-:W-:Y:S01]  /*8dc0*/  DADD R24, R34.reuse, 1 ;  /* 0x3ff0000022187429 */ /* 0x040fe20000000000 */
[----:B------:R-:W-:Y:S01]  /*8dd0*/  IMAD.MOV.U32 R17, RZ, RZ, 0x43300000 ;  /* 0x43300000ff117424 */ /* 0x000fe200078e00ff */
[----:B------:R-:W-:Y:S01]  /*8de0*/  DADD R34, R34, -1 ;  /* 0xbff0000022227429 */ /* 0x000fe20000000000 */
[----:B------:R-:W-:-:S03]  /*8df0*/  LOP3.LUT R16, R16, 0x80000000, RZ, 0x3c, !PT ;  /* 0x8000000010107812 */ /* 0x000fc600078e3cff */
        /* <DEDUP_REMOVED lines=8> */
[CC--:B------:R-:W-:Y:S02]  /*8e80*/  DMUL R28, R40.reuse, R40.reuse ;  /* 0x00000028281c7228 */ /* 0x0c0fe40000000000 */
[----:B------:R-:W-:-:S06]  /*8e90*/  DMUL R32, R40, R40 ;  /* 0x0000002828207228 */ /* 0x000fcc0000000000 */
        /* <DEDUP_REMOVED lines=14> */
[----:B------:R-:W-:-:S05]  /*8f80*/  DFMA R18, R34, -R40, R18 ;  /* 0x800000282212722b */ /* 0x000fca0000000012 */
[----:B------:R-:W-:Y:S01]  /*8f90*/  DFMA R26, R28, R26, UR16 ;  /* 0x000000101c1a7e2b */ /* 0x000fe2000800001a */
[----:B------:R-:W-:Y:S01]  /*8fa0*/  UMOV UR16, 0x99999dfb ;  /* 0x99999dfb00107882 */ /* 0x000fe20000000000 */
[----:B------:R-:W-:Y:S01]  /*8fb0*/  UMOV UR17, 0x3f899999 ;  /* 0x3f89999900117882 */ /* 0x000fe20000000000 */
[----:B------:R-:W-:-:S05]  /*8fc0*/  DMUL R18, R22, R18 ;  /* 0x0000001216127228 */ /* 0x000fca0000000000 */
        /* <DEDUP_REMOVED lines=8> */
[C---:B------:R-:W-:Y:S01]  /*9050*/  DMUL R24, R40.reuse, R32 ;  /* 0x0000002028187228 */ /* 0x040fe20000000000 */
[----:B------:R-:W-:Y:S01]  /*9060*/  VIADD R27, R19, 0x100000 ;  /* 0x00100000131b7836 */ /* 0x000fe20000000000 */
[----:B------:R-:W-:Y:S01]  /*9070*/  DFMA R28, R40, R40, -R32 ;  /* 0x00000028281c722b */ /* 0x000fe20000000820 */
[----:B------:R-:W-:-:S03]  /*9080*/  IMAD.MOV.U32 R26, RZ, RZ, R18 ;  /* 0x000000ffff1a7224 */ /* 0x000fc600078e0012 */
[----:B------:R-:W-:Y:S01]  /*9090*/  DADD R36, R36, -UR16 ;  /* 0x8000001024247e29 */ /* 0x000fe20008000000 */
[----:B------:R-:W-:Y:S01]  /*90a0*/  UMOV UR16, 0x80000000 ;  /* 0x8000000000107882 */ /* 0x000fe20000000000 */
[C---:B------:R-:W-:Y:S01]  /*90b0*/  DFMA R22, R40.reuse, R32, -R24 ;  /* 0x000000202816722b */ /* 0x040fe20000000818 */
[----:B------:R-:W-:Y:S01]  /*90c0*/  UMOV UR17, 0x43300000 ;  /* 0x4330000000117882 */ /* 0x000fe20000000000 */
[----:B------:R-:W-:Y:S02]  /*90d0*/  DFMA R28, R40, R26, R28 ;  /* 0x0000001a281c722b */ /* 0x000fe4000000001c */
[----:B------:R-:W-:Y:S01]  /*90e0*/  DADD R20, R16, -UR16 ;  /* 0x8000001010147e29 */ /* 0x000fe20008000000 */
[----:B------:R-:W-:Y:S01]  /*90f0*/  UMOV UR16, 0xfefa39ef ;  /* 0xfefa39ef00107882 */ /* 0x000fe20000000000 */
[----:B------:R-:W-:Y:S01]  /*9100*/  DADD R34, R38, R36 ;  /* 0x0000000026227229 */ /* 0x000fe20000000024 */
[----:B------:R-:W-:Y:S01]  /*9110*/  UMOV UR17, 0x3fe62e42 ;  /* 0x3fe62e4200117882 */ /* 0x000fe20000000000 */
[----:B------:R-:W-:-:S06]  /*9120*/  DFMA R22, R18, R32, R22 ;  /* 0x000000201216722b */ /* 0x000fcc0000000016 */
[----:B------:R-:W-:Y:S02]  /*9130*/  DMUL R26, R34, R24 ;  /* 0x00000018221a7228 */ /* 0x000fe40000000000 */
[----:B------:R-:W-:Y:S02]  /*9140*/  DFMA R22, R40, R28, R22 ;  /* 0x0000001c2816722b */ /* 0x000fe40000000016 */
[----:B------:R-:W-:-:S04]  /*9150*/  DADD R38, R38, -R34 ;  /* 0x0000000026267229 */ /* 0x000fc80000000822 */
[----:B------:R-:W-:-:S04]  /*9160*/  DFMA R28, R34, R24, -R26 ;  /* 0x00000018221c722b */ /* 0x000fc8000000081a */
[----:B------:R-:W-:-:S04]  /*9170*/  DADD R38, R36, R38 ;  /* 0x0000000024267229 */ /* 0x000fc80000000026 */
        /* <DEDUP_REMOVED lines=9> */
[----:B------:R-:W-:-:S08]  /*9210*/  DADD R18, R18, R26 ;  /* 0x0000000012127229 */ /* 0x000fd0000000001a */
        /* <DEDUP_REMOVED lines=10> */
[----:B------:R-:W-:-:S04]  /*92c0*/  USHF.L.U32 UR16, UR9, 0x1, URZ ;  /* 0x0000000109107899 */ /* 0x000fc800080006ff */
[----:B------:R-:W-:-:S03]  /*92d0*/  UISETP.GT.U32.AND UP0, UPT, UR16, -0x2000001, UPT ;  /* 0xfdffffff1000788c */ /* 0x000fc6000bf04070 */
[----:B------:R-:W-:Y:S01]  /*92e0*/  DADD R18, R16, R20 ;  /* 0x0000000010127229 */ /* 0x000fe20000000014 */
[----:B------:R-:W-:-:S07]  /*92f0*/  USEL UR9, UR10, UR9, UP0 ;  /* 0x000000090a097287 */ /* 0x000fce0008000000 */
        /* <DEDUP_REMOVED lines=48> */
[----:B------:R-:W-:Y:S02]  /*9600*/  IMAD R17, R22, 0x100000, R19 ;  /* 0x0010000016117824 */ /* 0x000fe400078e0213 */
        /* <DEDUP_REMOVED lines=9> */
[----:B------:R-:W-:-:S05]  /*96a0*/  SHF.R.S32.HI R16, RZ, 0x1, R16 ;  /* 0x00000001ff107819 */ /* 0x000fca0000011410 */
[----:B------:R-:W-:Y:S02]  /*96b0*/  IMAD.IADD R17, R22, 0x1, -R16 ;  /* 0x0000000116117824 */ /* 0x000fe400078e0a10 */
[----:B------:R-:W-:Y:S02]  /*96c0*/  IMAD R19, R16, 0x100000, R19 ;  /* 0x0010000010137824 */ /* 0x000fe400078e0213 */
[----:B------:R-:W-:Y:S01]  /*96d0*/  IMAD.MOV.U32 R16, RZ, RZ, RZ ;  /* 0x000000ffff107224 */ /* 0x000fe200078e00ff */
[----:B------:R-:W-:-:S06]  /*96e0*/  LEA R17, R17, 0x3ff00000, 0x14 ;  /* 0x3ff0000011117811 */ /* 0x000fcc00078ea0ff */
[----:B------:R-:W-:-:S11]  /*96f0*/  DMUL R16, R18, R16 ;  /* 0x0000001012107228 */ /* 0x000fd60000000000 */
.L_x_292:
[----:B------:R-:W-:Y:S01]  /*9700*/  DFMA R20, R20, R16, R16 ;  /* 0x000000101414722b */ /* 0x000fe20000000010 */
[----:B------:R-:W-:Y:S01]  /*9710*/  IMAD.MOV.U32 R18, RZ, RZ, R0 ;  /* 0x000000ffff127224 */ /* 0x000fe200078e0000 */
[----:B------:R-:W-:Y:S01]  /*9720*/  DSETP.NEU.AND P0, PT, |R16|, +INF , PT ;  /* 0x7ff000001000742a */ /* 0x000fe20003f0d200 */
[----:B------:R-:W-:-:S07]  /*9730*/  IMAD.MOV.U32 R19, RZ, RZ, 0x0 ;  /* 0x00000000ff137424 */ /* 0x000fce00078e00ff */
[----:B------:R-:W-:Y:S02]  /*9740*/  FSEL R16, R16, R20, !P0 ;  /* 0x0000001410107208 */ /* 0x000fe40004000000 */
[----:B------:R-:W-:Y:S01]  /*9750*/  FSEL R17, R17, R21, !P0 ;  /* 0x0000001511117208 */ /* 0x000fe20004000000 */
[----:B------:R-:W-:Y:S06]  /*9760*/  RET.REL.NODEC R18 `(_Z13TVD_3D_SolverifififfPfS_S_) ;  /* 0xffffff6812247950 */ /* 0x000fec0003c3ffff */
.L_x_293:
        /* <DEDUP_REMOVED lines=9> */
.L_x_874:


//--------------------- .text._Z30MacCormack_3D_Solver_OptimizedifififfPfS_S_ --------------------------
	.section	.text._Z30MacCormack_3D_Solver_OptimizedifififfPfS_S_,"ax",@progbits
	.align	128
        .global         _Z30MacCormack_3D_Solver_OptimizedifififfPfS_S_
        .type           _Z30MacCormack_3D_Solver_OptimizedifififfPfS_S_,@function
        .size           _Z30MacCormack_3D_Solver_OptimizedifififfPfS_S_,(.L_x_876 - _Z30MacCormack_3D_Solver_OptimizedifififfPfS_S_)
        .other          _Z30MacCormack_3D_Solver_OptimizedifififfPfS_S_,@"STO_CUDA_ENTRY STV_DEFAULT"
_Z30MacCormack_3D_Solver_OptimizedifififfPfS_S_:
.text._Z30MacCormack_3D_Solver_OptimizedifififfPfS_S_:
        /* <DEDUP_REMOVED lines=8> */
[----:B------:R-:W0:Y:S01]  /*0080*/  LDCU UR4, c[0x0][0x394] ;  /* 0x00007280ff0477ac */ /* 0x000e220008000800 */
[----:B------:R-:W-:Y:S01]  /*0090*/  HFMA2 R2, -RZ, RZ, 0, 5.9604644775390625e-08 ;  /* 0x00000001ff027431 */ /* 0x000fe200000001ff */
[----:B0-----:R-:W0:Y:S01]  /*00a0*/  F2F.F64.F32 R4, UR4 ;  /* 0x0000000400047d10 */ /* 0x001e220008201800 */
[----:B------:R-:W1:Y:S07]  /*00b0*/  LDCU UR4, c[0x0][0x398] ;  /* 0x00007300ff0477ac */ /* 0x000e6e0008000800 */
[----:B0-----:R-:W0:Y:S08]  /*00c0*/  MUFU.RCP64H R3, R5 ;  /* 0x0000000500037308 */ /* 0x001e300000001800 */
[----:B-1----:R-:W1:Y:S01]  /*00d0*/  F2F.F64.F32 R8, UR4 ;  /* 0x0000000400087d10 */ /* 0x002e620008201800 */
[----:B0-----:R-:W-:-:S02]  /*00e0*/  DFMA R6, -R4, R2, 1 ;  /* 0x3ff000000406742b */ /* 0x001fc40000000102 */
[----:B-1----:R-:W-:-:S06]  /*00f0*/  DMUL R8, R8, 0.5 ;  /* 0x3fe0000008087828 */ /* 0x002fcc0000000000 */
[----:B------:R-:W-:-:S08]  /*0100*/  DFMA R6, R6, R6, R6 ;  /* 0x000000060606722b */ /* 0x000fd00000000006 */
[----:B------:R-:W-:Y:S01]  /*0110*/  DFMA R6, R2, R6, R2 ;  /* 0x000000060206722b */ /* 0x000fe20000000002 */
[----:B------:R-:W-:-:S07]  /*0120*/  FSETP.GEU.AND P1, PT, |R9|, 6.5827683646048100446e-37, PT ;  /* 0x036000000900780b */ /* 0x000fce0003f2e200 */
        /* <DEDUP_REMOVED lines=9> */
[----:B------:R-:W-:Y:S01]  /*01c0*/  MOV R3, R5 ;  /* 0x0000000500037202 */ /* 0x000fe20000000f00 */
[----:B------:R-:W-:Y:S01]  /*01d0*/  IMAD.MOV.U32 R5, RZ, RZ, R8 ;  /* 0x000000ffff057224 */ /* 0x000fe200078e0008 */
[----:B------:R-:W-:Y:S02]  /*01e0*/  MOV R20, R9 ;  /* 0x0000000900147202 */ /* 0x000fe40000000f00 */
[----:B------:R-:W-:-:S07]  /*01f0*/  MOV R4, 0x210 ;  /* 0x0000021000047802 */ /* 0x000fce0000000f00 */
[----:B------:R-:W-:Y:S05]  /*0200*/  CALL.REL.NOINC `($__internal_12_$__cuda_sm20_div_rn_f64_full) ;  /* 0x0000001400d07944 */ /* 0x000fea0003c00000 */
.L_x_296:
        /* <DEDUP_REMOVED lines=22> */
[----:B------:R-:W-:Y:S05]  /*0370*/  CALL.REL.NOINC `($__internal_12_$__cuda_sm20_div_rn_f64_full) ;  /* 0x0000001400747944 */ /* 0x000fea0003c00000 */
[----:B------:R-:W-:Y:S01]  /*0380*/  MOV R4, R2 ;  /* 0x0000000200047202 */ /* 0x000fe20000000f00 */
[----:B------:R-:W-:-:S07]  /*0390*/  IMAD.MOV.U32 R5, RZ, RZ, R3 ;  /* 0x000000ffff057224 */ /* 0x000fce00078e0003 */
.L_x_297:
[----:B------:R-:W0:Y:S01]  /*03a0*/  LDCU UR4, c[0x0][0x384] ;  /* 0x00007080ff0477ac */ /* 0x000e220008000800 */
[----:B------:R-:W-:Y:S01]  /*03b0*/  MOV R6, 0x1 ;  /* 0x0000000100067802 */ /* 0x000fe20000000f00 */
[----:B------:R-:W1:Y:S01]  /*03c0*/  LDC R16, c[0x0][0x398] ;  /* 0x0000e600ff107b82 */ /* 0x000e620000000800 */
        /* <DEDUP_REMOVED lines=14> */
[----:B-1----:R-:W-:-:S12]  /*04b0*/  FMUL R12, R16, R16 ;  /* 0x00000010100c7220 */ /* 0x002fd80000400000 */
[----:B------:R-:W-:Y:S05]  /*04c0*/  @P0 BRA P1, `(.L_x_298) ;  /* 0x0000000000180947 */ /* 0x000fea0000800000 */
[----:B------:R-:W-:Y:S02]  /*04d0*/  MOV R5, R8 ;  /* 0x0000000800057202 */ /* 0x000fe40000000f00 */
[----:B------:R-:W-:Y:S02]  /*04e0*/  MOV R20, R9 ;  /* 0x0000000900147202 */ /* 0x000fe40000000f00 */
[----:B------:R-:W-:-:S07]  /*04f0*/  MOV R4, 0x510 ;  /* 0x0000051000047802 */ /* 0x000fce0000000f00 */
[----:B------:R-:W-:Y:S05]  /*0500*/  CALL.REL.NOINC `($__internal_12_$__cuda_sm20_div_rn_f64_full) ;  /* 0x0000001400107944 */ /* 0x000fea0003c00000 */
[----:B------:R-:W-:Y:S01]  /*0510*/  IMAD.MOV.U32 R6, RZ, RZ, R2 ;  /* 0x000000ffff067224 */ /* 0x000fe200078e0002 */
[----:B------:R-:W-:-:S07]  /*0520*/  MOV R7, R3 ;  /* 0x0000000300077202 */ /* 0x000fce0000000f00 */
.L_x_298:
[----:B------:R-:W0:Y:S01]  /*0530*/  LDC R13, c[0x0][0x394] ;  /* 0x0000e500ff0d7b82 */ /* 0x000e220000000800 */
[----:B------:R-:W1:Y:S01]  /*0540*/  S2R R5, SR_TID.Y ;  /* 0x0000000000057919 */ /* 0x000e620000002200 */
[----:B------:R-:W2:Y:S01]  /*0550*/  LDCU UR6, c[0x0][0x398] ;  /* 0x00007300ff0677ac */ /* 0x000ea20008000800 */
[----:B------:R3:W4:Y:S01]  /*0560*/  F2F.F32.F64 R6, R6 ;  /* 0x0000000600067310 */ /* 0x0007220000301000 */
[----:B------:R-:W5:Y:S04]  /*0570*/  S2R R14, SR_TID.Z ;  /* 0x00000000000e7919 */ /* 0x000f680000002300 */
[----:B------:R-:W1:Y:S08]  /*0580*/  LDC R20, c[0x0][0x364] ;  /* 0x0000d900ff147b82 */ /* 0x000e700000000800 */
[----:B------:R-:W1:Y:S01]  /*0590*/  S2UR UR4, SR_CTAID.Y ;  /* 0x00000000000479c3 */ /* 0x000e620000002600 */
[----:B0-----:R-:W-:-:S07]  /*05a0*/  FMUL R8, R13, R13 ;  /* 0x0000000d0d087220 */ /* 0x001fce0000400000 */
[----:B------:R-:W5:Y:S01]  /*05b0*/  S2UR UR5, SR_CTAID.Z ;  /* 0x00000000000579c3 */ /* 0x000f620000002700 */
[----:B------:R-:W0:Y:S07]  /*05c0*/  MUFU.RCP R3, R8 ;  /* 0x0000000800037308 */ /* 0x000e2e0000001000 */
[----:B------:R-:W5:Y:S01]  /*05d0*/  LDC R21, c[0x0][0x368] ;  /* 0x0000da00ff157b82 */ /* 0x000f620000000800 */
[----:B------:R-:W3:Y:S01]  /*05e0*/  FCHK P0, R12, R8 ;  /* 0x000000080c007302 */ /* 0x000ee20000000000 */
[----:B0-----:R-:W-:-:S04]  /*05f0*/  FFMA R2, -R8, R3, 1 ;  /* 0x3f80000008027423 */ /* 0x001fc80000000103 */
[----:B------:R-:W-:-:S04]  /*0600*/  FFMA R2, R3, R2, R3 ;  /* 0x0000000203027223 */ /* 0x000fc80000000003 */
[----:B------:R-:W-:-:S04]  /*0610*/  FFMA R3, R2, R12, RZ ;  /* 0x0000000c02037223 */ /* 0x000fc800000000ff */
[----:B------:R-:W-:-:S04]  /*0620*/  FFMA R4, -R8, R3, R12 ;  /* 0x0000000308047223 */ /* 0x000fc8000000010c */
[----:B------:R-:W-:Y:S01]  /*0630*/  FFMA R9, R2, R4, R3 ;  /* 0x0000000402097223 */ /* 0x000fe20000000003 */
[----:B-1----:R-:W-:Y:S02]  /*0640*/  IMAD R2, R20, UR4, R5 ;  /* 0x0000000414027c24 */ /* 0x002fe4000f8e0205 */
[----:B--2---:R-:W-:Y:S01]  /*0650*/  FMUL R4, R13, UR6 ;  /* 0x000000060d047c20 */ /* 0x004fe20008400000 */
[----:B-----5:R-:W-:Y:S01]  /*0660*/  IMAD R3, R21, UR5, R14 ;  /* 0x0000000515037c24 */ /* 0x020fe2000f8e020e */
[----:B---34-:R-:W-:Y:S06]  /*0670*/  @!P0 BRA `(.L_x_299) ;  /* 0x0000000000108947 */ /* 0x018fec0003800000 */
[----:B------:R-:W-:Y:S02]  /*0680*/  MOV R7, R12 ;  /* 0x0000000c00077202 */ /* 0x000fe40000000f00 */
[----:B------:R-:W-:-:S07]  /*0690*/  MOV R14, 0x6b0 ;  /* 0x000006b0000e7802 */ /* 0x000fce0000000f00 */
[----:B------:R-:W-:Y:S05]  /*06a0*/  CALL.REL.NOINC `($__internal_13_$__cuda_sm3x_div_rn_noftz_f32_slowpath) ;  /* 0x0000001800207944 */ /* 0x000fea0003c00000 */
[----:B------:R-:W-:-:S07]  /*06b0*/  MOV R9, R16 ;  /* 0x0000001000097202 */ /* 0x000fce0000000f00 */
.L_x_299:
[----:B------:R-:W0:Y:S01]  /*06c0*/  LDC R13, c[0x0][0x384] ;  /* 0x0000e100ff0d7b82 */ /* 0x000e220000000800 */
[----:B------:R-:W1:Y:S01]  /*06d0*/  LDCU UR4, c[0x0][0x394] ;  /* 0x00007280ff0477ac */ /* 0x000e620008000800 */
[----:B------:R-:W2:Y:S01]  /*06e0*/  LDCU UR5, c[0x0][0x398] ;  /* 0x00007300ff0577ac */ /* 0x000ea20008000800 */
[----:B-1----:R-:W-:-:S04]  /*06f0*/  FMUL R7, R10, UR4 ;  /* 0x000000040a077c20 */ /* 0x002fc80008400000 */
[----:B------:R-:W-:Y:S01]  /*0700*/  FFMA R4, R4, R9, R7 ;  /* 0x0000000904047223 */ /* 0x000fe20000000007 */
        /* <DEDUP_REMOVED lines=8> */
[----:B--2---:R-:W-:Y:S01]  /*0790*/  FMUL R5, R13, UR5 ;  /* 0x000000050d057c20 */ /* 0x004fe20008400000 */
[----:B-1----:R-:W-:Y:S06]  /*07a0*/  @!P0 BRA `(.L_x_300) ;  /* 0x0000000000108947 */ /* 0x002fec0003800000 */
[----:B------:R-:W-:Y:S01]  /*07b0*/  IMAD.MOV.U32 R7, RZ, RZ, R12 ;  /* 0x000000ffff077224 */ /* 0x000fe200078e000c */
[----:B------:R-:W-:-:S07]  /*07c0*/  MOV R14, 0x7e0 ;  /* 0x000007e0000e7802 */ /* 0x000fce0000000f00 */
[----:B------:R-:W-:Y:S05]  /*07d0*/  CALL.REL.NOINC `($__internal_13_$__cuda_sm3x_div_rn_noftz_f32_slowpath) ;  /* 0x0000001400d47944 */ /* 0x000fea0003c00000 */
[----:B------:R-:W-:-:S07]  /*07e0*/  MOV R10, R16 ;  /* 0x00000010000a7202 */ /* 0x000fce0000000f00 */
.L_x_300:
[----:B------:R-:W0:Y:S01]  /*07f0*/  LDC.64 R16, c[0x0][0x388] ;  /* 0x0000e200ff107b82 */ /* 0x000e220000000a00 */
[----:B------:R-:W1:Y:S07]  /*0800*/  LDCU UR4, c[0x0][0x398] ;  /* 0x00007300ff0477ac */ /* 0x000e6e0008000800 */
[----:B------:R-:W2:Y:S01]  /*0810*/  LDC.64 R18, c[0x0][0x380] ;  /* 0x0000e000ff127b82 */ /* 0x000ea20000000a00 */
[----:B0-----:R-:W-:-:S04]  /*0820*/  FMUL R8, R17, R17 ;  /* 0x0000001111087220 */ /* 0x001fc80000400000 */
[----:B------:R-:W0:Y:S01]  /*0830*/  MUFU.RCP R7, R8 ;  /* 0x0000000800077308 */ /* 0x000e220000001000 */
[----:B--2---:R-:W-:-:S07]  /*0840*/  FMUL R6, R6, R19 ;  /* 0x0000001306067220 */ /* 0x004fce0000400000 */
[----:B------:R-:W2:Y:S01]  /*0850*/  FCHK P0, R12, R8 ;  /* 0x000000080c007302 */ /* 0x000ea20000000000 */
[----:B------:R-:W-:Y:S01]  /*0860*/  FFMA R5, R5, R10, R6 ;  /* 0x0000000a05057223 */ /* 0x000fe20000000006 */
[----:B------:R-:W-:Y:S02]  /*0870*/  IMAD R6, R16, R18, RZ ;  /* 0x0000001210067224 */ /* 0x000fe400078e02ff */
[----:B0-----:R-:W-:-:S04]  /*0880*/  FFMA R14, -R8, R7, 1 ;  /* 0x3f800000080e7423 */ /* 0x001fc80000000107 */
[----:B------:R-:W-:-:S04]  /*0890*/  FFMA R7, R7, R14, R7 ;  /* 0x0000000e07077223 */ /* 0x000fc80000000007 */
[----:B------:R-:W-:-:S04]  /*08a0*/  FFMA R14, R7, R12, RZ ;  /* 0x0000000c070e7223 */ /* 0x000fc800000000ff */
[----:B------:R-:W-:-:S04]  /*08b0*/  FFMA R9, -R8, R14, R12 ;  /* 0x0000000e08097223 */ /* 0x000fc8000000010c */
[----:B------:R-:W-:Y:S01]  /*08c0*/  FFMA R14, R7, R9, R14 ;  /* 0x00000009070e7223 */ /* 0x000fe2000000000e */
[----:B-1----:R-:W-:Y:S01]  /*08d0*/  FMUL R9, R17, UR4 ;  /* 0x0000000411097c20 */ /* 0x002fe20008400000 */
[----:B--2---:R-:W-:Y:S06]  /*08e0*/  @!P0 BRA `(.L_x_301) ;  /* 0x0000000000108947 */ /* 0x004fec0003800000 */
[----:B------:R-:W-:Y:S02]  /*08f0*/  MOV R7, R12 ;  /* 0x0000000c00077202 */ /* 0x000fe40000000f00 */
[----:B------:R-:W-:-:S07]  /*0900*/  MOV R14, 0x920 ;  /* 0x00000920000e7802 */ /* 0x000fce0000000f00 */
[----:B------:R-:W-:Y:S05]  /*0910*/  CALL.REL.NOINC `($__internal_13_$__cuda_sm3x_div_rn_noftz_f32_slowpath) ;  /* 0x0000001400847944 */ /* 0x000fea0003c00000 */
[----:B------:R-:W-:-:S07]  /*0920*/  MOV R14, R16 ;  /* 0x00000010000e7202 */ /* 0x000fce0000000f00 */
.L_x_301:
[----:B------:R-:W0:Y:S01]  /*0930*/  LDC R13, c[0x0][0x380] ;  /* 0x0000e000ff0d7b82 */ /* 0x000e220000000800 */
[----:B------:R-:W1:Y:S01]  /*0940*/  LDCU.64 UR8, c[0x0][0x388] ;  /* 0x00007100ff0877ac */ /* 0x000e620008000a00 */
[----:B------:R-:W2:Y:S01]  /*0950*/  LDCU UR4, c[0x0][0x378] ;  /* 0x00006f00ff0477ac */ /* 0x000ea20008000800 */
[----:B------:R-:W3:Y:S01]  /*0960*/  LDCU UR5, c[0x0][0x374] ;  /* 0x00006e80ff0577ac */ /* 0x000ee20008000800 */
[----:B------:R-:W4:Y:S01]  /*0970*/  LDCU UR6, c[0x0][0x370] ;  /* 0x00006e00ff0677ac */ /* 0x000f220008000800 */
[----:B-1----:R-:W-:-:S04]  /*0980*/  FMUL R8, R11, UR9 ;  /* 0x000000090b087c20 */ /* 0x002fc80008400000 */
[----:B------:R-:W-:Y:S01]  /*0990*/  FFMA R8, R9, R14, R8 ;  /* 0x0000000e09087223 */ /* 0x000fe20000000008 */
[C---:B0-----:R-:W-:Y:S01]  /*09a0*/  IMAD.SHL.U32 R7, R13.reuse, 0x2, RZ ;  /* 0x000000020d077824 */ /* 0x041fe200078e00ff */
[C---:B------:R-:W-:Y:S01]  /*09b0*/  SHF.L.U32 R9, R13.reuse, 0x2, RZ ;  /* 0x000000020d097819 */ /* 0x040fe200000006ff */
[C---:B------:R-:W-:Y:S01]  /*09c0*/  IMAD R10, R13.reuse, 0x6, RZ ;  /* 0x000000060d0a7824 */ /* 0x040fe200078e02ff */
[C---:B------:R-:W-:Y:S01]  /*09d0*/  SHF.L.U32 R11, R13.reuse, 0x3, RZ ;  /* 0x000000030d0b7819 */ /* 0x040fe200000006ff */
        /* <DEDUP_REMOVED lines=8> */
[----:B--2---:R-:W-:Y:S02]  /*0a60*/  IMAD R21, R21, UR4, RZ ;  /* 0x0000000415157c24 */ /* 0x004fe4000f8e02ff */
[----:B---3--:R-:W-:-:S02]  /*0a70*/  IMAD R20, R20, UR5, RZ ;  /* 0x0000000514147c24 */ /* 0x008fc4000f8e02ff */
[----:B----4-:R-:W-:-:S07]  /*0a80*/  IMAD R23, R23, UR6, RZ ;  /* 0x0000000617177c24 */ /* 0x010fce000f8e02ff */
.L_x_308:
[----:B------:R-:W-:Y:S01]  /*0a90*/  ISETP.GT.U32.AND P0, PT, R2, 0xf3, PT ;  /* 0x000000f30200780c */ /* 0x000fe20003f04070 */
[----:B------:R-:W-:-:S12]  /*0aa0*/  BSSY.RECONVERGENT B1, `(.L_x_302) ;  /* 0x00000e4000017945 */ /* 0x000fd80003800200 */
[----:B0-----:R-:W-:Y:S05]  /*0ab0*/  @P0 BRA `(.L_x_303) ;  /* 0x0000000c00880947 */ /* 0x001fea0003800000 */
[----:B------:R-:W-:-:S07]  /*0ac0*/  MOV R22, R2 ;  /* 0x0000000200167202 */ /* 0x000fce0000000f00 */
.L_x_307:
[----:B------:R-:W-:Y:S01]  /*0ad0*/  ISETP.GT.U32.AND P0, PT, R3, 0xf3, PT ;  /* 0x000000f30300780c */ /* 0x000fe20003f04070 */
[----:B------:R-:W-:-:S12]  /*0ae0*/  BSSY.RECONVERGENT B2, `(.L_x_304) ;  /* 0x00000dc000027945 */ /* 0x000fd80003800200 */
[----:B0-----:R-:W-:Y:S05]  /*0af0*/  @P0 BRA `(.L_x_305) ;  /* 0x0000000c00680947 */ /* 0x001fea0003800000 */
[----:B------:R-:W0:Y:S01]  /*0b00*/  LDC R24, c[0x0][0x388] ;  /* 0x0000e200ff187b82 */ /* 0x000e220000000800 */
[----:B------:R-:W1:Y:S01]  /*0b10*/  LDCU UR4, c[0x0][0x388] ;  /* 0x00007100ff0477ac */ /* 0x000e620008000800 */
[C---:B------:R-:W-:Y:S01]  /*0b20*/  IADD3 R29, PT, PT, R3.reuse, -0x2, RZ ;  /* 0xfffffffe031d7810 */ /* 0x040fe20007ffe0ff */
[C---:B------:R-:W-:Y:S01]  /*0b30*/  VIADD R25, R3.reuse, 0xfffffffa ;  /* 0xfffffffa03197836 */ /* 0x040fe20000000000 */
[C---:B------:R-:W-:Y:S02]  /*0b40*/  IADD3 R27, PT, PT, R3.reuse, 0x4, RZ ;  /* 0x00000004031b7810 */ /* 0x040fe40007ffe0ff */
[----:B------:R-:W-:Y:S02]  /*0b50*/  IADD3 R33, PT, PT, R3, 0x6, RZ ;  /* 0x0000000603217810 */ /* 0x000fe40007ffe0ff */
[----:B------:R-:W2:Y:S01]  /*0b60*/  LDC R31, c[0x0][0x380] ;  /* 0x0000e000ff1f7b82 */ /* 0x000ea20000000800 */
[----:B------:R-:W-:Y:S02]  /*0b70*/  MOV R30, R3 ;  /* 0x00000003001e7202 */ /* 0x000fe40000000f00 */
[----:B-1----:R-:W-:-:S04]  /*0b80*/  IMAD R34, R33, UR4, R22 ;  /* 0x0000000421227c24 */ /* 0x002fc8000f8e0216 */
[C---:B------:R-:W-:Y:S01]  /*0b90*/  VIADD R46, R34.reuse, 0xfffffffa ;  /* 0xfffffffa222e7836 */ /* 0x040fe20000000000 */
[C---:B------:R-:W-:Y:S01]  /*0ba0*/  IADD3 R33, PT, PT, R34.reuse, -0x4, RZ ;  /* 0xfffffffc22217810 */ /* 0x040fe20007ffe0ff */
[-C--:B0-----:R-:W-:Y:S01]  /*0bb0*/  IMAD R41, R29, R24.reuse, 0x6 ;  /* 0x000000061d297424 */ /* 0x081fe200078e0218 */
[----:B------:R-:W-:Y:S01]  /*0bc0*/  IADD3 R29, PT, PT, R3, 0x5, RZ ;  /* 0x00000005031d7810 */ /* 0x000fe20007ffe0ff */
[-C--:B------:R-:W-:Y:S01]  /*0bd0*/  IMAD R45, R27, R24.reuse, 0x6 ;  /* 0x000000061b2d7424 */ /* 0x080fe200078e0218 */
[C---:B------:R-:W-:Y:S01]  /*0be0*/  IADD3 R36, PT, PT, R34.reuse, -0x2, RZ ;  /* 0xfffffffe22247810 */ /* 0x040fe20007ffe0ff */
[----:B------:R-:W-:Y:S01]  /*0bf0*/  IMAD R35, R25, R24, 0x6 ;  /* 0x0000000619237424 */ /* 0x000fe200078e0218 */
[C---:B------:R-:W-:Y:S01]  /*0c00*/  IADD3 R25, PT, PT, R3.reuse, -0x4, RZ ;  /* 0xfffffffc03197810 */ /* 0x040fe20007ffe0ff */
[C---:B------:R-:W-:Y:S01]  /*0c10*/  VIADD R27, R3.reuse, 0x2 ;  /* 0x00000002031b7836 */ /* 0x040fe20000000000 */
[C---:B------:R-:W-:Y:S01]  /*0c20*/  IADD3 R37, PT, PT, R34.reuse, 0x2, RZ ;  /* 0x0000000222257810 */ /* 0x040fe20007ffe0ff */
[--C-:B------:R-:W-:Y:S01]  /*0c30*/  IMAD R24, R3, UR4, R22.reuse ;  /* 0x0000000403187c24 */ /* 0x100fe2000f8e0216 */
[-C--:B------:R-:W-:Y:S01]  /*0c40*/  IADD3 R40, PT, PT, R35, R22.reuse, RZ ;  /* 0x0000001623287210 */ /* 0x080fe20007ffe0ff */
[--C-:B------:R-:W-:Y:S01]  /*0c50*/  IMAD R27, R27, UR4, R22.reuse ;  /* 0x000000041b1b7c24 */ /* 0x100fe2000f8e0216 */
[----:B------:R-:W-:Y:S01]  /*0c60*/  IADD3 R39, PT, PT, R34, 0x5, RZ ;  /* 0x0000000522277810 */ /* 0x000fe20007ffe0ff */
[--C-:B------:R-:W-:Y:S01]  /*0c70*/  IMAD R29, R29, UR4, R22.reuse ;  /* 0x000000041d1d7c24 */ /* 0x100fe2000f8e0216 */
[----:B------:R-:W-:Y:S01]  /*0c80*/  IADD3 R24, PT, PT, R24, 0x6, RZ ;  /* 0x0000000618187810 */ /* 0x000fe20007ffe0ff */
[--C-:B------:R-:W-:Y:S01]  /*0c90*/  IMAD R25, R25, UR4, R22.reuse ;  /* 0x0000000419197c24 */ /* 0x100fe2000f8e0216 */
[----:B------:R-:W-:Y:S01]  /*0ca0*/  IADD3 R27, PT, PT, R27, 0x6, RZ ;  /* 0x000000061b1b7810 */ /* 0x000fe20007ffe0ff */
[C---:B------:R-:W-:Y:S01]  /*0cb0*/  VIADD R38, R34.reuse, 0x6 ;  /* 0x0000000622267836 */ /* 0x040fe20000000000 */
[----:B------:R-:W-:Y:S01]  /*0cc0*/  IADD3 R29, PT, PT, R29, 0x6, RZ ;  /* 0x000000061d1d7810 */ /* 0x000fe20007ffe0ff */
[----:B------:R-:W-:Y:S01]  /*0cd0*/  VIADD R25, R25, 0x6 ;  /* 0x0000000619197836 */ /* 0x000fe20000000000 */
[----:B------:R-:W-:Y:S01]  /*0ce0*/  IADD3 R42, PT, PT, R41, R22, RZ ;  /* 0x00000016292a7210 */ /* 0x000fe20007ffe0ff */
[----:B------:R-:W-:Y:S01]  /*0cf0*/  IMAD.IADD R45, R45, 0x1, R22 ;  /* 0x000000012d2d7824 */ /* 0x000fe200078e0216 */
[C---:B------:R-:W-:Y:S01]  /*0d00*/  IADD3 R35, PT, PT, R34.reuse, 0x4, RZ ;  /* 0x0000000422237810 */ /* 0x040fe20007ffe0ff */
[----:B--2---:R-:W-:-:S02]  /*0d10*/  IMAD R34, R34, R31, R0 ;  /* 0x0000001f22227224 */ /* 0x004fc400078e0200 */
        /* <DEDUP_REMOVED lines=13> */
[----:B------:R-:W-:-:S07]  /*0df0*/  IMAD R35, R35, R31, R0 ;  /* 0x0000001f23237224 */ /* 0x000fce00078e0200 */
.L_x_306:
[----:B0-----:R-:W0:Y:S01]  /*0e00*/  LDC.64 R24, c[0x0][0x3a8] ;  /* 0x0000ea00ff187b82 */ /* 0x001e220000000a00 */
[----:B------:R-:W1:Y:S01]  /*0e10*/  LDCU.64 UR4, c[0x0][0x358] ;  /* 0x00006b00ff0477ac */ /* 0x000e620008000a00 */
[----:B------:R-:W-:Y:S02]  /*0e20*/  IADD3 R47, PT, PT, R38, 0x6, RZ ;  /* 0x00000006262f7810 */ /* 0x000fe40007ffe0ff */
        /* <DEDUP_REMOVED lines=9> */
[----:B0-----:R-:W-:-:S02]  /*0ec0*/  VIADD R29, R39, 0x6 ;  /* 0x00000006271d7836 */ /* 0x001fc40000000000 */
[----:B--2---:R-:W-:Y:S01]  /*0ed0*/  FADD R48, R51, R48 ;  /* 0x0000003033307221 */ /* 0x004fe20000000000 */
[----:B---3--:R-:W-:Y:S01]  /*0ee0*/  FADD R50, R28, R53 ;  /* 0x000000351c327221 */ /* 0x008fe20000000000 */
        /* <DEDUP_REMOVED lines=32> */
[----:B------:R-:W-:Y:S02]  /*10f0*/  VIADD R29, R37, 0x6 ;  /* 0x00000006251d7836 */ /* 0x000fe40000000000 */
        /* <DEDUP_REMOVED lines=14> */
[----:B------:R-:W-:Y:S01]  /*11e0*/  IADD3 R29, PT, PT, R32, 0x6, RZ ;  /* 0x00000006201d7810 */ /* 0x000fe20007ffe0ff */
        /* <DEDUP_REMOVED lines=56> */
[----:B------:R-:W-:Y:S02]  /*1570*/  VIADD R51, R46, 0x6 ;  /* 0x000000062e337836 */ /* 0x000fe40000000000 */
[----:B---3--:R-:W-:Y:S01]  /*1580*/  FADD R28, R28, R29 ;  /* 0x0000001d1c1c7221 */ /* 0x008fe20000000000 */
[----:B------:R-:W-:-:S03]  /*1590*/  IADD3 R29, PT, PT, R40, 0x6, RZ ;  /* 0x00000006281d7810 */ /* 0x000fc60007ffe0ff */
[----:B------:R-:W-:Y:S02]  /*15a0*/  FFMA R53, R5, R28, R53 ;  /* 0x0000001c05357223 */ /* 0x000fe40000000035 */
        /* <DEDUP_REMOVED lines=31> */
[C---:B------:R-:W-:Y:S01]  /*17a0*/  IADD3 R40, PT, PT, R47.reuse, R40, RZ ;  /* 0x000000282f287210 */ /* 0x040fe20007ffe0ff */
[C---:B------:R-:W-:Y:S01]  /*17b0*/  IMAD.IADD R38, R47.reuse, 0x1, R38 ;  /* 0x000000012f267824 */ /* 0x040fe200078e0226 */
[C---:B------:R-:W-:Y:S01]  /*17c0*/  IADD3 R41, PT, PT, R47.reuse, R41, RZ ;  /* 0x000000292f297210 */ /* 0x040fe20007ffe0ff */
[C---:B------:R-:W-:Y:S01]  /*17d0*/  IMAD.IADD R35, R47.reuse, 0x1, R35 ;  /* 0x000000012f237824 */ /* 0x040fe200078e0223 */
[C---:B------:R-:W-:Y:S02]  /*17e0*/  IADD3 R36, PT, PT, R47.reuse, R36, RZ ;  /* 0x000000242f247210 */ /* 0x040fe40007ffe0ff */
[C---:B------:R-:W-:Y:S02]  /*17f0*/  IADD3 R42, PT, PT, R47.reuse, R42, RZ ;  /* 0x0000002a2f2a7210 */ /* 0x040fe40007ffe0ff */
[----:B------:R-:W-:-:S02]  /*1800*/  IADD3 R32, PT, PT, R47, R32, RZ ;  /* 0x000000202f207210 */ /* 0x000fc40007ffe0ff */
[C---:B------:R-:W-:Y:S02]  /*1810*/  IADD3 R37, PT, PT, R47.reuse, R37, RZ ;  /* 0x000000252f257210 */ /* 0x040fe40007ffe0ff */
[C---:B------:R-:W-:Y:S02]  /*1820*/  IADD3 R43, PT, PT, R47.reuse, R43, RZ ;  /* 0x0000002b2f2b7210 */ /* 0x040fe40007ffe0ff */
[C---:B------:R-:W-:Y:S02]  /*1830*/  IADD3 R44, PT, PT, R47.reuse, R44, RZ ;  /* 0x0000002c2f2c7210 */ /* 0x040fe40007ffe0ff */
[C---:B------:R-:W-:Y:S02]  /*1840*/  IADD3 R39, PT, PT, R47.reuse, R39, RZ ;  /* 0x000000272f277210 */ /* 0x040fe40007ffe0ff */
[----:B------:R-:W-:Y:S01]  /*1850*/  IADD3 R45, PT, PT, R47, R45, RZ ;  /* 0x0000002d2f2d7210 */ /* 0x000fe20007ffe0ff */
[----:B--2---:R-:W-:-:S04]  /*1860*/  FADD R50, R49, -R50 ;  /* 0x8000003231327221 */ /* 0x004fc80000000000 */
[----:B----4-:R-:W-:-:S05]  /*1870*/  FFMA R27, R25, R48, R50 ;  /* 0x00000030191b7223 */ /* 0x010fca0000000032 */
[----:B------:R0:W-:Y:S01]  /*1880*/  STG.E desc[UR4][R28.64], R27 ;  /* 0x0000001b1c007986 */ /* 0x0001e2000c101904 */
[----:B------:R-:W-:Y:S05]  /*1890*/  @!P0 BRA `(.L_x_306) ;  /* 0xfffffff400588947 */ /* 0x000fea000383ffff */
.L_x_305:
[----:B------:R-:W-:Y:S05]  /*18a0*/  BSYNC.RECONVERGENT B2 ;  /* 0x0000000000027941 */ /* 0x000fea0003800200 */
.L_x_304:
[----:B------:R-:W-:-:S04]  /*18b0*/  IADD3 R22, PT, PT, R20, R22, RZ ;  /* 0x0000001614167210 */ /* 0x000fc80007ffe0ff */
[----:B------:R-:W-:-:S13]  /*18c0*/  ISETP.GE.U32.AND P0, PT, R22, 0xf4, PT ;  /* 0x000000f41600780c */ /* 0x000fda0003f06070 */
[----:B------:R-:W-:Y:S05]  /*18d0*/  @!P0 BRA `(.L_x_307) ;  /* 0xfffffff0007c8947 */ /* 0x000fea000383ffff */
.L_x_303:
[----:B------:R-:W-:Y:S05]  /*18e0*/  BSYNC.RECONVERGENT B1 ;  /* 0x0000000000017941 */ /* 0x000fea0003800200 */
.L_x_302:
[----:B------:R-:W-:-:S04]  /*18f0*/  IADD3 R0, PT, PT, R23, R0, RZ ;  /* 0x0000000017007210 */ /* 0x000fc80007ffe0ff */
[----:B------:R-:W-:-:S13]  /*1900*/  ISETP.GE.AND P0, PT, R0, 0xf4, PT ;  /* 0x000000f40000780c */ /* 0x000fda0003f06270 */
[----:B------:R-:W-:Y:S05]  /*1910*/  @!P0 BRA `(.L_x_308) ;  /* 0xfffffff0005c8947 */ /* 0x000fea000383ffff */
.L_x_295:
[----:B------:R-:W-:Y:S05]  /*1920*/  BSYNC.RECONVERGENT B0 ;  /* 0x0000000000007941 */ /* 0x000fea0003800200 */
.L_x_294:
[----:B------:R-:W-:Y:S06]  /*1930*/  BAR.SYNC.DEFER_BLOCKING 0x0 ;  /* 0x0000000000007b1d */ /* 0x000fec0000010000 */
[----:B------:R-:W-:Y:S05]  /*1940*/  EXIT ;  /* 0x000000000000794d */ /* 0x000fea0003800000 */
        .weak           $__internal_12_$__cuda_sm20_div_rn_f64_full
        .type           $__internal_12_$__cuda_sm20_div_rn_f64_full,@function
        .size           $__internal_12_$__cuda_sm20_div_rn_f64_full,($__internal_13_$__cuda_sm3x_div_rn_noftz_f32_slowpath - $__internal_12_$__cuda_sm20_div_rn_f64_full)
$__internal_12_$__cuda_sm20_div_rn_f64_full:
[C---:B------:R-:W-:Y:S01]  /*1950*/  FSETP.GEU.AND P0, PT, |R3|.reuse, 1.469367938527859385e-39, PT ;  /* 0x001000000300780b */ /* 0x040fe20003f0e200 */
[----:B------:R-:W-:Y:S01]  /*1960*/  IMAD.MOV.U32 R14, RZ, RZ, 0x1 ;  /* 0x00000001ff0e7424 */ /* 0x000fe200078e00ff */
[C---:B------:R-:W-:Y:S01]  /*1970*/  LOP3.LUT R6, R3.reuse, 0x800fffff, RZ, 0xc0, !PT ;  /* 0x800fffff03067812 */ /* 0x040fe200078ec0ff */
[----:B------:R-:W-:Y:S01]  /*1980*/  HFMA2 R13, -RZ, RZ, 0.0045166015625, 0 ;  /* 0x1ca00000ff0d7431 */ /* 0x000fe200000001ff */
[----:B------:R-:W-:Y:S02]  /*1990*/  LOP3.LUT R24, R3, 0x7ff00000, RZ, 0xc0, !PT ;  /* 0x7ff0000003187812 */ /* 0x000fe400078ec0ff */
[----:B------:R-:W-:Y:S02]  /*19a0*/  LOP3.LUT R7, R6, 0x3ff00000, RZ, 0xfc, !PT ;  /* 0x3ff0000006077812 */ /* 0x000fe400078efcff */
[----:B------:R-:W-:-:S05]  /*19b0*/  MOV R6, R2 ;  /* 0x0000000200067202 */ /* 0x000fca0000000f00 */
        /* <DEDUP_REMOVED lines=8> */
[----:B------:R-:W-:Y:S01]  /*1a40*/  DFMA R20, R18, -R6, 1 ;  /* 0x3ff000001214742b */ /* 0x000fe20000000806 */
[----:B------:R-:W-:Y:S02]  /*1a50*/  MOV R14, R16 ;  /* 0x00000010000e7202 */ /* 0x000fe40000000f00 */
[----:B------:R-:W-:Y:S01]  /*1a60*/  ISETP.GE.U32.AND P1, PT, R26, R24, PT ;  /* 0x000000181a00720c */ /* 0x000fe20003f26070 */
[----:B------:R-:W-:-:S03]  /*1a70*/  IMAD.MOV.U32 R22, RZ, RZ, R26 ;  /* 0x000000ffff167224 */ /* 0x000fc600078e001a */
        /* <DEDUP_REMOVED lines=13> */
.L_x_309:
        /* <DEDUP_REMOVED lines=15> */
[----:B------:R-:W-:Y:S01]  /*1c40*/  IADD3 R13, PT, PT, -R16, R5, RZ ;  /* 0x00000005100d7210 */ /* 0x000fe20007ffe1ff */
[----:B------:R-:W-:-:S03]  /*1c50*/  IMAD.MOV.U32 R16, RZ, RZ, RZ ;  /* 0x000000ffff107224 */ /* 0x000fc600078e00ff */
        /* <DEDUP_REMOVED lines=20> */
.L_x_310:
[----:B------:R-:W-:-:S14]  /*1da0*/  DSETP.NAN.AND P0, PT, R16, R16, PT ;  /* 0x000000101000722a */ /* 0x000fdc0003f08000 */
[----:B------:R-:W-:Y:S05]  /*1db0*/  @P0 BRA `(.L_x_312) ;  /* 0x0000000000440947 */ /* 0x000fea0003800000 */
[----:B------:R-:W-:-:S14]  /*1dc0*/  DSETP.NAN.AND P0, PT, R2, R2, PT ;  /* 0x000000020200722a */ /* 0x000fdc0003f08000 */
[----:B------:R-:W-:Y:S05]  /*1dd0*/  @P0 BRA `(.L_x_313) ;  /* 0x0000000000300947 */ /* 0x000fea0003800000 */
[----:B------:R-:W-:Y:S01]  /*1de0*/  ISETP.NE.AND P0, PT, R22, R5, PT ;  /* 0x000000051600720c */ /* 0x000fe20003f05270 */
[----:B------:R-:W-:Y:S01]  /*1df0*/  IMAD.MOV.U32 R19, RZ, RZ, -0x80000 ;  /* 0xfff80000ff137424 */ /* 0x000fe200078e00ff */
[----:B------:R-:W-:-:S11]  /*1e00*/  MOV R18, 0x0 ;  /* 0x0000000000127802 */ /* 0x000fd60000000f00 */
        /* <DEDUP_REMOVED lines=9> */
.L_x_313:
[----:B------:R-:W-:Y:S02]  /*1ea0*/  LOP3.LUT R19, R3, 0x80000, RZ, 0xfc, !PT ;  /* 0x0008000003137812 */ /* 0x000fe400078efcff */
[----:B------:R-:W-:Y:S01]  /*1eb0*/  MOV R18, R2 ;  /* 0x0000000200127202 */ /* 0x000fe20000000f00 */
[----:B------:R-:W-:Y:S06]  /*1ec0*/  BRA `(.L_x_311) ;  /* 0x0000000000087947 */ /* 0x000fec0003800000 */
.L_x_312:
[----:B------:R-:W-:Y:S01]  /*1ed0*/  LOP3.LUT R19, R17, 0x80000, RZ, 0xfc, !PT ;  /* 0x0008000011137812 */ /* 0x000fe200078efcff */
[----:B------:R-:W-:-:S07]  /*1ee0*/  IMAD.MOV.U32 R18, RZ, RZ, R16 ;  /* 0x000000ffff127224 */ /* 0x000fce00078e0010 */
.L_x_311:
[----:B------:R-:W-:Y:S02]  /*1ef0*/  MOV R5, 0x0 ;  /* 0x0000000000057802 */ /* 0x000fe40000000f00 */
[----:B------:R-:W-:Y:S02]  /*1f00*/  MOV R2, R18 ;  /* 0x0000001200027202 */ /* 0x000fe40000000f00 */
[----:B------:R-:W-:Y:S01]  /*1f10*/  MOV R3, R19 ;  /* 0x0000001300037202 */ /* 0x000fe20000000f00 */
[----:B------:R-:W-:Y:S06]  /*1f20*/  RET.REL.NODEC R4 `(_Z30MacCormack_3D_Solver_OptimizedifififfPfS_S_) ;  /* 0xffffffe004347950 */ /* 0x000fec0003c3ffff */
        .weak           $__internal_13_$__cuda_sm3x_div_rn_noftz_f32_slowpath
        .type           $__internal_13_$__cuda_sm3x_div_rn_noftz_f32_slowpath,@function
        .size           $__internal_13_$__cuda_sm3x_div_rn_noftz_f32_slowpath,(.L_x_876 - $__internal_13_$__cuda_sm3x_div_rn_noftz_f32_slowpath)
$__internal_13_$__cuda_sm3x_div_rn_noftz_f32_slowpath:
[----:B------:R-:W-:Y:S02]  /*1f30*/  SHF.R.U32.HI R15, RZ, 0x17, R8 ;  /* 0x00000017ff0f7819 */ /* 0x000fe40000011608 */
[----:B------:R-:W-:Y:S02]  /*1f40*/  SHF.R.U32.HI R13, RZ, 0x17, R7 ;  /* 0x00000017ff0d7819 */ /* 0x000fe40000011607 */
[----:B------:R-:W-:Y:S02]  /*1f50*/  LOP3.LUT R19, R15, 0xff, RZ, 0xc0, !PT ;  /* 0x000000ff0f137812 */ /* 0x000fe400078ec0ff */
[----:B------:R-:W-:Y:S02]  /*1f60*/  LOP3.LUT R17, R13, 0xff, RZ, 0xc0, !PT ;  /* 0x000000ff0d117812 */ /* 0x000fe400078ec0ff */
[----:B------:R-:W-:-:S03]  /*1f70*/  IADD3 R16, PT, PT, R19, -0x1, RZ ;  /* 0xffffffff13107810 */ /* 0x000fc60007ffe0ff */
        /* <DEDUP_REMOVED lines=28> */
.L_x_314:
[----:B------:R-:W-:-:S05]  /*2140*/  LEA R15, R19, 0xc0800000, 0x17 ;  /* 0xc0800000130f7811 */ /* 0x000fca00078eb8ff */
[----:B------:R-:W-:Y:S01]  /*2150*/  IMAD.IADD R15, R8, 0x1, -R15 ;  /* 0x00000001080f7824 */ /* 0x000fe200078e0a0f */
[----:B------:R-:W-:-:S03]  /*2160*/  IADD3 R8, PT, PT, R17, -0x7f, RZ ;  /* 0xffffff8111087810 */ /* 0x000fc60007ffe0ff */
        /* <DEDUP_REMOVED lines=26> */
[----:B------:R-:W-:Y:S02]  /*2310*/  VIADD R18, R15, 0x20 ;  /* 0x000000200f127836 */ /* 0x000fe40000000000 */
[-CC-:B------:R-:W-:Y:S01]  /*2320*/  FFMA.RM R8, R25, R17.reuse, R22.reuse ;  /* 0x0000001119087223 */ /* 0x180fe20000004016 */
[----:B------:R-:W-:Y:S02]  /*2330*/  ISETP.NE.AND P2, PT, R15, RZ, PT ;  /* 0x000000ff0f00720c */ /* 0x000fe40003f45270 */
[----:B------:R-:W-:Y:S01]  /*2340*/  LOP3.LUT R13, R7, 0x7fffff, RZ, 0xc0, !PT ;  /* 0x007fffff070d7812 */ /* 0x000fe200078ec0ff */
[----:B------:R-:W-:Y:S01]  /*2350*/  FFMA.RP R7, R25, R17, R22 ;  /* 0x0000001119077223 */ /* 0x000fe20000008016 */
[----:B------:R-:W-:Y:S02]  /*2360*/  ISETP.NE.AND P1, PT, R15, RZ, PT ;  /* 0x000000ff0f00720c */ /* 0x000fe40003f25270 */
[----:B------:R-:W-:-:S02]  /*2370*/  LOP3.LUT R13, R13, 0x800000, RZ, 0xfc, !PT ;  /* 0x008000000d0d7812 */ /* 0x000fc400078efcff */
[----:B------:R-:W-:Y:S02]  /*2380*/  IADD3 R15, PT, PT, -R15, RZ, RZ ;  /* 0x000000ff0f0f7210 */ /* 0x000fe40007ffe1ff */
[----:B------:R-:W-:Y:S02]  /*2390*/  SHF.L.U32 R18, R13, R18, RZ ;  /* 0x000000120d127219 */ /* 0x000fe400000006ff */
[----:B------:R-:W-:Y:S02]  /*23a0*/  FSETP.NEU.FTZ.AND P0, PT, R7, R8, PT ;  /* 0x000000080700720b */ /* 0x000fe40003f1d000 */
[----:B------:R-:W-:Y:S02]  /*23b0*/  SEL R8, R15, RZ, P2 ;  /* 0x000000ff0f087207 */ /* 0x000fe40001000000 */
[----:B------:R-:W-:Y:S02]  /*23c0*/  ISETP.NE.AND P1, PT, R18, RZ, P1 ;  /* 0x000000ff1200720c */ /* 0x000fe40000f25270 */
[----:B------:R-:W-:-:S02]  /*23d0*/  SHF.R.U32.HI R8, RZ, R8, R13 ;  /* 0x00000008ff087219 */ /* 0x000fc4000001160d */
[----:B------:R-:W-:Y:S02]  /*23e0*/  PLOP3.LUT P0, PT, P0, P1, PT, 0xf8, 0x8f ;  /* 0x00000000008f781c */ /* 0x000fe40000703f70 */
[----:B------:R-:W-:Y:S02]  /*23f0*/  SHF.R.U32.HI R18, RZ, 0x1, R8 ;  /* 0x00000001ff127819 */ /* 0x000fe40000011608 */
[----:B------:R-:W-:-:S04]  /*2400*/  SEL R7, RZ, 0x1, !P0 ;  /* 0x00000001ff077807 */ /* 0x000fc80004000000 */
[----:B------:R-:W-:-:S04]  /*2410*/  LOP3.LUT R7, R7, 0x1, R18, 0xf8, !PT ;  /* 0x0000000107077812 */ /* 0x000fc800078ef812 */
[----:B------:R-:W-:-:S04]  /*2420*/  LOP3.LUT R7, R7, R8, RZ, 0xc0, !PT ;  /* 0x0000000807077212 */ /* 0x000fc800078ec0ff */
[----:B------:R-:W-:-:S04]  /*2430*/  IADD3 R7, PT, PT, R18, R7, RZ ;  /* 0x0000000712077210 */ /* 0x000fc80007ffe0ff */
[----:B------:R-:W-:Y:S01]  /*2440*/  LOP3.LUT R16, R7, R16, RZ, 0xfc, !PT ;  /* 0x0000001007107212 */ /* 0x000fe200078efcff */
[----:B------:R-:W-:Y:S06]  /*2450*/  BRA `(.L_x_321) ;  /* 0x0000000000347947 */ /* 0x000fec0003800000 */
.L_x_320:
[----:B------:R-:W-:-:S04]  /*2460*/  LOP3.LUT R16, R16, 0x80000000, RZ, 0xc0, !PT ;  /* 0x8000000010107812 */ /* 0x000fc800078ec0ff */
[----:B------:R-:W-:Y:S01]  /*2470*/  LOP3.LUT R16, R16, 0x7f800000, RZ, 0xfc, !PT ;  /* 0x7f80000010107812 */ /* 0x000fe200078efcff */
[----:B------:R-:W-:Y:S06]  /*2480*/  BRA `(.L_x_321) ;  /* 0x0000000000287947 */ /* 0x000fec0003800000 */
.L_x_319:
[----:B------:R-:W-:Y:S01]  /*2490*/  LEA R16, R8, R16, 0x17 ;  /* 0x0000001008107211 */ /* 0x000fe200078eb8ff */
[----:B------:R-:W-:Y:S06]  /*24a0*/  BRA `(.L_x_321) ;  /* 0x0000000000207947 */ /* 0x000fec0003800000 */
.L_x_318:
[----:B------:R-:W-:-:S04]  /*24b0*/  LOP3.LUT R7, R8, 0x80000000, R7, 0x48, !PT ;  /* 0x8000000008077812 */ /* 0x000fc800078e4807 */
[----:B------:R-:W-:Y:S01]  /*24c0*/  LOP3.LUT R16, R7, 0x7f800000, RZ, 0xfc, !PT ;  /* 0x7f80000007107812 */ /* 0x000fe200078efcff */
[----:B------:R-:W-:Y:S06]  /*24d0*/  BRA `(.L_x_321) ;  /* 0x0000000000147947 */ /* 0x000fec0003800000 */
.L_x_317:
[----:B------:R-:W-:Y:S01]  /*24e0*/  LOP3.LUT R16, R8, 0x80000000, R7, 0x48, !PT ;  /* 0x8000000008107812 */ /* 0x000fe200078e4807 */
[----:B------:R-:W-:Y:S06]  /*24f0*/  BRA `(.L_x_321) ;  /* 0x00000000000c7947 */ /* 0x000fec0003800000 */
.L_x_316:
[----:B------:R-:W0:Y:S01]  /*2500*/  MUFU.RSQ R16, -QNAN ;  /* 0xffc0000000107908 */ /* 0x000e220000001400 */
[----:B------:R-:W-:Y:S05]  /*2510*/  BRA `(.L_x_321) ;  /* 0x0000000000047947 */ /* 0x000fea0003800000 */
.L_x_315:
[----:B------:R-:W-:-:S07]  /*2520*/  FADD.FTZ R16, R7, R8 ;  /* 0x0000000807107221 */ /* 0x000fce0000010000 */
.L_x_321:
[----:B------:R-:W-:-:S04]  /*2530*/  HFMA2 R15, -RZ, RZ, 0, 0 ;  /* 0x00000000ff0f7431 */ /* 0x000fc800000001ff */
[----:B0-----:R-:W-:Y:S05]  /*2540*/  RET.REL.NODEC R14 `(_Z30MacCormack_3D_Solver_OptimizedifififfPfS_S_) ;  /* 0xffffffd80eac7950 */ /* 0x001fea0003c3ffff */
.L_x_322:
        /* <DEDUP_REMOVED lines=11> */
.L_x_876:


//--------------------- .text._Z20MacCormack_3D_SolverifififfPfS_S_ --------------------------
	.section	.text._Z20MacCormack_3D_SolverifififfPfS_S_,"ax",@progbits
	.align	128
        .global         _Z20MacCormack_3D_SolverifififfPfS_S_
        .type           _Z20MacCormack_3D_SolverifififfPfS_S_,@function
        .size           _Z20MacCormack_3D_SolverifififfPfS_S_,(.L_x_879 - _Z20MacCormack_3D_SolverifififfPfS_S_)
        .other          _Z20MacCormack_3D_SolverifififfPfS_S_,@"STO_CUDA_ENTRY STV_DEFAULT"
_Z20MacCormack_3D_SolverifififfPfS_S_:
.text._Z20MacCormack_3D_SolverifififfPfS_S_:
[----:B------:R-:W-:Y:S01]  /*0000*/  LDC R1, c[0x0][0x37c] ;  /* 0x0000df00ff017b82 */ /* 0x000fe20000000800 */
[----:B------:R-:W0:Y:S07]  /*0010*/  S2R R37, SR_CTAID.Y ;  /* 0x0000000000257919 */ /* 0x000e2e0000002600 */
[----:B------:R-:W1:Y:S01]  /*0020*/  LDC R9, c[0x0][0x388] ;  /* 0x0000e200ff097b82 */ /* 0x000e620000000800 */
[----:B------:R-:W2:Y:S01]  /*0030*/  LDCU UR5, c[0x0][0x360] ;  /* 0x00006c00ff0577ac */ /* 0x000ea20008000800 */
[----:B------:R-:W0:Y:S01]  /*0040*/  S2R R8, SR_TID.Y ;  /* 0x0000000000087919 */ /* 0x000e220000002200 */
[----:B------:R-:W0:Y:S01]  /*0050*/  LDCU UR4, c[0x0][0x364] ;  /* 0x00006c80ff0477ac */ /* 0x000e220008000800 */
[----:B------:R-:W2:Y:S01]  /*0060*/  S2R R33, SR_CTAID.X ;  /* 0x0000000000217919 */ /* 0x000ea20000002500 */
[----:B------:R-:W3:Y:S01]  /*0070*/  LDCU UR6, c[0x0][0x380] ;  /* 0x00007000ff0677ac */ /* 0x000ee20008000800 */
[----:B------:R-:W2:Y:S01]  /*0080*/  S2R R6, SR_TID.X ;  /* 0x0000000000067919 */ /* 0x000ea20000002100 */
[----:B-1----:R-:W-:-:S02]  /*0090*/  VIADD R3, R9, 0xfffffff4 ;  /* 0xfffffff409037836 */ /* 0x002fc40000000000 */
[----:B0-----:R-:W-:Y:S01]  /*00a0*/  IMAD R0, R37, UR4, R8 ;  /* 0x0000000425007c24 */ /* 0x001fe2000f8e0208 */
[----:B---3--:R-:W-:-:S04]  /*00b0*/  UIADD3 UR4, UPT, UPT, UR6, -0xc, URZ ;  /* 0xfffffff406047890 */ /* 0x008fc8000fffe0ff */
[----:B------:R-:W-:Y:S01]  /*00c0*/  ISETP.GE.AND P0, PT, R0, R3, PT ;  /* 0x000000030000720c */ /* 0x000fe20003f06270 */
[----:B--2---:R-:W-:-:S05]  /*00d0*/  IMAD R2, R33, UR5, R6 ;  /* 0x0000000521027c24 */ /* 0x004fca000f8e0206 */
[----:B------:R-:W-:-:S13]  /*00e0*/  ISETP.GE.OR P0, PT, R2, UR4, P0 ;  /* 0x0000000402007c0c */ /* 0x000fda0008706670 */
[----:B------:R-:W-:Y:S05]  /*00f0*/  @P0 EXIT ;  /* 0x000000000000094d */ /* 0x000fea0003800000 */
[----:B------:R-:W0:Y:S02]  /*0100*/  LDC R0, c[0x0][0x390] ;  /* 0x0000e400ff007b82 */ /* 0x000e240000000800 */
[----:B0-----:R-:W-:-:S13]  /*0110*/  ISETP.GE.AND P0, PT, R0, 0xd, PT ;  /* 0x0000000d0000780c */ /* 0x001fda0003f06270 */
[----:B------:R-:W-:Y:S05]  /*0120*/  @!P0 EXIT ;  /* 0x000000000000894d */ /* 0x000fea0003800000 */
[----:B------:R-:W0:Y:S01]  /*0130*/  LDCU UR4, c[0x0][0x384] ;  /* 0x00007080ff0477ac */ /* 0x000e220008000800 */
[----:B------:R-:W-:Y:S01]  /*0140*/  IMAD.MOV.U32 R2, RZ, RZ, 0x1 ;  /* 0x00000001ff027424 */ /* 0x000fe200078e00ff */
[----:B------:R-:W1:Y:S01]  /*0150*/  LDC.64 R16, c[0x0][0x3a8] ;  /* 0x0000ea00ff107b82 */ /* 0x000e620000000a00 */
[----:B------:R-:W2:Y:S01]  /*0160*/  LDCU UR7, c[0x0][0x398] ;  /* 0x00007300ff0777ac */ /* 0x000ea20008000800 */
[----:B0-----:R-:W0:Y:S01]  /*0170*/  F2F.F64.F32 R46, UR4 ;  /* 0x00000004002e7d10 */ /* 0x001e220008201800 */
[----:B------:R-:W3:Y:S01]  /*0180*/  LDCU UR4, c[0x0][0x360] ;  /* 0x00006c00ff0477ac */ /* 0x000ee20008000800 */
[----:B------:R-:W4:Y:S06]  /*0190*/  LDCU UR5, c[0x0][0x364] ;  /* 0x00006c80ff0577ac */ /* 0x000f2c0008000800 */
[----:B--2---:R-:W2:Y:S08]  /*01a0*/  F2F.F64.F32 R44, UR7 ;  /* 0x00000007002c7d10 */ /* 0x004eb00008201800 */
[----:B0-----:R-:W0:Y:S01]  /*01b0*/  MUFU.RCP64H R3, R47 ;  /* 0x0000002f00037308 */ /* 0x001e220000001800 */
[----:B---3--:R-:W-:-:S02]  /*01c0*/  IMAD R33, R33, UR4, R6 ;  /* 0x0000000421217c24 */ /* 0x008fc4000f8e0206 */
[----:B----4-:R-:W-:Y:S02]  /*01d0*/  IMAD R37, R37, UR5, R8 ;  /* 0x0000000525257c24 */ /* 0x010fe4000f8e0208 */
[----:B------:R-:W-:Y:S02]  /*01e0*/  VIADD R33, R33, 0x6 ;  /* 0x0000000621217836 */ /* 0x000fe40000000000 */
[----:B------:R-:W-:Y:S02]  /*01f0*/  VIADD R35, R37, 0x6 ;  /* 0x0000000625237836 */ /* 0x000fe40000000000 */
[----:B------:R-:W-:Y:S02]  /*0200*/  IMAD R8, R9, UR6, RZ ;  /* 0x0000000609087c24 */ /* 0x000fe4000f8e02ff */
[----:B------:R-:W-:Y:S01]  /*0210*/  IMAD R7, R35, UR6, R33 ;  /* 0x0000000623077c24 */ /* 0x000fe2000f8e0221 */
[----:B0-----:R-:W-:-:S03]  /*0220*/  DFMA R4, -R46, R2, 1 ;  /* 0x3ff000002e04742b */ /* 0x001fc60000000102 */
[----:B-1----:R-:W-:-:S05]  /*0230*/  IMAD.WIDE R16, R7, 0x4, R16 ;  /* 0x0000000407107825 */ /* 0x002fca00078e0210 */
[----:B------:R-:W-:Y:S01]  /*0240*/  DFMA R4, R4, R4, R4 ;  /* 0x000000040404722b */ /* 0x000fe20000000004 */
[----:B------:R-:W-:-:S04]  /*0250*/  IMAD.WIDE R18, R8, 0x4, R16 ;  /* 0x0000000408127825 */ /* 0x000fc800078e0210 */
[----:B------:R-:W-:-:S03]  /*0260*/  IMAD.WIDE R20, R8, 0x4, R18 ;  /* 0x0000000408147825 */ /* 0x000fc600078e0212 */
[----:B------:R-:W-:Y:S02]  /*0270*/  DFMA R4, R2, R4, R2 ;  /* 0x000000040204722b */ /* 0x000fe40000000002 */
[----:B--2---:R-:W-:Y:S01]  /*0280*/  DMUL R2, R44, 0.5 ;  /* 0x3fe000002c027828 */ /* 0x004fe20000000000 */
[----:B------:R-:W-:-:S05]  /*0290*/  IMAD.WIDE R22, R8, 0x4, R20 ;  /* 0x0000000408167825 */ /* 0x000fca00078e0214 */
[----:B------:R-:W-:Y:S01]  /*02a0*/  DFMA R6, -R46, R4, 1 ;  /* 0x3ff000002e06742b */ /* 0x000fe20000000104 */
[----:B------:R-:W-:-:S03]  /*02b0*/  IMAD.WIDE R24, R8, 0x4, R22 ;  /* 0x0000000408187825 */ /* 0x000fc600078e0216 */
[----:B------:R-:W-:-:S04]  /*02c0*/  FSETP.GEU.AND P1, PT, |R3|, 6.5827683646048100446e-37, PT ;  /* 0x036000000300780b */ /* 0x000fc80003f2e200 */
[----:B------:R-:W-:Y:S01]  /*02d0*/  DFMA R6, R4, R6, R4 ;  /* 0x000000060406722b */ /* 0x000fe20000000004 */
[----:B------:R-:W-:-:S04]  /*02e0*/  IMAD.WIDE R26, R8, 0x4, R24 ;  /* 0x00000004081a7825 */ /* 0x000fc800078e0218 */
[----:B------:R-:W-:-:S03]  /*02f0*/  IMAD.WIDE R28, R8, 0x4, R26 ;  /* 0x00000004081c7825 */ /* 0x000fc600078e021a */
[----:B------:R-:W-:Y:S01]  /*0300*/  DMUL R64, R2, R6 ;  /* 0x0000000602407228 */ /* 0x000fe20000000000 */
[----:B------:R-:W-:-:S07]  /*0310*/  IMAD.WIDE R38, R8, 0x4, R28 ;  /* 0x0000000408267825 */ /* 0x000fce00078e021c */
[----:B------:R-:W-:Y:S01]  /*0320*/  DFMA R4, -R46, R64, R2 ;  /* 0x000000402e04722b */ /* 0x000fe20000000102 */
[----:B------:R-:W-:-:S07]  /*0330*/  IMAD.WIDE R12, R8, 0x4, R38 ;  /* 0x00000004080c7825 */ /* 0x000fce00078e0226 */
[----:B------:R-:W-:Y:S01]  /*0340*/  DFMA R64, R6, R4, R64 ;  /* 0x000000040640722b */ /* 0x000fe20000000040 */
[----:B------:R-:W-:-:S04]  /*0350*/  IMAD.WIDE R48, R8, 0x4, R12 ;  /* 0x0000000408307825 */ /* 0x000fc800078e020c */
[----:B------:R-:W-:-:S05]  /*0360*/  IMAD.WIDE R14, R8, 0x4, R48 ;  /* 0x00000004080e7825 */ /* 0x000fca00078e0230 */
        /* <DEDUP_REMOVED lines=8> */
[----:B------:R-:W-:Y:S05]  /*03f0*/  CALL.REL.NOINC `($__internal_14_$__cuda_sm20_div_rn_f64_full) ;  /* 0x0000009800247944 */ /* 0x000fea0003c00000 */
[----:B------:R-:W-:-:S07]  /*0400*/  IMAD.MOV.U32 R65, RZ, RZ, R63 ;  /* 0x000000ffff417224 */ /* 0x000fce00078e003f */
.L_x_323:
[----:B------:R-:W0:Y:S01]  /*0410*/  LDC R5, c[0x0][0x384] ;  /* 0x0000e100ff057b82 */ /* 0x000e220000000800 */
[----:B------:R1:W2:Y:S07]  /*0420*/  F2F.F32.F64 R32, R64 ;  /* 0x0000004000207310 */ /* 0x0002ae0000301000 */
[----:B------:R-:W3:Y:S01]  /*0430*/  LDC R0, c[0x0][0x398] ;  /* 0x0000e600ff007b82 */ /* 0x000ee20000000800 */
[----:B0-----:R-:W-:-:S04]  /*0440*/  FMUL R5, R5, R5 ;  /* 0x0000000505057220 */ /* 0x001fc80000400000 */
[----:B------:R-:W0:Y:S01]  /*0450*/  MUFU.RCP R4, R5 ;  /* 0x0000000500047308 */ /* 0x000e220000001000 */
[----:B---3--:R-:W-:-:S07]  /*0460*/  FMUL R0, R0, R0 ;  /* 0x0000000000007220 */ /* 0x008fce0000400000 */
[----:B------:R-:W3:Y:S01]  /*0470*/  FCHK P0, R0, R5 ;  /* 0x0000000500007302 */ /* 0x000ee20000000000 */
[----:B0-----:R-:W-:-:S04]  /*0480*/  FFMA R7, -R5, R4, 1 ;  /* 0x3f80000005077423 */ /* 0x001fc80000000104 */
[----:B------:R-:W-:-:S04]  /*0490*/  FFMA R7, R4, R7, R4 ;  /* 0x0000000704077223 */ /* 0x000fc80000000004 */
[----:B------:R-:W-:-:S04]  /*04a0*/  FFMA R34, R0, R7, RZ ;  /* 0x0000000700227223 */ /* 0x000fc800000000ff */
[----:B------:R-:W-:-:S04]  /*04b0*/  FFMA R4, -R5, R34, R0 ;  /* 0x0000002205047223 */ /* 0x000fc80000000100 */
[----:B------:R-:W-:Y:S01]  /*04c0*/  FFMA R34, R7, R4, R34 ;  /* 0x0000000407227223 */ /* 0x000fe20000000022 */
[----:B-123--:R-:W-:Y:S06]  /*04d0*/  @!P0 BRA `(.L_x_324) ;  /* 0x00000000000c8947 */ /* 0x00efec0003800000 */
[----:B------:R-:W-:-:S07]  /*04e0*/  MOV R11, 0x500 ;  /* 0x00000500000b7802 */ /* 0x000fce0000000f00 */
[----:B------:R-:W-:Y:S05]  /*04f0*/  CALL.REL.NOINC `($__internal_15_$__cuda_sm3x_div_rn_noftz_f32_slowpath) ;  /* 0x0000009c00707944 */ /* 0x000fea0003c00000 */
[----:B------:R-:W-:-:S07]  /*0500*/  IMAD.MOV.U32 R34, RZ, RZ, R7 ;  /* 0x000000ffff227224 */ /* 0x000fce00078e0007 */
.L_x_324:
        /* <DEDUP_REMOVED lines=23> */
.L_x_325:
[----:B------:R-:W0:Y:S01]  /*0680*/  LDC R5, c[0x0][0x38c] ;  /* 0x0000e300ff057b82 */ /* 0x000e220000000800 */
[----:B------:R1:W2:Y:S01]  /*0690*/  F2F.F32.F64 R30, R64 ;  /* 0x00000040001e7310 */ /* 0x0002a20000301000 */
[----:B0-----:R-:W-:-:S07]  /*06a0*/  FMUL R5, R5, R5 ;  /* 0x0000000505057220 */ /* 0x001fce0000400000 */
[----:B------:R-:W0:Y:S08]  /*06b0*/  MUFU.RCP R4, R5 ;  /* 0x0000000500047308 */ /* 0x000e300000001000 */
        /* <DEDUP_REMOVED lines=10> */
.L_x_326:
        /* <DEDUP_REMOVED lines=23> */
.L_x_327:
[----:B------:R-:W0:Y:S01]  /*08d0*/  LDC R5, c[0x0][0x394] ;  /* 0x0000e500ff057b82 */ /* 0x000e220000000800 */
[----:B------:R1:W2:Y:S01]  /*08e0*/  F2F.F32.F64 R64, R64 ;  /* 0x0000004000407310 */ /* 0x0002a20000301000 */
[----:B------:R-:W3:Y:S01]  /*08f0*/  LDCU.64 UR34, c[0x0][0x358] ;  /* 0x00006b00ff2277ac */ /* 0x000ee20008000a00 */
[----:B0-----:R-:W-:-:S06]  /*0900*/  FMUL R5, R5, R5 ;  /* 0x0000000505057220 */ /* 0x001fcc0000400000 */
[----:B------:R-:W0:Y:S08]  /*0910*/  MUFU.RCP R2, R5 ;  /* 0x0000000500027308 */ /* 0x000e300000001000 */
[----:B------:R-:W4:Y:S01]  /*0920*/  FCHK P0, R0, R5 ;  /* 0x0000000500007302 */ /* 0x000f220000000000 */
[----:B0-----:R-:W-:-:S04]  /*0930*/  FFMA R3, -R5, R2, 1 ;  /* 0x3f80000005037423 */ /* 0x001fc80000000102 */
[----:B------:R-:W-:-:S04]  /*0940*/  FFMA R3, R2, R3, R2 ;  /* 0x0000000302037223 */ /* 0x000fc80000000002 */
[----:B------:R-:W-:-:S04]  /*0950*/  FFMA R36, R0, R3, RZ ;  /* 0x0000000300247223 */ /* 0x000fc800000000ff */
[----:B------:R-:W-:-:S04]  /*0960*/  FFMA R2, -R5, R36, R0 ;  /* 0x0000002405027223 */ /* 0x000fc80000000100 */
[----:B------:R-:W-:Y:S01]  /*0970*/  FFMA R36, R3, R2, R36 ;  /* 0x0000000203247223 */ /* 0x000fe20000000024 */
[----:B-1234-:R-:W-:Y:S06]  /*0980*/  @!P0 BRA `(.L_x_328) ;  /* 0x00000000000c8947 */ /* 0x01efec0003800000 */
[----:B------:R-:W-:-:S07]  /*0990*/  MOV R11, 0x9b0 ;  /* 0x000009b0000b7802 */ /* 0x000fce0000000f00 */
[----:B------:R-:W-:Y:S05]  /*09a0*/  CALL.REL.NOINC `($__internal_15_$__cuda_sm3x_div_rn_noftz_f32_slowpath) ;  /* 0x0000009800447944 */ /* 0x000fea0003c00000 */
[----:B------:R-:W-:-:S07]  /*09b0*/  IMAD.MOV.U32 R36, RZ, RZ, R7 ;  /* 0x000000ffff247224 */ /* 0x000fce00078e0007 */
.L_x_328:
[----:B------:R0:W5:Y:S04]  /*09c0*/  LDG.E.CONSTANT R6, desc[UR34][R22.64] ;  /* 0x0000002216067981 */ /* 0x000168000c1e9900 */
[----:B------:R1:W5:Y:S04]  /*09d0*/  LDG.E.CONSTANT R7, desc[UR34][R24.64] ;  /* 0x0000002218077981 */ /* 0x000368000c1e9900 */
[----:B------:R2:W5:Y:S01]  /*09e0*/  LDG.E.CONSTANT R9, desc[UR34][R20.64] ;  /* 0x0000002214097981 */ /* 0x000562000c1e9900 */
[----:B0-----:R-:W-:-:S03]  /*09f0*/  DADD R22, R40, 5 ;  /* 0x4014000028167429 */ /* 0x001fc60000000000 */
[----:B------:R0:W5:Y:S01]  /*0a00*/  LDG.E.CONSTANT R3, desc[UR34][R38.64] ;  /* 0x0000002226037981 */ /* 0x000162000c1e9900 */
[----:B-1----:R-:W-:Y:S01]  /*0a10*/  DADD R24, R44, 6 ;  /* 0x401800002c187429 */ /* 0x002fe20000000000 */
[----:B------:R-:W-:Y:S02]  /*0a20*/  IMAD.WIDE R50, R8, 0x4, R14 ;  /* 0x0000000408327825 */ /* 0x000fe400078e020e */
[----:B------:R1:W5:Y:S03]  /*0a30*/  LDG.E.CONSTANT R10, desc[UR34][R14.64] ;  /* 0x000000220e0a7981 */ /* 0x000366000c1e9900 */
[----:B------:R-:W-:Y:S01]  /*0a40*/  R2UR UR46, R22 ;  /* 0x00000000162e72ca */ /* 0x000fe200000e0000 */
[----:B--2---:R-:W-:Y:S01]  /*0a50*/  DADD R20, R40, 8 ;  /* 0x4020000028147429 */ /* 0x004fe20000000000 */
[----:B------:R-:W-:Y:S01]  /*0a60*/  R2UR UR47, R23 ;  /* 0x00000000172f72ca */ /* 0x000fe200000e0000 */
[----:B------:R-:W-:Y:S01]  /*0a70*/  DADD R22, R44, 8 ;  /* 0x402000002c167429 */ /* 0x000fe20000000000 */
[----:B------:R-:W5:Y:S01]  /*0a80*/  LDG.E.CONSTANT R0, desc[UR34][R48.64] ;  /* 0x0000002230007981 */ /* 0x000f62000c1e9900 */
[C---:B0-----:R-:W-:Y:S01]  /*0a90*/  DADD R38, R46.reuse, 4 ;  /* 0x401000002e267429 */ /* 0x041fe20000000000 */
[----:B------:R-:W-:Y:S01]  /*0aa0*/  R2UR UR44, R24 ;  /* 0x00000000182c72ca */ /* 0x000fe200000e0000 */
[----:B-1----:R-:W-:Y:S01]  /*0ab0*/  DADD R14, R46, 6 ;  /* 0x401800002e0e7429 */ /* 0x002fe20000000000 */
[----:B------:R-:W-:Y:S01]  /*0ac0*/  R2UR UR45, R25 ;  /* 0x00000000192d72ca */ /* 0x000fe200000e0000 */
[----:B------:R-:W-:Y:S01]  /*0ad0*/  DADD R24, R40, 7 ;  /* 0x401c000028187429 */ /* 0x000fe20000000000 */
[----:B------:R0:W5:Y:S03]  /*0ae0*/  LDG.E.CONSTANT R8, desc[UR34][R16.64] ;  /* 0x0000002210087981 */ /* 0x000166000c1e9900 */
[----:B------:R-:W-:Y:S01]  /*0af0*/  R2UR UR58, R22 ;  /* 0x00000000163a72ca */ /* 0x000fe200000e0000 */
[----:B------:R1:W5:Y:S01]  /*0b00*/  LDG.E.CONSTANT R4, desc[UR34][R28.64] ;  /* 0x000000221c047981 */ /* 0x000362000c1e9900 */
[----:B------:R-:W-:Y:S01]  /*0b10*/  R2UR UR59, R23 ;  /* 0x00000000173b72ca */ /* 0x000fe200000e0000 */
[C---:B------:R-:W-:Y:S01]  /*0b20*/  DADD R22, R46.reuse, 9 ;  /* 0x402200002e167429 */ /* 0x040fe20000000000 */
[----:B------:R-:W-:Y:S01]  /*0b30*/  R2UR UR8, R20 ;  /* 0x00000000140872ca */ /* 0x000fe200000e0000 */
[----:B------:R2:W5:Y:S01]  /*0b40*/  LDG.E.CONSTANT R5, desc[UR34][R26.64] ;  /* 0x000000221a057981 */ /* 0x000562000c1e9900 */
[----:B------:R-:W-:Y:S01]  /*0b50*/  R2UR UR9, R21 ;  /* 0x00000000150972ca */ /* 0x000fe200000e0000 */
[C---:B0-----:R-:W-:Y:S01]  /*0b60*/  DADD R16, R46.reuse, 5 ;  /* 0x401400002e107429 */ /* 0x041fe20000000000 */
[----:B------:R-:W-:Y:S01]  /*0b70*/  R2UR UR38, R38 ;  /* 0x00000000262672ca */ /* 0x000fe200000e0000 */
[C---:B------:R-:W-:Y:S01]  /*0b80*/  DADD R20, R46.reuse, 10 ;  /* 0x402400002e147429 */ /* 0x040fe20000000000 */
[----:B------:R-:W-:Y:S01]  /*0b90*/  R2UR UR39, R39 ;  /* 0x00000000272772ca */ /* 0x000fe200000e0000 */
[----:B-1----:R-:W-:Y:S01]  /*0ba0*/  DADD R28, R46, 3 ;  /* 0x400800002e1c7429 */ /* 0x002fe20000000000 */
[----:B------:R-:W-:Y:S01]  /*0bb0*/  R2UR UR64, R14 ;  /* 0x000000000e4072ca */ /* 0x000fe200000e0000 */
[----:B------:R-:W-:Y:S01]  /*0bc0*/  DADD R48, R42, 6 ;  /* 0x401800002a307429 */ /* 0x000fe20000000000 */
[----:B------:R-:W-:Y:S01]  /*0bd0*/  R2UR UR65, R15 ;  /* 0x000000000f4172ca */ /* 0x000fe200000e0000 */
[C---:B--2---:R-:W-:Y:S01]  /*0be0*/  DADD R26, R40.reuse, 6 ;  /* 0x40180000281a7429 */ /* 0x044fe20000000000 */
[----:B------:R0:W5:Y:S01]  /*0bf0*/  LDG.E.CONSTANT R11, desc[UR34][R18.64] ;  /* 0x00000022120b7981 */ /* 0x000162000c1e9900 */
[----:B------:R-:W-:Y:S01]  /*0c00*/  DADD R38, R40, 10 ;  /* 0x4024000028267429 */ /* 0x000fe20000000000 */
[----:B------:R-:W-:Y:S01]  /*0c10*/  R2UR UR10, R24 ;  /* 0x00000000180a72ca */ /* 0x000fe200000e0000 */
[----:B------:R-:W-:Y:S01]  /*0c20*/  DADD R14, R42, 7 ;  /* 0x401c00002a0e7429 */ /* 0x000fe20000000000 */
[----:B------:R-:W-:Y:S01]  /*0c30*/  R2UR UR11, R25 ;  /* 0x00000000190b72ca */ /* 0x000fe200000e0000 */
[C---:B------:R-:W-:Y:S01]  /*0c40*/  DADD R24, R40.reuse, 12 ;  /* 0x4028000028187429 */ /* 0x040fe20000000000 */
[----:B------:R-:W-:Y:S01]  /*0c50*/  R2UR UR32, R22 ;  /* 0x00000000162072ca */ /* 0x000fe200000e0000 */
[----:B------:R1:W5:Y:S01]  /*0c60*/  LDG.E.CONSTANT R2, desc[UR34][R12.64] ;  /* 0x000000220c027981 */ /* 0x000362000c1e9900 */
[----:B------:R-:W-:Y:S01]  /*0c70*/  R2UR UR33, R23 ;  /* 0x00000000172172ca */ /* 0x000fe200000e0000 */
[----:B------:R-:W-:Y:S01]  /*0c80*/  DADD R22, R40, 11 ;  /* 0x4026000028167429 */ /* 0x000fe20000000000 */
[----:B------:R-:W-:Y:S01]  /*0c90*/  R2UR UR6, R16 ;  /* 0x00000000100672ca */ /* 0x000fe200000e0000 */
[----:B0-----:R-:W-:Y:S01]  /*0ca0*/  DADD R18, R42, 5 ;  /* 0x401400002a127429 */ /* 0x001fe20000000000 */
[----:B------:R-:W-:-:S02]  /*0cb0*/  R2UR UR20, R20 ;  /* 0x00000000141472ca */ /* 0x000fc400000e0000 */
[----:B------:R-:W-:Y:S01]  /*0cc0*/  R2UR UR21, R21 ;  /* 0x00000000151572ca */ /* 0x000fe200000e0000 */
[----:B------:R-:W-:Y:S01]  /*0cd0*/  DADD R20, R44, 12 ;  /* 0x402800002c147429 */ /* 0x000fe20000000000 */
[----:B------:R-:W-:Y:S01]  /*0ce0*/  R2UR UR40, R28 ;  /* 0x000000001c2872ca */ /* 0x000fe200000e0000 */
[----:B------:R0:W5:Y:S01]  /*0cf0*/  LDG.E.CONSTANT R13, desc[UR34][R50.64] ;  /* 0x00000022320d7981 */ /* 0x000162000c1e9900 */
[----:B------:R-:W-:Y:S01]  /*0d00*/  R2UR UR41, R29 ;  /* 0x000000001d2972ca */ /* 0x000fe200000e0000 */
[----:B------:R-:W-:Y:S01]  /*0d10*/  DADD R28, R46, 7 ;  /* 0x401c00002e1c7429 */ /* 0x000fe20000000000 */
[----:B------:R-:W-:Y:S02]  /*0d20*/  R2UR UR43, R27 ;  /* 0x000000001b2b72ca */ /* 0x000fe400000e0000 */
[----:B------:R-:W-:Y:S02]  /*0d30*/  R2UR UR30, R48 ;  /* 0x00000000301e72ca */ /* 0x000fe400000e0000 */
[----:B------:R-:W-:Y:S01]  /*0d40*/  R2UR UR31, R49 ;  /* 0x00000000311f72ca */ /* 0x000fe200000e0000 */
[----:B------:R-:W2:Y:S01]  /*0d50*/  LDCU UR32, c[0x0][0x398] ;  /* 0x00007300ff2077ac */ /* 0x000ea20008000800 */
[----:B------:R-:W-:Y:S01]  /*0d60*/  R2UR UR7, R17 ;  /* 0x00000000110772ca */ /* 0x000fe200000e0000 */
[----:B------:R-:W3:Y:S01]  /*0d70*/  F2F.F64.F32 R48, R36 ;  /* 0x0000002400307310 */ /* 0x000ee20000201800 */
[----:B------:R-:W-:Y:S01]  /*0d80*/  R2UR UR52, R38 ;  /* 0x00000000263472ca */ /* 0x000fe200000e0000 */
[----:B------:R-:W-:Y:S01]  /*0d90*/  DADD R16, R42, 10 ;  /* 0x402400002a107429 */ /* 0x000fe20000000000 */
[----:B------:R-:W-:Y:S01]  /*0da0*/  R2UR UR53, R39 ;  /* 0x00000000273572ca */ /* 0x000fe200000e0000 */
[----:B------:R-:W-:Y:S01]  /*0db0*/  DADD R38, R46, 11 ;  /* 0x402600002e267429 */ /* 0x000fe20000000000 */
[----:B------:R-:W-:-:S02]  /*0dc0*/  R2UR UR12, R14 ;  /* 0x000000000e0c72ca */ /* 0x000fc400000e0000 */
[----:B------:R-:W-:Y:S02]  /*0dd0*/  R2UR UR13, R15 ;  /* 0x000000000f0d72ca */ /* 0x000fe400000e0000 */
[----:B------:R-:W-:Y:S01]  /*0de0*/  R2UR UR37, R41 ;  /* 0x00000000292572ca */ /* 0x000fe200000e0000 */
[----:B------:R-:W4:Y:S01]  /*0df0*/  F2F.F64.F32 R14, R64 ;  /* 0x00000040000e7310 */ /* 0x000f220000201800 */
[----:B------:R-:W-:Y:S02]  /*0e00*/  R2UR UR22, R24 ;  /* 0x00000000181672ca */ /* 0x000fe400000e0000 */
[----:B------:R-:W-:Y:S01]  /*0e10*/  R2UR UR23, R25 ;  /* 0x00000000191772ca */ /* 0x000fe200000e0000 */
[----:B------:R-:W-:Y:S01]  /*0e20*/  DADD R24, R42, 12 ;  /* 0x402800002a187429 */ /* 0x000fe20000000000 */
[----:B------:R-:W-:Y:S01]  /*0e30*/  R2UR UR24, R22 ;  /* 0x00000000161872ca */ /* 0x000fe200000e0000 */
[----:B------:R-:W-:Y:S01]  /*0e40*/  ULOP3.LUT UR6, UR39, 0x7ff00000, URZ, 0xc0, !UPT ;  /* 0x7ff0000027067892 */ /* 0x000fe2000f8ec0ff */
[----:B------:R-:W-:-:S02]  /*0e50*/  R2UR UR25, R23 ;  /* 0x00000000171972ca */ /* 0x000fc400000e0000 */
[----:B------:R-:W-:Y:S01]  /*0e60*/  R2UR UR4, R18 ;  /* 0x00000000120472ca */ /* 0x000fe200000e0000 */
[----:B------:R-:W2:Y:S01]  /*0e70*/  F2F.F64.F32 R22, R32 ;  /* 0x0000002000167310 */ /* 0x000ea20000201800 */
[----:B------:R-:W-:Y:S01]  /*0e80*/  R2UR UR5, R19 ;  /* 0x00000000130572ca */ /* 0x000fe200000e0000 */
[----:B------:R-:W-:Y:S01]  /*0e90*/  DADD R18, R42, 8 ;  /* 0x402000002a127429 */ /* 0x000fe20000000000 */
[----:B------:R-:W-:Y:S02]  /*0ea0*/  R2UR UR28, R20 ;  /* 0x00000000141c72ca */ /* 0x000fe400000e0000 */
[----:B------:R-:W-:Y:S01]  /*0eb0*/  R2UR UR29, R21 ;  /* 0x00000000151d72ca */ /* 0x000fe200000e0000 */
[----:B-1----:R-:W-:Y:S01]  /*0ec0*/  IMAD.U32 R12, RZ, RZ, UR6 ;  /* 0x00000006ff0c7e24 */ /* 0x002fe2000f8e00ff */
[----:B------:R-:W-:Y:S01]  /*0ed0*/  R2UR UR14, R28 ;  /* 0x000000001c0e72ca */ /* 0x000fe200000e0000 */
[----:B------:R-:W1:Y:S01]  /*0ee0*/  F2F.F64.F32 R20, R34 ;  /* 0x0000002200147310 */ /* 0x000e620000201800 */
[----:B------:R-:W-:Y:S01]  /*0ef0*/  R2UR UR15, R29 ;  /* 0x000000001d0f72ca */ /* 0x000fe200000e0000 */
[----:B------:R-:W-:Y:S01]  /*0f00*/  DADD R28, R46, 12 ;  /* 0x402800002e1c7429 */ /* 0x000fe20000000000 */
[----:B------:R-:W-:-:S02]  /*0f10*/  R2UR UR18, R16 ;  /* 0x00000000101272ca */ /* 0x000fc400000e0000 */
[----:B------:R-:W-:Y:S02]  /*0f20*/  R2UR UR19, R17 ;  /* 0x00000000111372ca */ /* 0x000fe400000e0000 */
[----:B------:R-:W-:Y:S01]  /*0f30*/  R2UR UR66, R38 ;  /* 0x00000000264272ca */ /* 0x000fe200000e0000 */
[----:B------:R-:W1:Y:S01]  /*0f40*/  F2F.F64.F32 R16, R31 ;  /* 0x0000001f00107310 */ /* 0x000e620000201800 */
[----:B------:R-:W-:Y:S01]  /*0f50*/  R2UR UR67, R39 ;  /* 0x00000000274372ca */ /* 0x000fe200000e0000 */
[----:B------:R-:W-:Y:S01]  /*0f60*/  DADD R38, R46, 1 ;  /* 0x3ff000002e267429 */ /* 0x000fe20000000000 */
[----:B------:R-:W-:Y:S01]  /*0f70*/  ULOP3.LUT UR6, UR43, 0x7ff00000, URZ, 0xc0, !UPT ;  /* 0x7ff000002b067892 */ /* 0x000fe2000f8ec0ff */
[----:B------:R-:W-:Y:S01]  /*0f80*/  R2UR UR36, R40 ;  /* 0x00000000282472ca */ /* 0x000fe200000e0000 */
[----:B------:R-:W-:Y:S01]  /*0f90*/  UISETP.GE.AND UP2, UPT, UR37, URZ, UPT ;  /* 0x000000ff2500728c */ /* 0x000fe2000bf46270 */
[----:B------:R-:W-:Y:S01]  /*0fa0*/  R2UR UR26, R24 ;  /* 0x00000000181a72ca */ /* 0x000fe200000e0000 */
[----:B------:R-:W-:Y:S01]  /*0fb0*/  ULOP3.LUT UR4, UR41, 0x7ff00000, URZ, 0xc0, !UPT ;  /* 0x7ff0000029047892 */ /* 0x000fe2000f8ec0ff */
[----:B------:R-:W-:Y:S01]  /*0fc0*/  R2UR UR27, R25 ;  /* 0x00000000191b72ca */ /* 0x000fe200000e0000 */
[----:B------:R-:W-:Y:S01]  /*0fd0*/  DADD R24, R42, 2 ;  /* 0x400000002a187429 */ /* 0x000fe20000000000 */
[----:B------:R-:W-:Y:S01]  /*0fe0*/  R2UR UR42, R26 ;  /* 0x000000001a2a72ca */ /* 0x000fe200000e0000 */
[----:B------:R-:W-:Y:S01]  /*0ff0*/  DADD R26, R46, 8 ;  /* 0x402000002e1a7429 */ /* 0x000fe20000000000 */
[----:B---3--:R-:W-:-:S02]  /*1000*/  R2UR UR36, R48 ;  /* 0x00000000302472ca */ /* 0x008fc400000e0000 */
[----:B------:R-:W-:Y:S02]  /*1010*/  R2UR UR37, R49 ;  /* 0x00000000312572ca */ /* 0x000fe400000e0000 */
[----:B------:R-:W3:Y:S01]  /*1020*/  LDC.64 R48, c[0x0][0x388] ;  /* 0x0000e200ff307b82 */ /* 0x000ee20000000a00 */
[----:B----4-:R-:W-:Y:S01]  /*1030*/  R2UR UR39, R15 ;  /* 0x000000000f2772ca */ /* 0x010fe200000e0000 */
[----:B0-----:R-:W-:Y:S01]  /*1040*/  DADD R50, R44, 10 ;  /* 0x402400002c327429 */ /* 0x001fe20000000000 */
[----:B------:R-:W-:Y:S01]  /*1050*/  R2UR UR56, R18 ;  /* 0x00000000123872ca */ /* 0x000fe200000e0000 */
[----:B------:R-:W-:Y:S01]  /*1060*/  IMAD.U32 R15, RZ, RZ, UR6 ;  /* 0x00000006ff0f7e24 */ /* 0x000fe2000f8e00ff */
[----:B------:R-:W-:Y:S01]  /*1070*/  R2UR UR57, R19 ;  /* 0x00000000133972ca */ /* 0x000fe200000e0000 */
[----:B------:R-:W-:Y:S01]  /*1080*/  DADD R18, R42, 9 ;  /* 0x402200002a127429 */ /* 0x000fe20000000000 */
[----:B------:R-:W-:Y:S01]  /*1090*/  R2UR UR38, R14 ;  /* 0x000000000e2672ca */ /* 0x000fe200000e0000 */
[----:B------:R-:W-:Y:S01]  /*10a0*/  ULOP3.LUT UR6, UR47, 0x7ff00000, URZ, 0xc0, !UPT ;  /* 0x7ff000002f067892 */ /* 0x000fe2000f8ec0ff */
[----:B------:R-:W-:Y:S01]  /*10b0*/  IMAD.U32 R14, RZ, RZ, UR4 ;  /* 0x00000004ff0e7e24 */ /* 0x000fe2000f8e00ff */
[----:B--2---:R-:W-:Y:S01]  /*10c0*/  R2UR UR46, R22 ;  /* 0x00000000162e72ca */ /* 0x004fe200000e0000 */
[----:B------:R-:W-:Y:S01]  /*10d0*/  ULOP3.LUT UR4, UR45, 0x7ff00000, URZ, 0xc0, !UPT ;  /* 0x7ff000002d047892 */ /* 0x000fe2000f8ec0ff */
[----:B------:R-:W-:Y:S01]  /*10e0*/  R2UR UR47, R23 ;  /* 0x00000000172f72ca */ /* 0x000fe200000e0000 */
[----:B------:R-:W-:Y:S01]  /*10f0*/  DADD R22, R40, 1 ;  /* 0x3ff0000028167429 */ /* 0x000fe20000000000 */
[----:B------:R-:W-:-:S02]  /*1100*/  R2UR UR62, R28 ;  /* 0x000000001c3e72ca */ /* 0x000fc400000e0000 */
[----:B------:R-:W-:Y:S01]  /*1110*/  R2UR UR63, R29 ;  /* 0x000000001d3f72ca */ /* 0x000fe200000e0000 */
[----:B------:R-:W-:Y:S01]  /*1120*/  DADD R28, R46, 2 ;  /* 0x400000002e1c7429 */ /* 0x000fe20000000000 */
[----:B------:R-:W-:Y:S02]  /*1130*/  LOP3.LUT R24, R39, 0x7ff00000, RZ, 0xc0, !PT ;  /* 0x7ff0000027187812 */ /* 0x000fe400078ec0ff */
[----:B------:R-:W0:Y:S01]  /*1140*/  LDC.64 R38, c[0x0][0x380] ;  /* 0x0000e000ff267b82 */ /* 0x000e220000000a00 */
[----:B-1----:R-:W-:Y:S02]  /*1150*/  R2UR UR44, R20 ;  /* 0x00000000142c72ca */ /* 0x002fe400000e0000 */
[----:B------:R-:W-:Y:S01]  /*1160*/  R2UR UR45, R21 ;  /* 0x00000000152d72ca */ /* 0x000fe200000e0000 */
[----:B------:R-:W-:Y:S01]  /*1170*/  DADD R20, R44, 2 ;  /* 0x400000002c147429 */ /* 0x000fe20000000000 */
[----:B------:R-:W-:Y:S02]  /*1180*/  R2UR UR54, R26 ;  /* 0x000000001a3672ca */ /* 0x000fe400000e0000 */
[----:B------:R-:W-:Y:S01]  /*1190*/  R2UR UR55, R27 ;  /* 0x000000001b3772ca */ /* 0x000fe200000e0000 */
[C---:B------:R-:W-:Y:S01]  /*11a0*/  DADD R26, R42.reuse, 11 ;  /* 0x402600002a1a7429 */ /* 0x040fe20000000000 */
[----:B------:R-:W-:Y:S01]  /*11b0*/  R2UR UR40, R16 ;  /* 0x00000000102872ca */ /* 0x000fe200000e0000 */
[----:B------:R-:W-:Y:S01]  /*11c0*/  IMAD.U32 R16, RZ, RZ, UR4 ;  /* 0x00000004ff107e24 */ /* 0x000fe2000f8e00ff */
[----:B------:R-:W-:Y:S01]  /*11d0*/  R2UR UR16, R50 ;  /* 0x00000000321072ca */ /* 0x000fe200000e0000 */
[----:B------:R-:W-:Y:S01]  /*11e0*/  ULOP3.LUT UR4, UR31, 0x7ff00000, URZ, 0xc0, !UPT ;  /* 0x7ff000001f047892 */ /* 0x000fe2000f8ec0ff */
[----:B------:R-:W-:Y:S01]  /*11f0*/  R2UR UR17, R51 ;  /* 0x00000000331172ca */ /* 0x000fe200000e0000 */
[----:B------:R-:W1:Y:S01]  /*1200*/  LDCU.64 UR30, c[0x0][0x390] ;  /* 0x00007200ff1e77ac */ /* 0x000e620008000a00 */
[----:B------:R-:W-:Y:S01]  /*1210*/  R2UR UR48, R18 ;  /* 0x00000000123072ca */ /* 0x000fe200000e0000 */
[----:B------:R-:W-:Y:S01]  /*1220*/  DADD R50, R42, 4 ;  /* 0x401000002a327429 */ /* 0x000fe20000000000 */
[----:B------:R-:W-:-:S02]  /*1230*/  R2UR UR49, R19 ;  /* 0x00000000133172ca */ /* 0x000fc400000e0000 */
[----:B------:R2:W4:Y:S01]  /*1240*/  F2F.F64.F32 R18, R30 ;  /* 0x0000001e00127310 */ /* 0x0005220000201800 */
[----:B------:R-:W-:Y:S02]  /*1250*/  LOP3.LUT R20, R23, 0x7ff00000, RZ, 0xc0, !PT ;  /* 0x7ff0000017147812 */ /* 0x000fe400078ec0ff */
[----:B------:R-:W-:Y:S01]  /*1260*/  LOP3.LUT R23, R29, 0x7ff00000, RZ, 0xc0, !PT ;  /* 0x7ff000001d177812 */ /* 0x000fe200078ec0ff */
[C---:B------:R-:W-:Y:S01]  /*1270*/  DADD R28, R42.reuse, 3 ;  /* 0x400800002a1c7429 */ /* 0x040fe20000000000 */
[----:B------:R-:W-:Y:S02]  /*1280*/  R2UR UR60, R26 ;  /* 0x000000001a3c72ca */ /* 0x000fe400000e0000 */
[----:B------:R-:W-:Y:S01]  /*1290*/  R2UR UR61, R27 ;  /* 0x000000001b3d72ca */ /* 0x000fe200000e0000 */
[----:B------:R-:W-:Y:S02]  /*12a0*/  DADD R26, R42, 1 ;  /* 0x3ff000002a1a7429 */ /* 0x000fe40000000000 */
[C---:B------:R-:W-:Y:S01]  /*12b0*/  DADD R52, R40.reuse, 9 ;  /* 0x4022000028347429 */ /* 0x040fe20000000000 */
[----:B------:R-:W-:Y:S01]  /*12c0*/  LOP3.LUT R28, R51, 0x7ff00000, RZ, 0xc0, !PT ;  /* 0x7ff00000331c7812 */ /* 0x000fe200078ec0ff */
[----:B---3--:R-:W-:Y:S01]  /*12d0*/  FMUL R51, R30, R49 ;  /* 0x000000311e337220 */ /* 0x008fe20000400000 */
[----:B--2---:R-:W-:Y:S01]  /*12e0*/  FADD R30, R49, UR32 ;  /* 0x00000020311e7e21 */ /* 0x004fe20008000000 */
[----:B------:R-:W-:Y:S01]  /*12f0*/  R2UR UR69, R47 ;  /* 0x000000002f4572ca */ /* 0x000fe200000e0000 */
[----:B------:R-:W-:Y:S01]  /*1300*/  IMAD R35, R48, 0xc, R35 ;  /* 0x0000000c30237824 */ /* 0x000fe200078e0223 */
[----:B----4-:R-:W-:Y:S01]  /*1310*/  R2UR UR42, R18 ;  /* 0x00000000122a72ca */ /* 0x010fe200000e0000 */
[----:B------:R-:W-:Y:S01]  /*1320*/  FMUL R30, R30, R31 ;  /* 0x0000001f1e1e7220 */ /* 0x000fe20000400000 */
[----:B------:R-:W-:Y:S01]  /*1330*/  R2UR UR43, R19 ;  /* 0x00000000132b72ca */ /* 0x000fe200000e0000 */
[----:B------:R-:W-:Y:S01]  /*1340*/  DADD R18, R40, 2 ;  /* 0x4000000028127429 */ /* 0x000fe20000000000 */
[----:B------:R-:W-:-:S02]  /*1350*/  IMAD R37, R48, 0x6, R37 ;  /* 0x0000000630257824 */ /* 0x000fc400078e0225 */
[----:B0-----:R-:W-:Y:S01]  /*1360*/  FADD R31, R39, UR32 ;  /* 0x00000020271f7e21 */ /* 0x001fe20008000000 */
[----:B-1----:R-:W-:Y:S01]  /*1370*/  IMAD.U32 R48, RZ, RZ, UR31 ;  /* 0x0000001fff307e24 */ /* 0x002fe2000f8e00ff */
[----:B------:R-:W-:Y:S01]  /*1380*/  LOP3.LUT R22, R27, 0x7ff00000, RZ, 0xc0, !PT ;  /* 0x7ff000001b167812 */ /* 0x000fe200078ec0ff */
[C---:B------:R-:W-:Y:S01]  /*1390*/  DADD R26, R40.reuse, 4 ;  /* 0x40100000281a7429 */ /* 0x040fe20000000000 */
[----:B------:R-:W-:Y:S01]  /*13a0*/  R2UR UR50, R52 ;  /* 0x00000000343272ca */ /* 0x000fe200000e0000 */
[----:B------:R-:W-:Y:S01]  /*13b0*/  DADD R54, R40, 3 ;  /* 0x4008000028367429 */ /* 0x000fe20000000000 */
[----:B------:R-:W-:Y:S01]  /*13c0*/  R2UR UR51, R53 ;  /* 0x00000000353372ca */ /* 0x000fe200000e0000 */
[----:B------:R-:W-:Y:S01]  /*13d0*/  DADD R52, R44, 4 ;  /* 0x401000002c347429 */ /* 0x000fe20000000000 */
[----:B------:R-:W-:Y:S01]  /*13e0*/  ISETP.GE.AND P0, PT, R43, RZ, PT ;  /* 0x000000ff2b00720c */ /* 0x000fe20003f06270 */
[----:B------:R-:W-:Y:S01]  /*13f0*/  FFMA R31, R31, R34, R30 ;  /* 0x000000221f1f7223 */ /* 0x000fe2000000001e */
[----:B------:R-:W-:Y:S01]  /*1400*/  R2UR UR68, R46 ;  /* 0x000000002e4472ca */ /* 0x000fe200000e0000 */
[----:B------:R-:W-:Y:S01]  /*1410*/  FADD R30, R48, UR32 ;  /* 0x00000020301e7e21 */ /* 0x000fe20008000000 */
[----:B------:R-:W-:Y:S01]  /*1420*/  FFMA R51, R32, R39, R51 ;  /* 0x0000002720337223 */ /* 0x000fe20000000033 */
[----:B------:R-:W-:Y:S01]  /*1430*/  VIADD R32, R37, 0x6 ;  /* 0x0000000625207836 */ /* 0x000fe20000000000 */
[----:B------:R-:W-:Y:S01]  /*1440*/  LOP3.LUT R18, R19, 0x7ff00000, RZ, 0xc0, !PT ;  /* 0x7ff0000013127812 */ /* 0x000fe200078ec0ff */
[----:B------:R-:W-:Y:S01]  /*1450*/  FFMA R34, R30, R36, R31 ;  /* 0x000000241e227223 */ /* 0x000fe2000000001f */
[----:B------:R-:W-:Y:S01]  /*1460*/  FFMA R51, R64, UR31, R51 ;  /* 0x0000001f40337c23 */ /* 0x000fe20008000033 */
[----:B------:R-:W-:Y:S01]  /*1470*/  VIADD R36, R37, 0xe ;  /* 0x0000000e25247836 */ /* 0x000fe20000000000 */
[----:B------:R-:W-:Y:S01]  /*1480*/  LOP3.LUT R19, R21, 0x7ff00000, RZ, 0xc0, !PT ;  /* 0x7ff0000015137812 */ /* 0x000fe200078ec0ff */
[----:B------:R-:W-:Y:S01]  /*1490*/  UISETP.GE.AND UP1, UPT, UR69, URZ, UPT ;  /* 0x000000ff4500728c */ /* 0x000fe2000bf26270 */
[----:B------:R-:W-:Y:S01]  /*14a0*/  LOP3.LUT R21, R25, 0x7ff00000, RZ, 0xc0, !PT ;  /* 0x7ff0000019157812 */ /* 0x000fe200078ec0ff */
        /* <DEDUP_REMOVED lines=9> */
[----:B------:R-:W-:Y:S01]  /*1540*/  UMOV UR48, 0x7ff00000 ;  /* 0x7ff0000000307882 */ /* 0x000fe20000000000 */
[----:B------:R-:W-:Y:S01]  /*1550*/  R2UR UR41, R17 ;  /* 0x00000000112972ca */ /* 0x000fe200000e0000 */
[----:B------:R-:W-:Y:S01]  /*1560*/  IMAD.U32 R17, RZ, RZ, UR6 ;  /* 0x00000006ff117e24 */ /* 0x000fe2000f8e00ff */
        /* <DEDUP_REMOVED lines=26> */
[----:B------:R-:W-:Y:S02]  /*1710*/  USEL UR30, UR48, 0xfff00000, UP2 ;  /* 0xfff00000301e7887 */ /* 0x000fe40009000000 */
[----:B------:R-:W-:Y:S02]  /*1720*/  USEL UR31, UR48, 0xfff00000, UP0 ;  /* 0xfff00000301f7887 */ /* 0x000fe40008000000 */
[----:B------:R-:W-:-:S12]  /*1730*/  USEL UR32, UR48, 0xfff00000, UP1 ;  /* 0xfff0000030207887 */ /* 0x000fd80008800000 */
.L_x_364:
[----:B0-----:R-:W0:Y:S01]  /*1740*/  S2R R56, SR_TID.X ;  /* 0x0000000000387919 */ /* 0x001e220000002100 */
[----:B------:R-:W1:Y:S01]  /*1750*/  LDC.64 R36, c[0x0][0x3a8] ;  /* 0x0000ea00ff247b82 */ /* 0x000e620000000a00 */
[----:B------:R-:W2:Y:S07]  /*1760*/  S2R R54, SR_TID.Y ;  /* 0x0000000000367919 */ /* 0x000eae0000002200 */
[----:B------:R-:W3:Y:S01]  /*1770*/  LDC R61, c[0x0][0x384] ;  /* 0x0000e100ff3d7b82 */ /* 0x000ee20000000800 */
[----:B------:R-:W-:-:S07]  /*1780*/  MOV R35, 0x400 ;  /* 0x0000040000237802 */ /* 0x000fce0000000f00 */
[----:B------:R-:W4:Y:S08]  /*1790*/  LDC R59, c[0x0][0x38c] ;  /* 0x0000e300ff3b7b82 */ /* 0x000f300000000800 */
[----:B------:R-:W3:Y:S01]  /*17a0*/  LDC R58, c[0x0][0x398] ;  /* 0x0000e600ff3a7b82 */ /* 0x000ee20000000800 */
        /* <DEDUP_REMOVED lines=8> */
[----:B------:R-:W2:Y:S01]  /*1830*/  @!P1 LDG.E.CONSTANT R53, desc[UR34][R52.64] ;  /* 0x0000002234359981 */ /* 0x000ea2000c1e9900 */
[----:B------:R-:W-:Y:S01]  /*1840*/  IMAD.WIDE R48, R30, 0x4, R36 ;  /* 0x000000041e307825 */ /* 0x000fe200078e0224 */
[----:B------:R-:W-:Y:S01]  /*1850*/  UISETP.NE.AND UP3, UPT, UR29, 0x7ff00000, UPT ;  /* 0x7ff000001d00788c */ /* 0x000fe2000bf65270 */
[----:B------:R-:W1:Y:S04]  /*1860*/  LDC R37, c[0x0][0x394] ;  /* 0x0000e500ff257b82 */ /* 0x000e680000000800 */
[----:B------:R1:W2:Y:S01]  /*1870*/  LDG.E.CONSTANT R48, desc[UR34][R48.64] ;  /* 0x0000002230307981 */ /* 0x0002a2000c1e9900 */
[----:B------:R-:W1:Y:S01]  /*1880*/  S2R R36, SR_CgaCtaId ;  /* 0x0000000000247919 */ /* 0x000e620000008800 */
[----:B------:R-:W-:Y:S01]  /*1890*/  UP2UR UR33, UPR, URZ, 0x8 ;  /* 0x00000008ff217883 */ /* 0x000fe20008000000 */
[----:B----4-:R-:W-:Y:S01]  /*18a0*/  FSETP.NEU.AND P3, PT, R59, 1, PT ;  /* 0x3f8000003b00780b */ /* 0x010fe20003f6d000 */
[----:B------:R-:W-:-:S02]  /*18b0*/  UISETP.NE.AND UP3, UPT, UR28, 0x7ff00000, UPT ;  /* 0x7ff000001c00788c */ /* 0x000fc4000bf65270 */
[----:B------:R-:W-:Y:S02]  /*18c0*/  UISETP.NE.AND UP4, UPT, UR27, 0x7ff00000, UPT ;  /* 0x7ff000001b00788c */ /* 0x000fe4000bf85270 */
[----:B------:R-:W-:Y:S01]  /*18d0*/  UISETP.NE.AND UP5, UPT, UR25, 0x7ff00000, UPT ;  /* 0x7ff000001900788c */ /* 0x000fe2000bfa5270 */
[C---:B---3--:R-:W-:Y:S01]  /*18e0*/  FSETP.NEU.AND P4, PT, R58.reuse, 1, PT ;  /* 0x3f8000003a00780b */ /* 0x048fe20003f8d000 */
[----:B------:R-:W-:Y:S01]  /*18f0*/  UP2UR UR50, UPR, URZ, 0x8 ;  /* 0x00000008ff327883 */ /* 0x000fe20008000000 */
[----:B------:R-:W-:Y:S01]  /*1900*/  FSETP.NEU.AND P5, PT, R58, RZ, PT ;  /* 0x000000ff3a00720b */ /* 0x000fe20003fad000 */
[----:B------:R-:W-:Y:S01]  /*1910*/  UISETP.NE.AND UP3, UPT, UR26, 0x7ff00000, UPT ;  /* 0x7ff000001a00788c */ /* 0x000fe2000bf65270 */
[----:B------:R-:W-:Y:S01]  /*1920*/  DADD R66, -RZ, |R40| ;  /* 0x00000000ff427229 */ /* 0x000fe20000000528 */
[----:B0-----:R-:W0:Y:S01]  /*1930*/  LDC.64 R38, c[0x0][0x3b0] ;  /* 0x0000ec00ff267b82 */ /* 0x001e220000000a00 */
[----:B-1----:R-:W-:-:S05]  /*1940*/  LEA R35, R36, R35, 0x18 ;  /* 0x0000002324237211 */ /* 0x002fca00078ec0ff */
[----:B------:R-:W-:-:S04]  /*1950*/  IMAD R35, R54, 0x50, R35 ;  /* 0x0000005036237824 */ /* 0x000fc800078e0223 */
[----:B------:R-:W-:Y:S01]  /*1960*/  IMAD R36, R56, 0x4, R35 ;  /* 0x0000000438247824 */ /* 0x000fe200078e0223 */
[----:B------:R-:W-:Y:S01]  /*1970*/  BAR.SYNC.DEFER_BLOCKING 0x0 ;  /* 0x0000000000007b1d */ /* 0x000fe20000010000 */
[----:B------:R-:W-:Y:S02]  /*1980*/  UP2UR UR52, UPR, URZ, 0x8 ;  /* 0x00000008ff347883 */ /* 0x000fe40008000000 */
[----:B------:R-:W-:Y:S02]  /*1990*/  UISETP.NE.AND UP3, UPT, UR24, 0x7ff00000, UPT ;  /* 0x7ff000001800788c */ /* 0x000fe4000bf65270 */
[----:B------:R-:W-:Y:S02]  /*19a0*/  UP2UR UR51, UPR, URZ, 0x10 ;  /* 0x00000010ff337883 */ /* 0x000fe40008000000 */
[----:B------:R-:W-:Y:S02]  /*19b0*/  UISETP.NE.AND UP4, UPT, UR23, 0x7ff00000, UPT ;  /* 0x7ff000001700788c */ /* 0x000fe4000bf85270 */
[----:B------:R-:W-:Y:S01]  /*19c0*/  UP2UR UR53, UPR, URZ, 0x20 ;  /* 0x00000020ff357883 */ /* 0x000fe20008000000 */
[----:B------:R-:W-:Y:S01]  /*19d0*/  DSETP.NEU.AND P0, PT, |R40|, +INF , PT ;  /* 0x7ff000002800742a */ /* 0x000fe20003f0d200 */
[----:B------:R-:W-:Y:S01]  /*19e0*/  UISETP.NE.AND UP5, UPT, UR22, 0x7ff00000, UPT ;  /* 0x7ff000001600788c */ /* 0x000fe2000bfa5270 */
[----:B------:R-:W-:Y:S01]  /*19f0*/  P2R R40, PR, RZ, 0x10 ;  /* 0x00000010ff287803 */ /* 0x000fe20000000000 */
[----:B------:R-:W-:Y:S01]  /*1a00*/  UP2UR UR54, UPR, URZ, 0x8 ;  /* 0x00000008ff367883 */ /* 0x000fe20008000000 */
[C---:B------:R-:W-:Y:S01]  /*1a10*/  FSETP.NEU.AND P4, PT, R37.reuse, 1, PT ;  /* 0x3f8000002500780b */ /* 0x040fe20003f8d000 */
[----:B------:R-:W-:Y:S01]  /*1a20*/  UISETP.NE.AND UP3, UPT, UR21, 0x7ff00000, UPT ;  /* 0x7ff000001500788c */ /* 0x000fe2000bf65270 */
[----:B------:R-:W-:Y:S01]  /*1a30*/  P2R R40, PR, RZ, 0x20 ;  /* 0x00000020ff287803 */ /* 0x000fe20000000000 */
[----:B------:R-:W-:Y:S01]  /*1a40*/  UP2UR UR55, UPR, URZ, 0x10 ;  /* 0x00000010ff377883 */ /* 0x000fe20008000000 */
[----:B------:R-:W-:Y:S01]  /*1a50*/  FSETP.NEU.AND P6, PT, R37, RZ, PT ;  /* 0x000000ff2500720b */ /* 0x000fe20003fcd000 */
[----:B------:R-:W-:Y:S01]  /*1a60*/  UISETP.NE.AND UP4, UPT, UR20, 0x7ff00000, UPT ;  /* 0x7ff000001400788c */ /* 0x000fe2000bf85270 */
[----:B------:R-:W-:Y:S01]  /*1a70*/  ISETP.NE.AND P5, PT, R28, 0x7ff00000, PT ;  /* 0x7ff000001c00780c */ /* 0x000fe20003fa5270 */
[----:B------:R-:W-:-:S02]  /*1a80*/  UP2UR UR56, UPR, URZ, 0x20 ;  /* 0x00000020ff387883 */ /* 0x000fc40008000000 */
[----:B------:R-:W-:Y:S01]  /*1a90*/  UISETP.NE.AND UP5, UPT, UR19, 0x7ff00000, UPT ;  /* 0x7ff000001300788c */ /* 0x000fe2000bfa5270 */
[----:B------:R-:W-:Y:S01]  /*1aa0*/  P2R R40, PR, RZ, 0x10 ;  /* 0x00000010ff287803 */ /* 0x000fe20000000000 */
[----:B------:R-:W-:Y:S01]  /*1ab0*/  UP2UR UR57, UPR, URZ, 0x8 ;  /* 0x00000008ff397883 */ /* 0x000fe20008000000 */
[----:B------:R-:W-:Y:S01]  /*1ac0*/  P2R R40, PR, RZ, 0x40 ;  /* 0x00000040ff287803 */ /* 0x000fe20000000000 */
[----:B------:R-:W-:Y:S01]  /*1ad0*/  UISETP.NE.AND UP3, UPT, UR18, 0x7ff00000, UPT ;  /* 0x7ff000001200788c */ /* 0x000fe2000bf65270 */
[----:B------:R-:W-:Y:S01]  /*1ae0*/  P2R R54, PR, RZ, 0x20 ;  /* 0x00000020ff367803 */ /* 0x000fe20000000000 */
[----:B------:R-:W-:Y:S01]  /*1af0*/  UP2UR UR58, UPR, URZ, 0x10 ;  /* 0x00000010ff3a7883 */ /* 0x000fe20008000000 */
[----:B------:R-:W-:Y:S01]  /*1b00*/  ISETP.NE.AND P6, PT, R27, 0x7ff00000, PT ;  /* 0x7ff000001b00780c */ /* 0x000fe20003fc5270 */
[----:B------:R-:W-:Y:S01]  /*1b10*/  UISETP.NE.AND UP4, UPT, UR17, 0x7ff00000, UPT ;  /* 0x7ff000001100788c */ /* 0x000fe2000bf85270 */
[----:B------:R-:W-:Y:S01]  /*1b20*/  ISETP.NE.AND P5, PT, R25, 0x7ff00000, PT ;  /* 0x7ff000001900780c */ /* 0x000fe20003fa5270 */
[----:B------:R-:W-:-:S02]  /*1b30*/  UP2UR UR59, UPR, URZ, 0x20 ;  /* 0x00000020ff3b7883 */ /* 0x000fc40008000000 */
[----:B------:R-:W-:Y:S01]  /*1b40*/  UISETP.NE.AND UP5, UPT, UR16, 0x7ff00000, UPT ;  /* 0x7ff000001000788c */ /* 0x000fe2000bfa5270 */
[----:B------:R-:W-:Y:S01]  /*1b50*/  ISETP.NE.AND P4, PT, R29, 0x7ff00000, PT ;  /* 0x7ff000001d00780c */ /* 0x000fe20003f85270 */
[----:B------:R-:W-:Y:S01]  /*1b60*/  UP2UR UR60, UPR, URZ, 0x8 ;  /* 0x00000008ff3c7883 */ /* 0x000fe20008000000 */
[----:B------:R-:W-:Y:S01]  /*1b70*/  P2R R49, PR, RZ, 0x20 ;  /* 0x00000020ff317803 */ /* 0x000fe20000000000 */
[----:B------:R-:W-:Y:S01]  /*1b80*/  UISETP.NE.AND UP3, UPT, UR15, 0x7ff00000, UPT ;  /* 0x7ff000000f00788c */ /* 0x000fe2000bf65270 */
[----:B------:R-:W-:Y:S01]  /*1b90*/  ISETP.NE.AND P5, PT, R23, 0x7ff00000, PT ;  /* 0x7ff000001700780c */ /* 0x000fe20003fa5270 */
[----:B------:R-:W-:Y:S02]  /*1ba0*/  UP2UR UR61, UPR, URZ, 0x10 ;  /* 0x00000010ff3d7883 */ /* 0x000fe40008000000 */
[----:B------:R-:W-:Y:S02]  /*1bb0*/  UISETP.NE.AND UP4, UPT, UR14, 0x7ff00000, UPT ;  /* 0x7ff000000e00788c */ /* 0x000fe4000bf85270 */
[----:B------:R-:W-:Y:S01]  /*1bc0*/  UP2UR UR62, UPR, URZ, 0x20 ;  /* 0x00000020ff3e7883 */ /* 0x000fe20008000000 */
[----:B------:R-:W-:Y:S01]  /*1bd0*/  P2R R71, PR, RZ, 0x10 ;  /* 0x00000010ff477803 */ /* 0x000fe20000000000 */
[----:B------:R-:W-:Y:S01]  /*1be0*/  UISETP.NE.AND UP5, UPT, UR13, 0x7ff00000, UPT ;  /* 0x7ff000000d00788c */ /* 0x000fe2000bfa5270 */
[----:B------:R-:W-:Y:S01]  /*1bf0*/  R2UR UR72, R17 ;  /* 0x00000000114872ca */ /* 0x000fe200000e0000 */
[----:B------:R-:W-:Y:S01]  /*1c00*/  UP2UR UR63, UPR, URZ, 0x8 ;  /* 0x00000008ff3f7883 */ /* 0x000fe20008000000 */
[----:B------:R-:W-:Y:S01]  /*1c10*/  ISETP.NE.AND P4, PT, R26, 0x7ff00000, PT ;  /* 0x7ff000001a00780c */ /* 0x000fe20003f85270 */
[----:B------:R-:W-:Y:S01]  /*1c20*/  UISETP.NE.AND UP3, UPT, UR12, 0x7ff00000, UPT ;  /* 0x7ff000000c00788c */ /* 0x000fe2000bf65270 */
[----:B------:R-:W-:Y:S01]  /*1c30*/  P2R R86, PR, RZ, 0x20 ;  /* 0x00000020ff567803 */ /* 0x000fe20000000000 */
[----:B------:R-:W-:Y:S01]  /*1c40*/  UP2UR UR64, UPR, URZ, 0x10 ;  /* 0x00000010ff407883 */ /* 0x000fe20008000000 */
[----:B------:R-:W-:Y:S01]  /*1c50*/  R2UR UR73, R16 ;  /* 0x00000000104972ca */ /* 0x000fe200000e0000 */
[----:B------:R-:W-:Y:S01]  /*1c60*/  UISETP.NE.AND UP4, UPT, UR11, 0x7ff00000, UPT ;  /* 0x7ff000000b00788c */ /* 0x000fe2000bf85270 */
[----:B------:R-:W-:Y:S01]  /*1c70*/  ISETP.NE.AND P5, PT, R21, 0x7ff00000, PT ;  /* 0x7ff000001500780c */ /* 0x000fe20003fa5270 */
[----:B------:R-:W-:Y:S01]  /*1c80*/  UP2UR UR65, UPR, URZ, 0x20 ;  /* 0x00000020ff417883 */ /* 0x000fe20008000000 */
[----:B------:R-:W-:Y:S01]  /*1c90*/  R2UR UR74, R15 ;  /* 0x000000000f4a72ca */ /* 0x000fe200000e0000 */
[----:B------:R-:W-:-:S02]  /*1ca0*/  UISETP.NE.AND UP5, UPT, UR10, 0x7ff00000, UPT ;  /* 0x7ff000000a00788c */ /* 0x000fc4000bfa5270 */
[----:B------:R-:W-:Y:S01]  /*1cb0*/  UP2UR UR66, UPR, URZ, 0x8 ;  /* 0x00000008ff427883 */ /* 0x000fe20008000000 */
[----:B------:R-:W-:Y:S01]  /*1cc0*/  R2UR UR75, R14 ;  /* 0x000000000e4b72ca */ /* 0x000fe200000e0000 */
[----:B------:R-:W-:Y:S01]  /*1cd0*/  UISETP.NE.AND UP3, UPT, UR9, 0x7ff00000, UPT ;  /* 0x7ff000000900788c */ /* 0x000fe2000bf65270 */
[----:B------:R-:W-:Y:S01]  /*1ce0*/  R2UR UR49, R12 ;  /* 0x000000000c3172ca */ /* 0x000fe200000e0000 */
[----:B------:R-:W-:Y:S02]  /*1cf0*/  UP2UR UR67, UPR, URZ, 0x10 ;  /* 0x00000010ff437883 */ /* 0x000fe40008000000 */
[----:B------:R-:W-:Y:S02]  /*1d00*/  UISETP.NE.AND UP4, UPT, UR7, 0x7ff00000, UPT ;  /* 0x7ff000000700788c */ /* 0x000fe4000bf85270 */
[----:B------:R-:W-:Y:S02]  /*1d10*/  UP2UR UR68, UPR, URZ, 0x20 ;  /* 0x00000020ff447883 */ /* 0x000fe40008000000 */
[----:B------:R-:W-:-:S02]  /*1d20*/  UISETP.NE.AND UP5, UPT, UR6, 0x7ff00000, UPT ;  /* 0x7ff000000600788c */ /* 0x000fc4000bfa5270 */
[----:B------:R-:W-:Y:S02]  /*1d30*/  UP2UR UR69, UPR, URZ, 0x8 ;  /* 0x00000008ff457883 */ /* 0x000fe40008000000 */
[----:B------:R-:W-:Y:S02]  /*1d40*/  UISETP.NE.AND UP3, UPT, UR5, 0x7ff00000, UPT ;  /* 0x7ff000000500788c */ /* 0x000fe4000bf65270 */
[----:B------:R-:W-:Y:S02]  /*1d50*/  UP2UR UR70, UPR, URZ, 0x10 ;  /* 0x00000010ff467883 */ /* 0x000fe40008000000 */
[----:B------:R-:W-:Y:S02]  /*1d60*/  UISETP.NE.AND UP4, UPT, UR4, 0x7ff00000, UPT ;  /* 0x7ff000000400788c */ /* 0x000fe4000bf85270 */
[----:B------:R-:W-:Y:S02]  /*1d70*/  UP2UR UR71, UPR, URZ, 0x20 ;  /* 0x00000020ff477883 */ /* 0x000fe40008000000 */
[----:B------:R-:W-:-:S02]  /*1d80*/  UISETP.NE.AND UP5, UPT, UR72, 0x7ff00000, UPT ;  /* 0x7ff000004800788c */ /* 0x000fc4000bfa5270 */
[----:B------:R-:W-:Y:S01]  /*1d90*/  UP2UR UR72, UPR, URZ, 0x8 ;  /* 0x00000008ff487883 */ /* 0x000fe20008000000 */
[----:B0-----:R-:W-:Y:S01]  /*1da0*/  IMAD.WIDE R38, R32, 0x4, R38 ;  /* 0x0000000420267825 */ /* 0x001fe200078e0226 */
[----:B------:R-:W-:Y:S01]  /*1db0*/  UISETP.NE.AND UP3, UPT, UR73, 0x7ff00000, UPT ;  /* 0x7ff000004900788c */ /* 0x000fe2000bf65270 */
[----:B------:R-:W-:Y:S01]  /*1dc0*/  MOV R62, 0x2140 ;  /* 0x00002140003e7802 */ /* 0x000fe20000000f00 */
[----:B------:R-:W-:Y:S02]  /*1dd0*/  UP2UR UR73, UPR, URZ, 0x10 ;  /* 0x00000010ff497883 */ /* 0x000fe40008000000 */
[----:B------:R-:W-:Y:S02]  /*1de0*/  UISETP.NE.AND UP4, UPT, UR74, 0x7ff00000, UPT ;  /* 0x7ff000004a00788c */ /* 0x000fe4000bf85270 */
[----:B------:R-:W-:Y:S01]  /*1df0*/  UP2UR UR74, UPR, URZ, 0x20 ;  /* 0x00000020ff4a7883 */ /* 0x000fe20008000000 */
[----:B------:R-:W-:Y:S01]  /*1e00*/  UMOV UR48, 0x40000000 ;  /* 0x4000000000307882 */ /* 0x000fe20000000000 */
[----:B------:R-:W-:-:S02]  /*1e10*/  UISETP.NE.AND UP5, UPT, UR75, 0x7ff00000, UPT ;  /* 0x7ff000004b00788c */ /* 0x000fc4000bfa5270 */
[----:B------:R-:W-:Y:S01]  /*1e20*/  UISETP.NE.AND UP6, UPT, UR49, 0x7ff00000, UPT ;  /* 0x7ff000003100788c */ /* 0x000fe2000bfc5270 */
[----:B--2---:R0:W-:Y:S04]  /*1e30*/  @!P2 STS [R36+0x1e0], R55 ;  /* 0x0001e0372400a388 */ /* 0x0041e80000000800 */
[----:B------:R-:W-:Y:S01]  /*1e40*/  @!P2 STS [R36+0x218], R57 ;  /* 0x000218392400a388 */ /* 0x000fe20000000800 */
[----:B------:R-:W-:-:S04]  /*1e50*/  FSETP.NEU.AND P2, PT, R61, 1, PT ;  /* 0x3f8000003d00780b */ /* 0x000fc80003f4d000 */
[----:B------:R-:W-:Y:S02]  /*1e60*/  P2R R35, PR, RZ, 0x4 ;  /* 0x00000004ff237803 */ /* 0x000fe40000000000 */
        /* <DEDUP_REMOVED lines=11> */
[----:B------:R-:W-:Y:S01]  /*1f20*/  @!P1 STS [R36+0x18], R51 ;  /* 0x0000183324009388 */ /* 0x000fe20000000800 */
[----:B0-----:R-:W-:-:S03]  /*1f30*/  P2R R55, PR, RZ, 0x40 ;  /* 0x00000040ff377803 */ /* 0x001fc60000000000 */
[----:B------:R0:W-:Y:S01]  /*1f40*/  @!P1 STS [R36+0x478], R53 ;  /* 0x0004783524009388 */ /* 0x0001e20000000800 */
[----:B------:R-:W-:-:S03]  /*1f50*/  ISETP.NE.AND P6, PT, R24, 0x7ff00000, PT ;  /* 0x7ff000001800780c */ /* 0x000fc60003fc5270 */
[----:B------:R1:W-:Y:S01]  /*1f60*/  STS [R36+0x1f8], R5 ;  /* 0x0001f80524007388 */ /* 0x0003e20000000800 */
[----:B------:R-:W-:Y:S01]  /*1f70*/  IMAD.MOV.U32 R4, RZ, RZ, R3 ;  /* 0x000000ffff047224 */ /* 0x000fe200078e0003 */
[----:B------:R-:W-:Y:S01]  /*1f80*/  P2R R87, PR, RZ, 0x40 ;  /* 0x00000040ff577803 */ /* 0x000fe20000000000 */
[----:B------:R-:W-:Y:S01]  /*1f90*/  IMAD.MOV.U32 R3, RZ, RZ, R2 ;  /* 0x000000ffff037224 */ /* 0x000fe200078e0002 */
[----:B------:R-:W-:Y:S01]  /*1fa0*/  BAR.SYNC.DEFER_BLOCKING 0x0 ;  /* 0x0000000000007b1d */ /* 0x000fe20000010000 */
[----:B------:R-:W-:Y:S01]  /*1fb0*/  IMAD.MOV.U32 R2, RZ, RZ, R0 ;  /* 0x000000ffff027224 */ /* 0x000fe200078e0000 */
[----:B------:R-:W-:Y:S01]  /*1fc0*/  ISETP.NE.AND P6, PT, R22, 0x7ff00000, PT ;  /* 0x7ff000001600780c */ /* 0x000fe20003fc5270 */
[----:B------:R-:W-:Y:S02]  /*1fd0*/  IMAD.MOV.U32 R0, RZ, RZ, R10 ;  /* 0x000000ffff007224 */ /* 0x000fe400078e000a */
[----:B------:R-:W-:Y:S01]  /*1fe0*/  IMAD.MOV.U32 R10, RZ, RZ, R13 ;  /* 0x000000ffff0a7224 */ /* 0x000fe200078e000d */
[----:B------:R-:W-:Y:S01]  /*1ff0*/  P2R R70, PR, RZ, 0x40 ;  /* 0x00000040ff467803 */ /* 0x000fe20000000000 */
[----:B------:R-:W-:Y:S01]  /*2000*/  IMAD.MOV.U32 R13, RZ, RZ, R48 ;  /* 0x000000ffff0d7224 */ /* 0x000fe200078e0030 */
[----:B------:R-:W-:Y:S01]  /*2010*/  P2R R48, PR, RZ, 0x10 ;  /* 0x00000010ff307803 */ /* 0x000fe20000000000 */
[----:B------:R-:W-:Y:S01]  /*2020*/  DSETP.NEU.AND P4, PT, |R46|, +INF , PT ;  /* 0x7ff000002e00742a */ /* 0x000fe20003f8d200 */
[----:B------:R-:W-:-:S02]  /*2030*/  ISETP.NE.AND P6, PT, R20, 0x7ff00000, PT ;  /* 0x7ff000001400780c */ /* 0x000fc40003fc5270 */
[----:B0-----:R-:W-:Y:S01]  /*2040*/  P2R R53, PR, RZ, 0x20 ;  /* 0x00000020ff357803 */ /* 0x001fe20000000000 */
[----:B------:R-:W-:Y:S01]  /*2050*/  DSETP.NEU.AND P5, PT, |R44|, +INF , PT ;  /* 0x7ff000002c00742a */ /* 0x000fe20003fad200 */
[----:B------:R-:W-:Y:S02]  /*2060*/  FSETP.NAN.AND P3, PT, R58, R58, PT ;  /* 0x0000003a3a00720b */ /* 0x000fe40003f68000 */
[----:B------:R-:W-:Y:S02]  /*2070*/  P2R R52, PR, RZ, 0x40 ;  /* 0x00000040ff347803 */ /* 0x000fe40000000000 */
[----:B------:R-:W-:Y:S02]  /*2080*/  ISETP.NE.AND P6, PT, R19, 0x7ff00000, PT ;  /* 0x7ff000001300780c */ /* 0x000fe40003fc5270 */
[----:B------:R-:W-:Y:S01]  /*2090*/  P2R R60, PR, RZ, 0x10 ;  /* 0x00000010ff3c7803 */ /* 0x000fe20000000000 */
[----:B------:R-:W-:Y:S01]  /*20a0*/  DSETP.NEU.AND P4, PT, |R42|, +INF , PT ;  /* 0x7ff000002a00742a */ /* 0x000fe20003f8d200 */
[----:B------:R-:W-:Y:S01]  /*20b0*/  P2R R57, PR, RZ, 0x8 ;  /* 0x00000008ff397803 */ /* 0x000fe20000000000 */
[----:B------:R-:W-:Y:S01]  /*20c0*/  FMUL R50, R34, R5 ;  /* 0x0000000522327220 */ /* 0x000fe20000400000 */
[----:B------:R-:W-:-:S02]  /*20d0*/  P2R R56, PR, RZ, 0x20 ;  /* 0x00000020ff387803 */ /* 0x000fc40000000000 */
[----:B------:R-:W-:Y:S02]  /*20e0*/  FSETP.NAN.AND P1, PT, R61, R61, PT ;  /* 0x0000003d3d00720b */ /* 0x000fe40003f28000 */
[----:B------:R-:W-:Y:S02]  /*20f0*/  FSETP.NAN.AND P2, PT, R59, R59, PT ;  /* 0x0000003b3b00720b */ /* 0x000fe40003f48000 */
[----:B------:R-:W-:Y:S02]  /*2100*/  FSETP.NAN.AND P3, PT, R37, R37, PT ;  /* 0x000000252500720b */ /* 0x000fe40003f68000 */
[----:B------:R-:W-:Y:S02]  /*2110*/  ISETP.NE.AND P5, PT, R18, 0x7ff00000, PT ;  /* 0x7ff000001200780c */ /* 0x000fe40003fa5270 */
[----:B-1----:R-:W-:-:S11]  /*2120*/  P2R R51, PR, RZ, 0x40 ;  /* 0x00000040ff337803 */ /* 0x002fd60000000000 */
[----:B------:R-:W-:Y:S05]  /*2130*/  CALL.REL.NOINC `($_Z20MacCormack_3D_SolverifififfPfS_S_$__internal_accurate_pow) ;  /* 0x0000008400f07944 */ /* 0x000fea0003c00000 */
[----:B------:R-:W0:Y:S01]  /*2140*/  LDCU UR48, c[0x0][0x394] ;  /* 0x00007280ff3077ac */ /* 0x000e220008000800 */
[----:B------:R-:W-:-:S04]  /*2150*/  FSETP.NEU.AND P6, PT, R37, RZ, PT ;  /* 0x000000ff2500720b */ /* 0x000fc80003fcd000 */
[----:B------:R-:W-:Y:S02]  /*2160*/  FSEL R69, R63, RZ, P6 ;  /* 0x000000ff3f457208 */ /* 0x000fe40003000000 */
[----:B------:R-:W-:Y:S02]  /*2170*/  FSEL R62, R64, RZ, P6 ;  /* 0x000000ff403e7208 */ /* 0x000fe40003000000 */
[----:B------:R-:W-:Y:S02]  /*2180*/  FSEL R65, R69, +QNAN , P0 ;  /* 0x7ff0000045417808 */ /* 0x000fe40000000000 */
[----:B------:R-:W-:Y:S02]  /*2190*/  FSEL R63, R62, RZ, P0 ;  /* 0x000000ff3e3f7208 */ /* 0x000fe40000000000 */
[----:B------:R-:W-:Y:S01]  /*21a0*/  FSETP.NEU.AND P6, PT, R37, 1, PT ;  /* 0x3f8000002500780b */ /* 0x000fe20003fcd000 */
[----:B0-----:R-:W0:Y:S01]  /*21b0*/  F2F.F64.F32 R40, UR48 ;  /* 0x0000003000287d10 */ /* 0x001e220008201800 */
[----:B------:R-:W-:Y:S01]  /*21c0*/  UMOV UR48, 0x40000000 ;  /* 0x4000000000307882 */ /* 0x000fe20000000000 */
[----:B0-----:R-:W-:-:S10]  /*21d0*/  DADD R66, R40, 2 ;  /* 0x4000000028427429 */ /* 0x001fd40000000000 */
[----:B------:R-:W-:Y:S02]  /*21e0*/  @!P5 FSEL R69, R67, R65, P3 ;  /* 0x000000414345d208 */ /* 0x000fe40001800000 */
[----:B------:R-:W-:Y:S01]  /*21f0*/  @!P5 FSEL R62, R66, R63, P3 ;  /* 0x0000003f423ed208 */ /* 0x000fe20001800000 */
[----:B------:R-:W-:Y:S02]  /*2200*/  DADD R66, -RZ, |R44| ;  /* 0x00000000ff427229 */ /* 0x000fe4000000052c */
[----:B------:R-:W-:-:S06]  /*2210*/  IMAD.MOV.U32 R63, RZ, RZ, R69 ;  /* 0x000000ffff3f7224 */ /* 0x000fcc00078e0045 */
[----:B------:R-:W-:-:S08]  /*2220*/  DADD R62, R62, R62 ;  /* 0x000000003e3e7229 */ /* 0x000fd0000000003e */
[----:B------:R-:W-:Y:S01]  /*2230*/  DMUL R44, R62, 0.5 ;  /* 0x3fe000003e2c7828 */ /* 0x000fe20000000000 */
[----:B------:R-:W-:-:S09]  /*2240*/  MOV R62, 0x2280 ;  /* 0x00002280003e7802 */ /* 0x000fd20000000f00 */
[----:B------:R-:W-:Y:S02]  /*2250*/  FSEL R88, R44, RZ, P6 ;  /* 0x000000ff2c587208 */ /* 0x000fe40003000000 */
[----:B------:R-:W-:-:S07]  /*2260*/  FSEL R89, R45, 1.875, P6 ;  /* 0x3ff000002d597808 */ /* 0x000fce0003000000 */
[----:B------:R-:W-:Y:S05]  /*2270*/  CALL.REL.NOINC `($_Z20MacCormack_3D_SolverifififfPfS_S_$__internal_accurate_pow) ;  /* 0x0000008400a07944 */ /* 0x000fea0003c00000 */
[----:B------:R-:W0:Y:S01]  /*2280*/  LDCU UR48, c[0x0][0x398] ;  /* 0x00007300ff3077ac */ /* 0x000e220008000800 */
[----:B------:R-:W-:Y:S02]  /*2290*/  P2R R68, PR, RZ, 0x2 ;  /* 0x00000002ff447803 */ /* 0x000fe40000000000 */
[----:B------:R-:W-:Y:S02]  /*22a0*/  ISETP.NE.AND P6, PT, R51, RZ, PT ;  /* 0x000000ff3300720c */ /* 0x000fe40003fc5270 */
[----:B------:R-:W-:Y:S02]  /*22b0*/  FSETP.NEU.AND P1, PT, R58, RZ, PT ;  /* 0x000000ff3a00720b */ /* 0x000fe40003f2d000 */
[----:B------:R-:W-:Y:S02]  /*22c0*/  P2R R69, PR, RZ, 0x1 ;  /* 0x00000001ff457803 */ /* 0x000fe40000000000 */
[----:B------:R-:W-:Y:S02]  /*22d0*/  ISETP.NE.AND P0, PT, R56, RZ, PT ;  /* 0x000000ff3800720c */ /* 0x000fe40003f05270 */
[----:B------:R-:W-:-:S02]  /*22e0*/  FSEL R65, R63, RZ, P1 ;  /* 0x000000ff3f417208 */ /* 0x000fc40000800000 */
[----:B------:R-:W-:Y:S02]  /*22f0*/  ISETP.NE.AND P5, PT, R57, RZ, PT ;  /* 0x000000ff3900720c */ /* 0x000fe40003fa5270 */
[----:B------:R-:W-:Y:S02]  /*2300*/  FSEL R63, R65, +QNAN , P0 ;  /* 0x7ff00000413f7808 */ /* 0x000fe40000000000 */
[----:B------:R-:W-:Y:S01]  /*2310*/  FSEL R62, R64, RZ, P1 ;  /* 0x000000ff403e7208 */ /* 0x000fe20000800000 */
[----:B0-----:R-:W0:Y:S01]  /*2320*/  F2F.F64.F32 R44, UR48 ;  /* 0x00000030002c7d10 */ /* 0x001e220008201800 */
[----:B------:R-:W-:Y:S01]  /*2330*/  ISETP.NE.AND P1, PT, R68, RZ, PT ;  /* 0x000000ff4400720c */ /* 0x000fe20003f25270 */
[----:B------:R-:W-:Y:S01]  /*2340*/  UMOV UR48, 0x3ff00000 ;  /* 0x3ff0000000307882 */ /* 0x000fe20000000000 */
[----:B------:R-:W-:Y:S02]  /*2350*/  FSEL R51, R62, RZ, P0 ;  /* 0x000000ff3e337208 */ /* 0x000fe40000000000 */
[----:B------:R-:W-:Y:S01]  /*2360*/  ISETP.NE.AND P0, PT, R69, RZ, PT ;  /* 0x000000ff4500720c */ /* 0x000fe20003f05270 */
[----:B0-----:R-:W-:-:S10]  /*2370*/  DADD R66, R44, 2 ;  /* 0x400000002c427429 */ /* 0x001fd40000000000 */
[----:B------:R-:W-:Y:S02]  /*2380*/  @!P6 FSEL R65, R67, R63, P5 ;  /* 0x0000003f4341e208 */ /* 0x000fe40002800000 */
[----:B------:R-:W-:Y:S01]  /*2390*/  @!P6 FSEL R62, R66, R51, P5 ;  /* 0x00000033423ee208 */ /* 0x000fe20002800000 */
[----:B------:R-:W-:Y:S01]  /*23a0*/  DADD R66, -RZ, |R40| ;  /* 0x00000000ff427229 */ /* 0x000fe20000000528 */
[----:B------:R-:W-:Y:S01]  /*23b0*/  FSETP.NEU.AND P5, PT, R58, 1, PT ;  /* 0x3f8000003a00780b */ /* 0x000fe20003fad000 */
[----:B------:R-:W-:-:S06]  /*23c0*/  IMAD.MOV.U32 R63, RZ, RZ, R65 ;  /* 0x000000ffff3f7224 */ /* 0x000fcc00078e0041 */
[----:B------:R-:W-:-:S08]  /*23d0*/  DADD R62, R62, R62 ;  /* 0x000000003e3e7229 */ /* 0x000fd0000000003e */
[----:B------:R-:W-:-:S10]  /*23e0*/  DMUL R62, R62, 0.5 ;  /* 0x3fe000003e3e7828 */ /* 0x000fd40000000000 */
[----:B------:R-:W-:Y:S02]  /*23f0*/  FSEL R92, R62, RZ, P5 ;  /* 0x000000ff3e5c7208 */ /* 0x000fe40002800000 */
[----:B------:R-:W-:Y:S02]  /*2400*/  FSEL R93, R63, 1.875, P5 ;  /* 0x3ff000003f5d7808 */ /* 0x000fe40002800000 */
[----:B------:R-:W-:-:S04]  /*2410*/  MOV R62, 0x2470 ;  /* 0x00002470003e7802 */ /* 0x000fc80000000f00 */
[----:B------:R-:W-:Y:S01]  /*2420*/  DADD R90, R92, R88 ;  /* 0x000000005c5a7229 */ /* 0x000fe20000000058 */
[----:B------:R-:W-:-:S06]  /*2430*/  FADD R88, R4, R7 ;  /* 0x0000000704587221 */ /* 0x000fcc0000000000 */
[----:B------:R-:W0:Y:S01]  /*2440*/  F2F.F64.F32 R88, R88 ;  /* 0x0000005800587310 */ /* 0x000e220000201800 */
[----:B------:R-:W-:-:S11]  /*2450*/  DMUL R90, R90, UR36 ;  /* 0x000000245a5a7c28 */ /* 0x000fd60008000000 */
[----:B0-----:R-:W-:Y:S05]  /*2460*/  CALL.REL.NOINC `($_Z20MacCormack_3D_SolverifififfPfS_S_$__internal_accurate_pow) ;  /* 0x0000008400247944 */ /* 0x001fea0003c00000 */
[----:B------:R-:W-:Y:S01]  /*2470*/  IMAD.MOV.U32 R62, RZ, RZ, R64 ;  /* 0x000000ffff3e7224 */ /* 0x000fe200078e0040 */
[----:B------:R-:W-:Y:S01]  /*2480*/  PLOP3.LUT P5, PT, PT, PT, UP2, 0x40, 0x4 ;  /* 0x000000000004781c */ /* 0x000fe20003fae828 */
[----:B------:R-:W-:Y:S01]  /*2490*/  UMOV UR48, 0x40000000 ;  /* 0x4000000000307882 */ /* 0x000fe20000000000 */
[----:B------:R-:W-:-:S03]  /*24a0*/  FSETP.NEU.AND P6, PT, R37, RZ, PT ;  /* 0x000000ff2500720b */ /* 0x000fc60003fcd000 */
[----:B------:R-:W-:-:S10]  /*24b0*/  DADD R66, -RZ, -R62 ;  /* 0x00000000ff427229 */ /* 0x000fd4000000093e */
[----:B------:R-:W-:Y:S02]  /*24c0*/  FSEL R64, R66, R64, P5 ;  /* 0x0000004042407208 */ /* 0x000fe40002800000 */
[----:B------:R-:W-:-:S04]  /*24d0*/  PLOP3.LUT P5, PT, PT, PT, UP2, 0x40, 0x4 ;  /* 0x000000000004781c */ /* 0x000fc80003fae828 */
[----:B------:R-:W-:Y:S01]  /*24e0*/  FSEL R67, R67, R63, P5 ;  /* 0x0000003f43437208 */ /* 0x000fe20002800000 */
[----:B------:R-:W-:Y:S01]  /*24f0*/  DADD R62, R40, 1 ;  /* 0x3ff00000283e7429 */ /* 0x000fe20000000000 */
[----:B------:R-:W-:Y:S02]  /*2500*/  ISETP.NE.AND P5, PT, R52, RZ, PT ;  /* 0x000000ff3400720c */ /* 0x000fe40003fa5270 */
[----:B------:R-:W-:Y:S02]  /*2510*/  FSEL R52, R64, RZ, P6 ;  /* 0x000000ff40347208 */ /* 0x000fe40003000000 */
[----:B------:R-:W-:Y:S02]  /*2520*/  FSEL R67, R41, R67, !P6 ;  /* 0x0000004329437208 */ /* 0x000fe40007000000 */
[----:B------:R-:W-:Y:S02]  /*2530*/  FSEL R51, R52, RZ, P0 ;  /* 0x000000ff34337208 */ /* 0x000fe40000000000 */
[----:B------:R-:W-:-:S02]  /*2540*/  FSEL R65, R67, UR30, P0 ;  /* 0x0000001e43417c08 */ /* 0x000fc40008000000 */
[----:B------:R-:W-:-:S03]  /*2550*/  FSETP.NEU.AND P6, PT, R37, 1, PT ;  /* 0x3f8000002500780b */ /* 0x000fc60003fcd000 */
[----:B------:R-:W-:Y:S02]  /*2560*/  @!P5 FSEL R52, R62, R51, P3 ;  /* 0x000000333e34d208 */ /* 0x000fe40001800000 */
[----:B------:R-:W-:-:S03]  /*2570*/  @!P5 FSEL R67, R63, R65, P3 ;  /* 0x000000413f43d208 */ /* 0x000fc60001800000 */
[----:B------:R-:W-:Y:S02]  /*2580*/  IMAD.MOV.U32 R62, RZ, RZ, R52 ;  /* 0x000000ffff3e7224 */ /* 0x000fe400078e0034 */
[----:B------:R-:W-:Y:S01]  /*2590*/  IMAD.MOV.U32 R63, RZ, RZ, R67 ;  /* 0x000000ffff3f7224 */ /* 0x000fe200078e0043 */
[----:B------:R-:W-:-:S05]  /*25a0*/  DADD R66, -RZ, |R42| ;  /* 0x00000000ff427229 */ /* 0x000fca000000052a */
[----:B------:R-:W-:-:S10]  /*25b0*/  DADD R62, R62, R62 ;  /* 0x000000003e3e7229 */ /* 0x000fd4000000003e */
[----:B------:R-:W-:Y:S02]  /*25c0*/  FSEL R62, R62, RZ, P6 ;  /* 0x000000ff3e3e7208 */ /* 0x000fe40003000000 */
[----:B------:R-:W-:-:S06]  /*25d0*/  FSEL R63, R63, 2, P6 ;  /* 0x400000003f3f7808 */ /* 0x000fcc0003000000 */
[----:B------:R-:W-:-:S08]  /*25e0*/  DMUL R62, R62, UR38 ;  /* 0x000000263e3e7c28 */ /* 0x000fd00008000000 */
[----:B------:R-:W-:-:S08]  /*25f0*/  DMUL R62, R88, R62 ;  /* 0x0000003e583e7228 */ /* 0x000fd00000000000 */
[----:B------:R-:W-:Y:S01]  /*2600*/  DFMA R90, R90, R88, R62 ;  /* 0x000000585a5a722b */ /* 0x000fe2000000003e */
[----:B------:R-:W-:-:S10]  /*2610*/  MOV R62, 0x2630 ;  /* 0x00002630003e7802 */ /* 0x000fd40000000f00 */
[----:B------:R-:W-:Y:S05]  /*2620*/  CALL.REL.NOINC `($_Z20MacCormack_3D_SolverifififfPfS_S_$__internal_accurate_pow) ;  /* 0x0000008000b47944 */ /* 0x000fea0003c00000 */
[----:B------:R-:W0:Y:S01]  /*2630*/  LDCU UR48, c[0x0][0x38c] ;  /* 0x00007180ff3077ac */ /* 0x000e220008000800 */
[----:B------:R-:W-:Y:S01]  /*2640*/  ISETP.NE.AND P5, PT, R53, RZ, PT ;  /* 0x000000ff3500720c */ /* 0x000fe20003fa5270 */
[----:B------:R-:W-:Y:S01]  /*2650*/  LDS R62, [R36+0x248] ;  /* 0x00024800243e7984 */ /* 0x000fe20000000800 */
[----:B------:R-:W-:-:S04]  /*2660*/  FSETP.NEU.AND P6, PT, R59, RZ, PT ;  /* 0x000000ff3b00720b */ /* 0x000fc80003fcd000 */
[----:B------:R-:W-:Y:S02]  /*2670*/  FSEL R64, R64, RZ, P6 ;  /* 0x000000ff40407208 */ /* 0x000fe40003000000 */
[----:B------:R-:W-:Y:S02]  /*2680*/  FSEL R65, R63, RZ, P6 ;  /* 0x000000ff3f417208 */ /* 0x000fe40003000000 */
[----:B------:R-:W-:Y:S02]  /*2690*/  FSEL R51, R64, RZ, P4 ;  /* 0x000000ff40337208 */ /* 0x000fe40002000000 */
[----:B------:R-:W-:Y:S01]  /*26a0*/  FSEL R63, R65, +QNAN , P4 ;  /* 0x7ff00000413f7808 */ /* 0x000fe20002000000 */
[----:B0-----:R-:W0:Y:S01]  /*26b0*/  F2F.F64.F32 R42, UR48 ;  /* 0x00000030002a7d10 */ /* 0x001e220008201800 */
[----:B------:R-:W-:Y:S01]  /*26c0*/  UMOV UR48, 0x3ff00000 ;  /* 0x3ff0000000307882 */ /* 0x000fe20000000000 */
[----:B0-----:R-:W-:Y:S02]  /*26d0*/  DADD R52, R42, 2 ;  /* 0x400000002a347429 */ /* 0x001fe40000000000 */
[----:B------:R-:W-:-:S08]  /*26e0*/  DADD R66, -RZ, |R42| ;  /* 0x00000000ff427229 */ /* 0x000fd0000000052a */
[----:B------:R-:W-:Y:S02]  /*26f0*/  @!P5 FSEL R64, R52, R51, P2 ;  /* 0x000000333440d208 */ /* 0x000fe40001000000 */
[----:B------:R-:W0:Y:S01]  /*2700*/  LDS R51, [R36+0x1a8] ;  /* 0x0001a80024337984 */ /* 0x000e220000000800 */
[----:B------:R-:W-:Y:S02]  /*2710*/  @!P5 FSEL R65, R53, R63, P2 ;  /* 0x0000003f3541d208 */ /* 0x000fe40001000000 */
[----:B------:R-:W-:Y:S01]  /*2720*/  IMAD.MOV.U32 R52, RZ, RZ, R64 ;  /* 0x000000ffff347224 */ /* 0x000fe200078e0040 */
[----:B------:R-:W-:Y:S02]  /*2730*/  FSETP.NEU.AND P5, PT, R59, 1, PT ;  /* 0x3f8000003b00780b */ /* 0x000fe40003fad000 */
[----:B------:R-:W-:-:S06]  /*2740*/  IMAD.MOV.U32 R53, RZ, RZ, R65 ;  /* 0x000000ffff357224 */ /* 0x000fcc00078e0041 */
[----:B------:R-:W-:-:S08]  /*2750*/  DADD R52, R52, R52 ;  /* 0x0000000034347229 */ /* 0x000fd00000000034 */
[----:B------:R-:W-:-:S10]  /*2760*/  DMUL R52, R52, 0.5 ;  /* 0x3fe0000034347828 */ /* 0x000fd40000000000 */
[----:B------:R-:W-:Y:S02]  /*2770*/  FSEL R52, R52, RZ, P5 ;  /* 0x000000ff34347208 */ /* 0x000fe40002800000 */
[----:B------:R-:W-:-:S06]  /*2780*/  FSEL R53, R53, 1.875, P5 ;  /* 0x3ff0000035357808 */ /* 0x000fcc0002800000 */
[----:B------:R-:W-:Y:S01]  /*2790*/  DADD R52, R92, R52 ;  /* 0x000000005c347229 */ /* 0x000fe20000000034 */
[----:B0-----:R-:W-:Y:S01]  /*27a0*/  FADD R51, R51, R62 ;  /* 0x0000003e33337221 */ /* 0x001fe20000000000 */
[----:B------:R-:W-:-:S03]  /*27b0*/  MOV R62, 0x27f0 ;  /* 0x000027f0003e7802 */ /* 0x000fc60000000f00 */
[----:B------:R0:W1:Y:S03]  /*27c0*/  F2F.F64.F32 R88, R51 ;  /* 0x0000003300587310 */ /* 0x0000660000201800 */
[----:B------:R-:W-:-:S11]  /*27d0*/  DMUL R52, R52, UR40 ;  /* 0x0000002834347c28 */ /* 0x000fd60008000000 */
[----:B01----:R-:W-:Y:S05]  /*27e0*/  CALL.REL.NOINC `($_Z20MacCormack_3D_SolverifififfPfS_S_$__internal_accurate_pow) ;  /* 0x0000008000447944 */ /* 0x003fea0003c00000 */
[----:B------:R-:W-:Y:S01]  /*27f0*/  IMAD.MOV.U32 R62, RZ, RZ, R64 ;  /* 0x000000ffff3e7224 */ /* 0x000fe200078e0040 */
[----:B------:R-:W-:Y:S01]  /*2800*/  PLOP3.LUT P5, PT, PT, PT, UP0, 0x40, 0x4 ;  /* 0x000000000004781c */ /* 0x000fe20003fae808 */
[----:B------:R-:W-:Y:S01]  /*2810*/  UMOV UR48, 0x40000000 ;  /* 0x4000000000307882 */ /* 0x000fe20000000000 */
[----:B------:R-:W-:-:S03]  /*2820*/  FSETP.NEU.AND P6, PT, R59, RZ, PT ;  /* 0x000000ff3b00720b */ /* 0x000fc60003fcd000 */
[----:B------:R-:W-:-:S10]  /*2830*/  DADD R66, -RZ, -R62 ;  /* 0x00000000ff427229 */ /* 0x000fd4000000093e */
[----:B------:R-:W-:Y:S02]  /*2840*/  FSEL R64, R66, R64, P5 ;  /* 0x0000004042407208 */ /* 0x000fe40002800000 */
[----:B------:R-:W-:Y:S02]  /*2850*/  PLOP3.LUT P5, PT, PT, PT, UP0, 0x40, 0x4 ;  /* 0x000000000004781c */ /* 0x000fe40003fae808 */
[----:B------:R-:W-:Y:S02]  /*2860*/  FSEL R64, R64, RZ, P6 ;  /* 0x000000ff40407208 */ /* 0x000fe40003000000 */
[----:B------:R-:W-:Y:S01]  /*2870*/  FSEL R67, R67, R63, P5 ;  /* 0x0000003f43437208 */ /* 0x000fe20002800000 */
[----:B------:R-:W-:Y:S01]  /*2880*/  DADD R62, R42, 1 ;  /* 0x3ff000002a3e7429 */ /* 0x000fe20000000000 */
[----:B------:R-:W-:Y:S02]  /*2890*/  ISETP.NE.AND P5, PT, R70, RZ, PT ;  /* 0x000000ff4600720c */ /* 0x000fe40003fa5270 */
[----:B------:R-:W-:-:S02]  /*28a0*/  FSEL R67, R43, R67, !P6 ;  /* 0x000000432b437208 */ /* 0x000fc40007000000 */
[----:B------:R-:W-:Y:S02]  /*28b0*/  FSEL R51, R64, RZ, P4 ;  /* 0x000000ff40337208 */ /* 0x000fe40002000000 */
[----:B------:R-:W-:Y:S02]  /*28c0*/  FSEL R65, R67, UR31, P4 ;  /* 0x0000001f43417c08 */ /* 0x000fe4000a000000 */
[----:B------:R-:W-:-:S05]  /*28d0*/  FSETP.NEU.AND P6, PT, R59, 1, PT ;  /* 0x3f8000003b00780b */ /* 0x000fca0003fcd000 */
        /* <DEDUP_REMOVED lines=11> */
[----:B------:R-:W-:-:S07]  /*2990*/  MOV R62, 0x29c0 ;  /* 0x000029c0003e7802 */ /* 0x000fce0000000f00 */
[----:B------:R-:W-:-:S11]  /*29a0*/  DADD R90, R90, R52 ;  /* 0x000000005a5a7229 */ /* 0x000fd60000000034 */
[----:B------:R-:W-:Y:S05]  /*29b0*/  CALL.REL.NOINC `($_Z20MacCormack_3D_SolverifififfPfS_S_$__internal_accurate_pow) ;  /* 0x0000007c00d07944 */ /* 0x000fea0003c00000 */
[----:B------:R-:W0:Y:S01]  /*29c0*/  LDCU UR48, c[0x0][0x384] ;  /* 0x00007080ff3077ac */ /* 0x000e220008000800 */
[----:B------:R-:W-:Y:S01]  /*29d0*/  P2R R51, PR, RZ, 0x1 ;  /* 0x00000001ff337803 */ /* 0x000fe20000000000 */
[----:B------:R-:W-:Y:S01]  /*29e0*/  LDS R62, [R36+0x1fc] ;  /* 0x0001fc00243e7984 */ /* 0x000fe20000000800 */
[----:B------:R-:W-:Y:S02]  /*29f0*/  ISETP.NE.AND P5, PT, R86, RZ, PT ;  /* 0x000000ff5600720c */ /* 0x000fe40003fa5270 */
[----:B------:R-:W-:Y:S02]  /*2a00*/  FSETP.NEU.AND P0, PT, R61, RZ, PT ;  /* 0x000000ff3d00720b */ /* 0x000fe40003f0d000 */
[----:B------:R-:W-:Y:S02]  /*2a10*/  ISETP.NE.AND P6, PT, R60, RZ, PT ;  /* 0x000000ff3c00720c */ /* 0x000fe40003fc5270 */
[----:B------:R-:W-:Y:S02]  /*2a20*/  FSEL R64, R64, RZ, P0 ;  /* 0x000000ff40407208 */ /* 0x000fe40000000000 */
[----:B------:R-:W-:-:S02]  /*2a30*/  FSEL R65, R63, RZ, P0 ;  /* 0x000000ff3f417208 */ /* 0x000fc40000000000 */
[----:B------:R-:W-:Y:S02]  /*2a40*/  ISETP.NE.AND P0, PT, R51, RZ, PT ;  /* 0x000000ff3300720c */ /* 0x000fe40003f05270 */
        /* <DEDUP_REMOVED lines=25> */
[----:B------:R-:W-:Y:S02]  /*2be0*/  P2R R51, PR, RZ, 0x1 ;  /* 0x00000001ff337803 */ /* 0x000fe40000000000 */
[----:B------:R-:W-:Y:S01]  /*2bf0*/  FSETP.NEU.AND P0, PT, R61, RZ, PT ;  /* 0x000000ff3d00720b */ /* 0x000fe20003f0d000 */
[----:B------:R-:W-:Y:S01]  /*2c00*/  DADD R66, -RZ, -R62 ;  /* 0x00000000ff427229 */ /* 0x000fe2000000093e */
[----:B------:R-:W-:-:S09]  /*2c10*/  ISETP.NE.AND P6, PT, R60, RZ, PT ;  /* 0x000000ff3c00720c */ /* 0x000fd20003fc5270 */
[----:B------:R-:W-:Y:S02]  /*2c20*/  FSEL R64, R66, R64, P5 ;  /* 0x0000004042407208 */ /* 0x000fe40002800000 */
[----:B------:R-:W-:Y:S02]  /*2c30*/  PLOP3.LUT P5, PT, PT, PT, UP1, 0x40, 0x4 ;  /* 0x000000000004781c */ /* 0x000fe40003fae818 */
[----:B------:R-:W-:Y:S02]  /*2c40*/  FSEL R64, R64, RZ, P0 ;  /* 0x000000ff40407208 */ /* 0x000fe40000000000 */
[----:B------:R-:W-:Y:S01]  /*2c50*/  FSEL R67, R67, R63, P5 ;  /* 0x0000003f43437208 */ /* 0x000fe20002800000 */
[----:B------:R-:W-:Y:S01]  /*2c60*/  DADD R62, R46, 1 ;  /* 0x3ff000002e3e7429 */ /* 0x000fe20000000000 */
[----:B------:R-:W-:Y:S02]  /*2c70*/  ISETP.NE.AND P5, PT, R87, RZ, PT ;  /* 0x000000ff5700720c */ /* 0x000fe40003fa5270 */
[----:B------:R-:W-:-:S02]  /*2c80*/  FSEL R67, R47, R67, !P0 ;  /* 0x000000432f437208 */ /* 0x000fc40004000000 */
[----:B------:R-:W-:Y:S02]  /*2c90*/  ISETP.NE.AND P0, PT, R51, RZ, PT ;  /* 0x000000ff3300720c */ /* 0x000fe40003f05270 */
[----:B------:R-:W-:Y:S02]  /*2ca0*/  FSEL R51, R64, RZ, P6 ;  /* 0x000000ff40337208 */ /* 0x000fe40003000000 */
[----:B------:R-:W-:Y:S02]  /*2cb0*/  FSEL R65, R67, UR32, P6 ;  /* 0x0000002043417c08 */ /* 0x000fe4000b000000 */
[----:B------:R-:W-:-:S03]  /*2cc0*/  FSETP.NEU.AND P6, PT, R61, 1, PT ;  /* 0x3f8000003d00780b */ /* 0x000fc60003fcd000 */
[----:B------:R-:W-:Y:S02]  /*2cd0*/  @!P5 FSEL R64, R62, R51, P1 ;  /* 0x000000333e40d208 */ /* 0x000fe40000800000 */
[----:B------:R-:W-:Y:S01]  /*2ce0*/  @!P5 FSEL R67, R63, R65, P1 ;  /* 0x000000413f43d208 */ /* 0x000fe20000800000 */
[----:B------:R-:W0:Y:S02]  /*2cf0*/  F2F.F64.F32 R50, R50 ;  /* 0x0000003200327310 */ /* 0x000e240000201800 */
        /* <DEDUP_REMOVED lines=10> */
[----:B------:R-:W-:-:S08]  /*2da0*/  DADD R52, R90, R52 ;  /* 0x000000005a347229 */ /* 0x000fd00000000034 */
[----:B0-----:R-:W-:-:S06]  /*2db0*/  DADD R52, R52, R50 ;  /* 0x0000000034347229 */ /* 0x001fcc0000000032 */
[----:B------:R0:W1:Y:S05]  /*2dc0*/  F2F.F32.F64 R70, R52 ;  /* 0x0000003400467310 */ /* 0x00006a0000301000 */
[----:B01----:R-:W-:Y:S05]  /*2dd0*/  CALL.REL.NOINC `($_Z20MacCormack_3D_SolverifififfPfS_S_$__internal_accurate_pow) ;  /* 0x0000007800c87944 */ /* 0x003fea0003c00000 */
[----:B------:R-:W-:Y:S01]  /*2de0*/  FSETP.NEU.AND P6, PT, R37, RZ, PT ;  /* 0x000000ff2500720b */ /* 0x000fe20003fcd000 */
[----:B------:R-:W-:Y:S01]  /*2df0*/  DADD R50, R40, 4 ;  /* 0x4010000028327429 */ /* 0x000fe20000000000 */
[----:B------:R-:W-:Y:S01]  /*2e00*/  ISETP.NE.AND P5, PT, R49, RZ, PT ;  /* 0x000000ff3100720c */ /* 0x000fe20003fa5270 */
[----:B------:R-:W-:Y:S01]  /*2e10*/  IMAD.MOV.U32 R65, RZ, RZ, 0x40380000 ;  /* 0x40380000ff417424 */ /* 0x000fe200078e00ff */
[----:B------:R-:W-:Y:S01]  /*2e20*/  FSEL R63, R63, RZ, P6 ;  /* 0x000000ff3f3f7208 */ /* 0x000fe20003000000 */
[----:B------:R-:W-:Y:S01]  /*2e30*/  IMAD.MOV.U32 R52, RZ, RZ, 0x1 ;  /* 0x00000001ff347424 */ /* 0x000fe200078e00ff */
[----:B------:R-:W-:Y:S01]  /*2e40*/  FSEL R62, R64, RZ, P6 ;  /* 0x000000ff403e7208 */ /* 0x000fe20003000000 */
[----:B------:R-:W-:Y:S01]  /*2e50*/  IMAD.MOV.U32 R64, RZ, RZ, 0x0 ;  /* 0x00000000ff407424 */ /* 0x000fe200078e00ff */
[----:B------:R-:W-:Y:S02]  /*2e60*/  FSEL R53, R63, +QNAN , P0 ;  /* 0x7ff000003f357808 */ /* 0x000fe40000000000 */
[----:B------:R-:W-:-:S05]  /*2e70*/  FSEL R49, R62, RZ, P0 ;  /* 0x000000ff3e317208 */ /* 0x000fca0000000000 */
[----:B------:R-:W-:Y:S02]  /*2e80*/  @!P5 FSEL R63, R51, R53, P3 ;  /* 0x00000035333fd208 */ /* 0x000fe40001800000 */
[----:B------:R-:W0:Y:S01]  /*2e90*/  MUFU.RCP64H R53, 24 ;  /* 0x4038000000357908 */ /* 0x000e220000001800 */
[----:B------:R-:W-:-:S06]  /*2ea0*/  @!P5 FSEL R62, R50, R49, P3 ;  /* 0x00000031323ed208 */ /* 0x000fcc0001800000 */
[----:B------:R-:W-:Y:S02]  /*2eb0*/  DADD R62, R62, R62 ;  /* 0x000000003e3e7229 */ /* 0x000fe4000000003e */
[----:B0-----:R-:W-:-:S08]  /*2ec0*/  DFMA R50, R52, -R64, 1 ;  /* 0x3ff000003432742b */ /* 0x001fd00000000840 */
        /* <DEDUP_REMOVED lines=15> */
[----:B------:R-:W-:Y:S05]  /*2fc0*/  CALL.REL.NOINC `($__internal_14_$__cuda_sm20_div_rn_f64_full) ;  /* 0x0000006c00307944 */ /* 0x000fea0003c00000 */
[----:B------:R-:W-:-:S07]  /*2fd0*/  IMAD.MOV.U32 R65, RZ, RZ, R63 ;  /* 0x000000ffff417224 */ /* 0x000fce00078e003f */
.L_x_329:
[----:B------:R-:W-:Y:S01]  /*2fe0*/  FSETP.NEU.AND P5, PT, R37, 1, PT ;  /* 0x3f8000002500780b */ /* 0x000fe20003fad000 */
[----:B------:R-:W-:Y:S01]  /*2ff0*/  DADD R66, -RZ, |R44| ;  /* 0x00000000ff427229 */ /* 0x000fe2000000052c */
[----:B------:R-:W-:Y:S01]  /*3000*/  MOV R62, 0x3050 ;  /* 0x00003050003e7802 */ /* 0x000fe20000000f00 */
[----:B------:R-:W-:Y:S01]  /*3010*/  UMOV UR48, 0x40100000 ;  /* 0x4010000000307882 */ /* 0x000fe20000000000 */
[----:B------:R-:W-:Y:S02]  /*3020*/  FSEL R50, R64, 1.46601546874880000000e+13, P5 ;  /* 0x5555555540327808 */ /* 0x000fe40002800000 */
[----:B------:R-:W-:-:S07]  /*3030*/  FSEL R51, R65, 1.4166666269302368164, P5 ;  /* 0x3fb5555541337808 */ /* 0x000fce0002800000 */
[----:B------:R-:W-:Y:S05]  /*3040*/  CALL.REL.NOINC `($_Z20MacCormack_3D_SolverifififfPfS_S_$__internal_accurate_pow) ;  /* 0x00000078002c7944 */ /* 0x000fea0003c00000 */
[----:B------:R-:W-:Y:S02]  /*3050*/  P2R R52, PR, RZ, 0x2 ;  /* 0x00000002ff347803 */ /* 0x000fe40000000000 */
[----:B------:R-:W-:Y:S02]  /*3060*/  FSETP.NEU.AND P1, PT, R58, RZ, PT ;  /* 0x000000ff3a00720b */ /* 0x000fe40003f2d000 */
[----:B------:R-:W-:Y:S01]  /*3070*/  ISETP.NE.AND P6, PT, R48, RZ, PT ;  /* 0x000000ff3000720c */ /* 0x000fe20003fc5270 */
[----:B------:R-:W-:Y:S01]  /*3080*/  DADD R48, R44, 4 ;  /* 0x401000002c307429 */ /* 0x000fe20000000000 */
[----:B------:R-:W-:Y:S02]  /*3090*/  P2R R62, PR, RZ, 0x1 ;  /* 0x00000001ff3e7803 */ /* 0x000fe40000000000 */
[----:B------:R-:W-:Y:S02]  /*30a0*/  ISETP.NE.AND P0, PT, R56, RZ, PT ;  /* 0x000000ff3800720c */ /* 0x000fe40003f05270 */
[----:B------:R-:W-:-:S02]  /*30b0*/  FSEL R65, R63, RZ, P1 ;  /* 0x000000ff3f417208 */ /* 0x000fc40000800000 */
[----:B------:R-:W-:Y:S02]  /*30c0*/  ISETP.NE.AND P5, PT, R57, RZ, PT ;  /* 0x000000ff3900720c */ /* 0x000fe40003fa5270 */
[----:B------:R-:W-:Y:S02]  /*30d0*/  FSEL R63, R65, +QNAN , P0 ;  /* 0x7ff00000413f7808 */ /* 0x000fe40000000000 */
[----:B------:R-:W-:Y:S02]  /*30e0*/  FSEL R64, R64, RZ, P1 ;  /* 0x000000ff40407208 */ /* 0x000fe40000800000 */
[----:B------:R-:W-:Y:S01]  /*30f0*/  @!P6 FSEL R65, R49, R63, P5 ;  /* 0x0000003f3141e208 */ /* 0x000fe20002800000 */
[----:B------:R-:W-:Y:S01]  /*3100*/  IMAD.MOV.U32 R49, RZ, RZ, 0x40380000 ;  /* 0x40380000ff317424 */ /* 0x000fe200078e00ff */
[----:B------:R-:W0:Y:S01]  /*3110*/  MUFU.RCP64H R63, 24 ;  /* 0x40380000003f7908 */ /* 0x000e220000001800 */
[----:B------:R-:W-:Y:S02]  /*3120*/  FSEL R53, R64, RZ, P0 ;  /* 0x000000ff40357208 */ /* 0x000fe40000000000 */
[----:B------:R-:W-:Y:S01]  /*3130*/  ISETP.NE.AND P0, PT, R62, RZ, PT ;  /* 0x000000ff3e00720c */ /* 0x000fe20003f05270 */
[----:B------:R-:W-:Y:S01]  /*3140*/  IMAD.MOV.U32 R62, RZ, RZ, 0x1 ;  /* 0x00000001ff3e7424 */ /* 0x000fe200078e00ff */
[----:B------:R-:W-:Y:S01]  /*3150*/  @!P6 FSEL R64, R48, R53, P5 ;  /* 0x000000353040e208 */ /* 0x000fe20002800000 */
[----:B------:R-:W-:Y:S01]  /*3160*/  IMAD.MOV.U32 R48, RZ, RZ, 0x0 ;  /* 0x00000000ff307424 */ /* 0x000fe200078e00ff */
[----:B------:R-:W-:-:S05]  /*3170*/  ISETP.NE.AND P1, PT, R52, RZ, PT ;  /* 0x000000ff3400720c */ /* 0x000fca0003f25270 */
        /* <DEDUP_REMOVED lines=21> */
.L_x_330:
[----:B------:R-:W-:Y:S01]  /*32d0*/  FSETP.NEU.AND P5, PT, R58, 1, PT ;  /* 0x3f8000003a00780b */ /* 0x000fe20003fad000 */
[----:B------:R-:W-:Y:S01]  /*32e0*/  DADD R66, -RZ, |R40| ;  /* 0x00000000ff427229 */ /* 0x000fe20000000528 */
[----:B------:R-:W-:Y:S01]  /*32f0*/  MOV R62, 0x3380 ;  /* 0x00003380003e7802 */ /* 0x000fe20000000f00 */
[----:B------:R-:W-:Y:S01]  /*3300*/  UMOV UR48, 0x40080000 ;  /* 0x4008000000307882 */ /* 0x000fe20000000000 */
[----:B------:R-:W-:Y:S02]  /*3310*/  FSEL R48, R64, 1.46601546874880000000e+13, P5 ;  /* 0x5555555540307808 */ /* 0x000fe40002800000 */
[----:B------:R-:W-:-:S06]  /*3320*/  FSEL R49, R65, 1.4166666269302368164, P5 ;  /* 0x3fb5555541317808 */ /* 0x000fcc0002800000 */
[----:B------:R-:W-:Y:S01]  /*3330*/  DADD R52, R48, R50 ;  /* 0x0000000030347229 */ /* 0x000fe20000000032 */
[----:B------:R-:W-:-:S06]  /*3340*/  FADD R50, R3, R6 ;  /* 0x0000000603327221 */ /* 0x000fcc0000000000 */
[----:B------:R-:W0:Y:S01]  /*3350*/  F2F.F64.F32 R50, R50 ;  /* 0x0000003200327310 */ /* 0x000e220000201800 */
[----:B------:R-:W-:-:S11]  /*3360*/  DMUL R52, R52, UR36 ;  /* 0x0000002434347c28 */ /* 0x000fd60008000000 */
[----:B0-----:R-:W-:Y:S05]  /*3370*/  CALL.REL.NOINC `($_Z20MacCormack_3D_SolverifififfPfS_S_$__internal_accurate_pow) ;  /* 0x0000007400607944 */ /* 0x001fea0003c00000 */
[----:B------:R-:W-:Y:S01]  /*3380*/  IMAD.MOV.U32 R62, RZ, RZ, R64 ;  /* 0x000000ffff3e7224 */ /* 0x000fe200078e0040 */
[----:B------:R-:W-:Y:S02]  /*3390*/  PLOP3.LUT P5, PT, PT, PT, UP2, 0x40, 0x4 ;  /* 0x000000000004781c */ /* 0x000fe40003fae828 */
[----:B------:R-:W-:-:S03]  /*33a0*/  ISETP.NE.AND P6, PT, R55, RZ, PT ;  /* 0x000000ff3700720c */ /* 0x000fc60003fc5270 */
[----:B------:R-:W-:-:S10]  /*33b0*/  DADD R66, -RZ, -R62 ;  /* 0x00000000ff427229 */ /* 0x000fd4000000093e */
[----:B------:R-:W-:Y:S01]  /*33c0*/  FSEL R64, R66, R64, P5 ;  /* 0x0000004042407208 */ /* 0x000fe20002800000 */
[----:B------:R-:W-:Y:S01]  /*33d0*/  IMAD.MOV.U32 R66, RZ, RZ, 0x1 ;  /* 0x00000001ff427424 */ /* 0x000fe200078e00ff */
[----:B------:R-:W-:-:S04]  /*33e0*/  PLOP3.LUT P5, PT, PT, PT, UP2, 0x40, 0x4 ;  /* 0x000000000004781c */ /* 0x000fc80003fae828 */
[----:B------:R-:W-:Y:S01]  /*33f0*/  FSEL R67, R67, R63, P5 ;  /* 0x0000003f43437208 */ /* 0x000fe20002800000 */
[----:B------:R-:W-:Y:S01]  /*3400*/  DADD R62, R40, 3 ;  /* 0x40080000283e7429 */ /* 0x000fe20000000000 */
[----:B------:R-:W-:-:S04]  /*3410*/  FSETP.NEU.AND P5, PT, R37, RZ, PT ;  /* 0x000000ff2500720b */ /* 0x000fc80003fad000 */
[----:B------:R-:W-:Y:S02]  /*3420*/  FSEL R72, R41, R67, !P5 ;  /* 0x0000004329487208 */ /* 0x000fe40006800000 */
[----:B------:R-:W-:Y:S02]  /*3430*/  FSEL R55, R64, RZ, P5 ;  /* 0x000000ff40377208 */ /* 0x000fe40002800000 */
[----:B------:R-:W-:Y:S02]  /*3440*/  FSEL R67, R72, UR30, P0 ;  /* 0x0000001e48437c08 */ /* 0x000fe40008000000 */
[----:B------:R-:W-:Y:S02]  /*3450*/  FSEL R65, R55, RZ, P0 ;  /* 0x000000ff37417208 */ /* 0x000fe40000000000 */
[----:B------:R-:W-:Y:S01]  /*3460*/  @!P6 FSEL R72, R63, R67, P3 ;  /* 0x000000433f48e208 */ /* 0x000fe20001800000 */
[----:B------:R-:W-:Y:S01]  /*3470*/  IMAD.MOV.U32 R63, RZ, RZ, 0x40180000 ;  /* 0x40180000ff3f7424 */ /* 0x000fe200078e00ff */
[----:B------:R-:W0:Y:S01]  /*3480*/  MUFU.RCP64H R67, 6 ;  /* 0x4018000000437908 */ /* 0x000e220000001800 */
[----:B------:R-:W-:Y:S01]  /*3490*/  @!P6 FSEL R55, R62, R65, P3 ;  /* 0x000000413e37e208 */ /* 0x000fe20001800000 */
[----:B------:R-:W-:-:S06]  /*34a0*/  IMAD.MOV.U32 R62, RZ, RZ, 0x0 ;  /* 0x00000000ff3e7424 */ /* 0x000fcc00078e00ff */
[----:B0-----:R-:W-:-:S08]  /*34b0*/  DFMA R64, R66, -R62, 1 ;  /* 0x3ff000004240742b */ /* 0x001fd0000000083e */
[----:B------:R-:W-:-:S08]  /*34c0*/  DFMA R64, R64, R64, R64 ;  /* 0x000000404040722b */ /* 0x000fd00000000040 */
[----:B------:R-:W-:-:S08]  /*34d0*/  DFMA R64, R66, R64, R66 ;  /* 0x000000404240722b */ /* 0x000fd00000000042 */
[----:B------:R-:W-:Y:S01]  /*34e0*/  DFMA R68, R64, -R62, 1 ;  /* 0x3ff000004044742b */ /* 0x000fe2000000083e */
[----:B------:R-:W-:Y:S02]  /*34f0*/  IMAD.MOV.U32 R62, RZ, RZ, R55 ;  /* 0x000000ffff3e7224 */ /* 0x000fe400078e0037 */
[----:B------:R-:W-:-:S05]  /*3500*/  IMAD.MOV.U32 R63, RZ, RZ, R72 ;  /* 0x000000ffff3f7224 */ /* 0x000fca00078e0048 */
[----:B------:R-:W-:Y:S02]  /*3510*/  DFMA R68, R64, R68, R64 ;  /* 0x000000444044722b */ /* 0x000fe40000000040 */
[----:B------:R-:W-:-:S08]  /*3520*/  DADD R62, R62, R62 ;  /* 0x000000003e3e7229 */ /* 0x000fd0000000003e */
[----:B------:R-:W-:Y:S02]  /*3530*/  DMUL R66, R62, R68 ;  /* 0x000000443e427228 */ /* 0x000fe40000000000 */
[----:B------:R-:W-:-:S06]  /*3540*/  FSETP.GEU.AND P5, PT, |R63|, 6.5827683646048100446e-37, PT ;  /* 0x036000003f00780b */ /* 0x000fcc0003fae200 */
        /* <DEDUP_REMOVED lines=11> */
.L_x_331:
[----:B------:R-:W-:Y:S01]  /*3600*/  FSETP.NEU.AND P5, PT, R37, 1, PT ;  /* 0x3f8000002500780b */ /* 0x000fe20003fad000 */
[----:B------:R-:W-:Y:S01]  /*3610*/  DADD R66, -RZ, |R42| ;  /* 0x00000000ff427229 */ /* 0x000fe2000000052a */
[----:B------:R-:W-:Y:S02]  /*3620*/  UMOV UR48, 0x40100000 ;  /* 0x4010000000307882 */ /* 0x000fe40000000000 */
[----:B------:R-:W-:Y:S02]  /*3630*/  FSEL R62, R64, 1.46601546874880000000e+13, P5 ;  /* 0x55555555403e7808 */ /* 0x000fe40002800000 */
[----:B------:R-:W-:-:S06]  /*3640*/  FSEL R63, R65, 1.6666666269302368164, P5 ;  /* 0x3fd55555413f7808 */ /* 0x000fcc0002800000 */
[----:B------:R-:W-:-:S08]  /*3650*/  DMUL R62, R62, UR38 ;  /* 0x000000263e3e7c28 */ /* 0x000fd00008000000 */
[----:B------:R-:W-:-:S08]  /*3660*/  DMUL R62, R50, R62 ;  /* 0x0000003e323e7228 */ /* 0x000fd00000000000 */
[----:B------:R-:W-:Y:S01]  /*3670*/  DFMA R50, R52, R50, R62 ;  /* 0x000000323432722b */ /* 0x000fe2000000003e */
[----:B------:R-:W-:-:S10]  /*3680*/  MOV R62, 0x36a0 ;  /* 0x000036a0003e7802 */ /* 0x000fd40000000f00 */
[----:B------:R-:W-:Y:S05]  /*3690*/  CALL.REL.NOINC `($_Z20MacCormack_3D_SolverifififfPfS_S_$__internal_accurate_pow) ;  /* 0x0000007000987944 */ /* 0x000fea0003c00000 */
[----:B------:R-:W-:Y:S01]  /*36a0*/  FSETP.NEU.AND P6, PT, R59, RZ, PT ;  /* 0x000000ff3b00720b */ /* 0x000fe20003fcd000 */
[----:B------:R-:W-:Y:S01]  /*36b0*/  DADD R52, R42, 4 ;  /* 0x401000002a347429 */ /* 0x000fe20000000000 */
[----:B------:R-:W-:Y:S01]  /*36c0*/  ISETP.NE.AND P5, PT, R54, RZ, PT ;  /* 0x000000ff3600720c */ /* 0x000fe20003fa5270 */
[----:B------:R-:W-:Y:S01]  /*36d0*/  IMAD.MOV.U32 R62, RZ, RZ, 0x1 ;  /* 0x00000001ff3e7424 */ /* 0x000fe200078e00ff */
[----:B------:R-:W-:Y:S02]  /*36e0*/  FSEL R65, R63, RZ, P6 ;  /* 0x000000ff3f417208 */ /* 0x000fe40003000000 */
[----:B------:R-:W-:Y:S02]  /*36f0*/  FSEL R64, R64, RZ, P6 ;  /* 0x000000ff40407208 */ /* 0x000fe40003000000 */
[----:B------:R-:W-:Y:S02]  /*3700*/  FSEL R63, R65, +QNAN , P4 ;  /* 0x7ff00000413f7808 */ /* 0x000fe40002000000 */
[----:B------:R-:W-:-:S05]  /*3710*/  FSEL R55, R64, RZ, P4 ;  /* 0x000000ff40377208 */ /* 0x000fca0002000000 */
[----:B------:R-:W-:Y:S01]  /*3720*/  @!P5 FSEL R65, R53, R63, P2 ;  /* 0x0000003f3541d208 */ /* 0x000fe20001000000 */
[----:B------:R-:W-:Y:S01]  /*3730*/  IMAD.MOV.U32 R53, RZ, RZ, 0x40380000 ;  /* 0x40380000ff357424 */ /* 0x000fe200078e00ff */
[----:B------:R-:W0:Y:S01]  /*3740*/  MUFU.RCP64H R63, 24 ;  /* 0x40380000003f7908 */ /* 0x000e220000001800 */
        /* <DEDUP_REMOVED lines=23> */
.L_x_332:
[----:B------:R-:W-:Y:S01]  /*38c0*/  LDS R52, [R36+0x158] ;  /* 0x0001580024347984 */ /* 0x000fe20000000800 */
[----:B------:R-:W-:Y:S01]  /*38d0*/  FSETP.NEU.AND P5, PT, R59, 1, PT ;  /* 0x3f8000003b00780b */ /* 0x000fe20003fad000 */
[----:B------:R-:W-:Y:S01]  /*38e0*/  DADD R66, -RZ, |R42| ;  /* 0x00000000ff427229 */ /* 0x000fe2000000052a */
[----:B------:R-:W-:Y:S01]  /*38f0*/  MOV R62, 0x3990 ;  /* 0x00003990003e7802 */ /* 0x000fe20000000f00 */
[----:B------:R-:W0:Y:S01]  /*3900*/  LDS R53, [R36+0x298] ;  /* 0x0002980024357984 */ /* 0x000e220000000800 */
[----:B------:R-:W-:Y:S01]  /*3910*/  FSEL R54, R64, 1.46601546874880000000e+13, P5 ;  /* 0x5555555540367808 */ /* 0x000fe20002800000 */
[----:B------:R-:W-:Y:S01]  /*3920*/  UMOV UR48, 0x40080000 ;  /* 0x4008000000307882 */ /* 0x000fe20000000000 */
[----:B------:R-:W-:-:S06]  /*3930*/  FSEL R55, R65, 1.4166666269302368164, P5 ;  /* 0x3fb5555541377808 */ /* 0x000fcc0002800000 */
[----:B------:R-:W-:-:S08]  /*3940*/  DADD R54, R48, R54 ;  /* 0x0000000030367229 */ /* 0x000fd00000000036 */
[----:B------:R-:W-:Y:S01]  /*3950*/  DMUL R54, R54, UR40 ;  /* 0x0000002836367c28 */ /* 0x000fe20008000000 */
[----:B0-----:R-:W-:-:S06]  /*3960*/  FADD R52, R52, R53 ;  /* 0x0000003534347221 */ /* 0x001fcc0000000000 */
[----:B------:R-:W0:Y:S04]  /*3970*/  F2F.F64.F32 R52, R52 ;  /* 0x0000003400347310 */ /* 0x000e280000201800 */
        /* <DEDUP_REMOVED lines=12> */
[----:B------:R-:W-:Y:S01]  /*3a40*/  FSEL R68, R64, RZ, P5 ;  /* 0x000000ff40447208 */ /* 0x000fe20002800000 */
[----:B------:R-:W-:Y:S01]  /*3a50*/  IMAD.MOV.U32 R64, RZ, RZ, 0x0 ;  /* 0x00000000ff407424 */ /* 0x000fe200078e00ff */
[----:B------:R-:W-:Y:S02]  /*3a60*/  FSEL R67, R69, UR31, P4 ;  /* 0x0000001f45437c08 */ /* 0x000fe4000a000000 */
[----:B------:R-:W-:Y:S02]  /*3a70*/  FSEL R65, R68, RZ, P4 ;  /* 0x000000ff44417208 */ /* 0x000fe40002000000 */
[----:B------:R-:W-:Y:S02]  /*3a80*/  @!P6 FSEL R69, R63, R67, P2 ;  /* 0x000000433f45e208 */ /* 0x000fe40001000000 */
[----:B------:R-:W0:Y:S01]  /*3a90*/  MUFU.RCP64H R67, 6 ;  /* 0x4018000000437908 */ /* 0x000e220000001800 */
[----:B------:R-:W-:Y:S01]  /*3aa0*/  @!P6 FSEL R68, R62, R65, P2 ;  /* 0x000000413e44e208 */ /* 0x000fe20001000000 */
[----:B------:R-:W-:-:S06]  /*3ab0*/  IMAD.MOV.U32 R65, RZ, RZ, 0x40180000 ;  /* 0x40180000ff417424 */ /* 0x000fcc00078e00ff */
[----:B0-----:R-:W-:-:S08]  /*3ac0*/  DFMA R62, R66, -R64, 1 ;  /* 0x3ff00000423e742b */ /* 0x001fd00000000840 */
[----:B------:R-:W-:-:S08]  /*3ad0*/  DFMA R62, R62, R62, R62 ;  /* 0x0000003e3e3e722b */ /* 0x000fd0000000003e */
[----:B------:R-:W-:-:S08]  /*3ae0*/  DFMA R62, R66, R62, R66 ;  /* 0x0000003e423e722b */ /* 0x000fd00000000042 */
[----:B------:R-:W-:-:S08]  /*3af0*/  DFMA R64, R62, -R64, 1 ;  /* 0x3ff000003e40742b */ /* 0x000fd00000000840 */
[----:B------:R-:W-:Y:S01]  /*3b00*/  DFMA R64, R62, R64, R62 ;  /* 0x000000403e40722b */ /* 0x000fe2000000003e */
[----:B------:R-:W-:Y:S02]  /*3b10*/  IMAD.MOV.U32 R62, RZ, RZ, R68 ;  /* 0x000000ffff3e7224 */ /* 0x000fe400078e0044 */
[----:B------:R-:W-:-:S06]  /*3b20*/  IMAD.MOV.U32 R63, RZ, RZ, R69 ;  /* 0x000000ffff3f7224 */ /* 0x000fcc00078e0045 */
        /* <DEDUP_REMOVED lines=14> */
.L_x_333:
        /* <DEDUP_REMOVED lines=8> */
[----:B------:R-:W-:-:S07]  /*3c90*/  MOV R62, 0x3cc0 ;  /* 0x00003cc0003e7802 */ /* 0x000fce0000000f00 */
[----:B------:R-:W-:-:S11]  /*3ca0*/  DADD R50, R50, R54 ;  /* 0x0000000032327229 */ /* 0x000fd60000000036 */
[----:B------:R-:W-:Y:S05]  /*3cb0*/  CALL.REL.NOINC `($_Z20MacCormack_3D_SolverifififfPfS_S_$__internal_accurate_pow) ;  /* 0x0000006c00107944 */ /* 0x000fea0003c00000 */
[----:B------:R-:W-:Y:S01]  /*3cc0*/  FSETP.NEU.AND P5, PT, R61, RZ, PT ;  /* 0x000000ff3d00720b */ /* 0x000fe20003fad000 */
[----:B------:R-:W-:Y:S01]  /*3cd0*/  DADD R52, R46, 4 ;  /* 0x401000002e347429 */ /* 0x000fe20000000000 */
[----:B------:R-:W-:Y:S01]  /*3ce0*/  ISETP.NE.AND P6, PT, R60, RZ, PT ;  /* 0x000000ff3c00720c */ /* 0x000fe20003fc5270 */
[----:B------:R-:W-:Y:S01]  /*3cf0*/  IMAD.MOV.U32 R62, RZ, RZ, 0x1 ;  /* 0x00000001ff3e7424 */ /* 0x000fe200078e00ff */
[----:B------:R-:W-:Y:S02]  /*3d00*/  FSEL R64, R64, RZ, P5 ;  /* 0x000000ff40407208 */ /* 0x000fe40002800000 */
[----:B------:R-:W-:Y:S02]  /*3d10*/  PLOP3.LUT P5, PT, PT, PT, UP6, 0x80, 0x8 ;  /* 0x000000000008781c */ /* 0x000fe40003faf068 */
[----:B------:R-:W-:-:S11]  /*3d20*/  FSEL R55, R64, RZ, P6 ;  /* 0x000000ff40377208 */ /* 0x000fd60003000000 */
[----:B------:R-:W-:Y:S02]  /*3d30*/  @!P5 FSEL R64, R52, R55, P1 ;  /* 0x000000373440d208 */ /* 0x000fe40000800000 */
[----:B------:R-:W-:-:S04]  /*3d40*/  FSETP.NEU.AND P5, PT, R61, RZ, PT ;  /* 0x000000ff3d00720b */ /* 0x000fc80003fad000 */
[----:B------:R-:W-:Y:S02]  /*3d50*/  FSEL R65, R63, RZ, P5 ;  /* 0x000000ff3f417208 */ /* 0x000fe40002800000 */
[----:B------:R-:W-:Y:S01]  /*3d60*/  PLOP3.LUT P5, PT, PT, PT, UP6, 0x80, 0x8 ;  /* 0x000000000008781c */ /* 0x000fe20003faf068 */
[----:B------:R-:W0:Y:S01]  /*3d70*/  MUFU.RCP64H R63, 24 ;  /* 0x40380000003f7908 */ /* 0x000e220000001800 */
        /* <DEDUP_REMOVED lines=25> */
.L_x_334:
        /* <DEDUP_REMOVED lines=16> */
[----:B------:R-:W-:Y:S01]  /*4010*/  DADD R54, -RZ, -R62 ;  /* 0x00000000ff367229 */ /* 0x000fe2000000093e */
[----:B------:R-:W-:-:S09]  /*4020*/  IMAD.MOV.U32 R62, RZ, RZ, 0x0 ;  /* 0x00000000ff3e7424 */ /* 0x000fd200078e00ff */
[----:B------:R-:W-:Y:S02]  /*4030*/  FSEL R64, R54, R64, P5 ;  /* 0x0000004036407208 */ /* 0x000fe40002800000 */
[----:B------:R-:W-:-:S04]  /*4040*/  PLOP3.LUT P5, PT, PT, PT, UP1, 0x40, 0x4 ;  /* 0x000000000004781c */ /* 0x000fc80003fae818 */
[----:B------:R-:W-:Y:S01]  /*4050*/  FSEL R63, R55, R63, P5 ;  /* 0x0000003f373f7208 */ /* 0x000fe20002800000 */
[----:B------:R-:W-:Y:S01]  /*4060*/  DADD R54, R46, 3 ;  /* 0x400800002e367429 */ /* 0x000fe20000000000 */
[----:B------:R-:W-:-:S04]  /*4070*/  FSETP.NEU.AND P5, PT, R61, RZ, PT ;  /* 0x000000ff3d00720b */ /* 0x000fc80003fad000 */
[----:B------:R-:W-:Y:S01]  /*4080*/  FSEL R66, R64, RZ, P5 ;  /* 0x000000ff40427208 */ /* 0x000fe20002800000 */
[----:B------:R-:W-:Y:S01]  /*4090*/  IMAD.MOV.U32 R64, RZ, RZ, 0x1 ;  /* 0x00000001ff407424 */ /* 0x000fe200078e00ff */
[----:B------:R-:W-:Y:S02]  /*40a0*/  PLOP3.LUT P5, PT, PT, PT, UP5, 0x80, 0x8 ;  /* 0x000000000008781c */ /* 0x000fe40003faf058 */
[----:B------:R-:W-:-:S11]  /*40b0*/  FSEL R65, R66, RZ, P6 ;  /* 0x000000ff42417208 */ /* 0x000fd60003000000 */
[----:B------:R-:W-:Y:S02]  /*40c0*/  @!P5 FSEL R66, R54, R65, P1 ;  /* 0x000000413642d208 */ /* 0x000fe40000800000 */
[----:B------:R-:W-:Y:S01]  /*40d0*/  FSETP.NEU.AND P5, PT, R61, RZ, PT ;  /* 0x000000ff3d00720b */ /* 0x000fe20003fad000 */
[----:B------:R-:W0:Y:S03]  /*40e0*/  MUFU.RCP64H R65, 6 ;  /* 0x4018000000417908 */ /* 0x000e260000001800 */
[----:B------:R-:W-:Y:S01]  /*40f0*/  FSEL R67, R47, R63, !P5 ;  /* 0x0000003f2f437208 */ /* 0x000fe20006800000 */
[----:B------:R-:W-:Y:S01]  /*4100*/  IMAD.MOV.U32 R63, RZ, RZ, 0x40180000 ;  /* 0x40180000ff3f7424 */ /* 0x000fe200078e00ff */
[----:B------:R-:W-:Y:S02]  /*4110*/  PLOP3.LUT P5, PT, PT, PT, UP5, 0x80, 0x8 ;  /* 0x000000000008781c */ /* 0x000fe40003faf058 */
[----:B------:R-:W-:-:S11]  /*4120*/  FSEL R54, R67, UR32, P6 ;  /* 0x0000002043367c08 */ /* 0x000fd6000b000000 */
[----:B------:R-:W-:Y:S01]  /*4130*/  @!P5 FSEL R67, R55, R54, P1 ;  /* 0x000000363743d208 */ /* 0x000fe20000800000 */
        /* <DEDUP_REMOVED lines=21> */
.L_x_335:
[----:B------:R-:W-:Y:S01]  /*4290*/  FSETP.NEU.AND P5, PT, R61, 1, PT ;  /* 0x3f8000003d00780b */ /* 0x000fe20003fad000 */
[----:B------:R-:W0:Y:S01]  /*42a0*/  F2F.F64.F32 R70, R70 ;  /* 0x0000004600467310 */ /* 0x000e220000201800 */
[----:B------:R-:W-:Y:S01]  /*42b0*/  DADD R66, -RZ, |R40| ;  /* 0x00000000ff427229 */ /* 0x000fe20000000528 */
[----:B------:R-:W-:Y:S01]  /*42c0*/  MOV R62, 0x4370 ;  /* 0x00004370003e7802 */ /* 0x000fe20000000f00 */
[----:B------:R-:W-:Y:S01]  /*42d0*/  UMOV UR48, 0x40180000 ;  /* 0x4018000000307882 */ /* 0x000fe20000000000 */
[----:B------:R-:W-:Y:S02]  /*42e0*/  FSEL R54, R64, 1.46601546874880000000e+13, P5 ;  /* 0x5555555540367808 */ /* 0x000fe40002800000 */
[----:B------:R-:W-:-:S06]  /*42f0*/  FSEL R55, R65, 1.6666666269302368164, P5 ;  /* 0x3fd5555541377808 */ /* 0x000fcc0002800000 */
[----:B------:R-:W-:-:S08]  /*4300*/  DMUL R54, R54, UR46 ;  /* 0x0000002e36367c28 */ /* 0x000fd00008000000 */
[----:B------:R-:W-:-:S08]  /*4310*/  DMUL R54, R52, R54 ;  /* 0x0000003634367228 */ /* 0x000fd00000000000 */
[----:B------:R-:W-:-:S08]  /*4320*/  DFMA R48, R48, R52, R54 ;  /* 0x000000343030722b */ /* 0x000fd00000000036 */
[----:B------:R-:W-:-:S08]  /*4330*/  DADD R48, R50, R48 ;  /* 0x0000000032307229 */ /* 0x000fd00000000030 */
[----:B0-----:R-:W-:-:S10]  /*4340*/  DADD R48, R48, R70 ;  /* 0x0000000030307229 */ /* 0x001fd40000000046 */
[----:B------:R0:W1:Y:S02]  /*4350*/  F2F.F32.F64 R48, R48 ;  /* 0x0000003000307310 */ /* 0x0000640000301000 */
[----:B01----:R-:W-:Y:S05]  /*4360*/  CALL.REL.NOINC `($_Z20MacCormack_3D_SolverifififfPfS_S_$__internal_accurate_pow) ;  /* 0x0000006400647944 */ /* 0x003fea0003c00000 */
        /* <DEDUP_REMOVED lines=33> */
.L_x_336:
[----:B------:R-:W-:Y:S01]  /*4580*/  FSETP.NEU.AND P5, PT, R37, 1, PT ;  /* 0x3f8000002500780b */ /* 0x000fe20003fad000 */
[----:B------:R-:W-:Y:S01]  /*4590*/  DADD R66, -RZ, |R44| ;  /* 0x00000000ff427229 */ /* 0x000fe2000000052c */
[----:B------:R-:W-:Y:S01]  /*45a0*/  MOV R62, 0x45f0 ;  /* 0x000045f0003e7802 */ /* 0x000fe20000000f00 */
[----:B------:R-:W-:Y:S01]  /*45b0*/  UMOV UR48, 0x40180000 ;  /* 0x4018000000307882 */ /* 0x000fe20000000000 */
[----:B------:R-:W-:Y:S02]  /*45c0*/  FSEL R50, R64, 3.1249045965716459206e-25, P5 ;  /* 0x16c16c1740327808 */ /* 0x000fe40002800000 */
[----:B------:R-:W-:-:S07]  /*45d0*/  FSEL R51, R65, 0.90138888359069824219, P5 ;  /* 0x3f66c16c41337808 */ /* 0x000fce0002800000 */
[----:B------:R-:W-:Y:S05]  /*45e0*/  CALL.REL.NOINC `($_Z20MacCormack_3D_SolverifififfPfS_S_$__internal_accurate_pow) ;  /* 0x0000006000c47944 */ /* 0x000fea0003c00000 */
[----:B------:R-:W-:Y:S01]  /*45f0*/  FSETP.NEU.AND P5, PT, R58, RZ, PT ;  /* 0x000000ff3a00720b */ /* 0x000fe20003fad000 */
[----:B------:R-:W-:Y:S01]  /*4600*/  DADD R52, R44, 6 ;  /* 0x401800002c347429 */ /* 0x000fe20000000000 */
[----:B------:R-:W-:Y:S01]  /*4610*/  P2R R54, PR, RZ, 0x1 ;  /* 0x00000001ff367803 */ /* 0x000fe20000000000 */
[----:B------:R-:W-:Y:S01]  /*4620*/  IMAD.MOV.U32 R62, RZ, RZ, 0x1 ;  /* 0x00000001ff3e7424 */ /* 0x000fe200078e00ff */
[----:B------:R-:W-:Y:S02]  /*4630*/  FSEL R64, R64, RZ, P5 ;  /* 0x000000ff40407208 */ /* 0x000fe40002800000 */
[----:B------:R-:W-:Y:S02]  /*4640*/  PLOP3.LUT P5, PT, PT, PT, UP3, 0x80, 0x8 ;  /* 0x000000000008781c */ /* 0x000fe40003faf038 */
[----:B------:R-:W-:Y:S02]  /*4650*/  ISETP.NE.AND P0, PT, R56, RZ, PT ;  /* 0x000000ff3800720c */ /* 0x000fe40003f05270 */
[----:B------:R-:W-:-:S02]  /*4660*/  ISETP.NE.AND P6, PT, R57, RZ, PT ;  /* 0x000000ff3900720c */ /* 0x000fc40003fc5270 */
[----:B------:R-:W-:-:S07]  /*4670*/  FSEL R49, R64, RZ, P0 ;  /* 0x000000ff40317208 */ /* 0x000fce0000000000 */
[----:B------:R-:W-:Y:S01]  /*4680*/  @!P5 FSEL R64, R52, R49, P6 ;  /* 0x000000313440d208 */ /* 0x000fe20003000000 */
[----:B------:R-:W-:Y:S01]  /*4690*/  IMAD.MOV.U32 R52, RZ, RZ, 0x0 ;  /* 0x00000000ff347424 */ /* 0x000fe200078e00ff */
[----:B------:R-:W-:-:S04]  /*46a0*/  FSETP.NEU.AND P5, PT, R58, RZ, PT ;  /* 0x000000ff3a00720b */ /* 0x000fc80003fad000 */
[----:B------:R-:W-:Y:S02]  /*46b0*/  FSEL R65, R63, RZ, P5 ;  /* 0x000000ff3f417208 */ /* 0x000fe40002800000 */
[----:B------:R-:W-:Y:S01]  /*46c0*/  PLOP3.LUT P5, PT, PT, PT, UP3, 0x80, 0x8 ;  /* 0x000000000008781c */ /* 0x000fe20003faf038 */
[----:B------:R-:W0:Y:S01]  /*46d0*/  MUFU.RCP64H R63, 720 ;  /* 0x40868000003f7908 */ /* 0x000e220000001800 */
[----:B------:R-:W-:Y:S02]  /*46e0*/  FSEL R49, R65, +QNAN , P0 ;  /* 0x7ff0000041317808 */ /* 0x000fe40000000000 */
[----:B------:R-:W-:-:S09]  /*46f0*/  ISETP.NE.AND P0, PT, R54, RZ, PT ;  /* 0x000000ff3600720c */ /* 0x000fd20003f05270 */
        /* <DEDUP_REMOVED lines=23> */
.L_x_337:
[----:B------:R-:W-:Y:S01]  /*4870*/  FSETP.NEU.AND P5, PT, R58, 1, PT ;  /* 0x3f8000003a00780b */ /* 0x000fe20003fad000 */
[----:B------:R-:W-:Y:S01]  /*4880*/  FADD R52, R2, R9 ;  /* 0x0000000902347221 */ /* 0x000fe20000000000 */
[----:B------:R-:W-:Y:S01]  /*4890*/  DADD R66, -RZ, |R40| ;  /* 0x00000000ff427229 */ /* 0x000fe20000000528 */
[----:B------:R-:W-:Y:S01]  /*48a0*/  MOV R62, 0x4920 ;  /* 0x00004920003e7802 */ /* 0x000fe20000000f00 */
[----:B------:R-:W-:Y:S01]  /*48b0*/  UMOV UR48, 0x40140000 ;  /* 0x4014000000307882 */ /* 0x000fe20000000000 */
[----:B------:R-:W-:Y:S02]  /*48c0*/  FSEL R54, R64, 3.1249045965716459206e-25, P5 ;  /* 0x16c16c1740367808 */ /* 0x000fe40002800000 */
[----:B------:R-:W-:Y:S01]  /*48d0*/  FSEL R55, R65, 0.90138888359069824219, P5 ;  /* 0x3f66c16c41377808 */ /* 0x000fe20002800000 */
[----:B------:R-:W0:Y:S05]  /*48e0*/  F2F.F64.F32 R52, R52 ;  /* 0x0000003400347310 */ /* 0x000e2a0000201800 */
[----:B------:R-:W-:-:S08]  /*48f0*/  DADD R50, R54, R50 ;  /* 0x0000000036327229 */ /* 0x000fd00000000032 */
[----:B------:R-:W-:-:S11]  /*4900*/  DMUL R50, R50, UR36 ;  /* 0x0000002432327c28 */ /* 0x000fd60008000000 */
[----:B0-----:R-:W-:Y:S05]  /*4910*/  CALL.REL.NOINC `($_Z20MacCormack_3D_SolverifififfPfS_S_$__internal_accurate_pow) ;  /* 0x0000005c00f87944 */ /* 0x001fea0003c00000 */
[----:B------:R-:W-:Y:S01]  /*4920*/  IMAD.MOV.U32 R62, RZ, RZ, R64 ;  /* 0x000000ffff3e7224 */ /* 0x000fe200078e0040 */
[----:B------:R-:W-:Y:S01]  /*4930*/  PLOP3.LUT P5, PT, PT, PT, UP2, 0x40, 0x4 ;  /* 0x000000000004781c */ /* 0x000fe20003fae828 */
[----:B------:R-:W-:Y:S01]  /*4940*/  UISETP.NE.AND UP3, UPT, UR74, URZ, UPT ;  /* 0x000000ff4a00728c */ /* 0x000fe2000bf65270 */
[----:B------:R-:W-:-:S03]  /*4950*/  FSETP.NEU.AND P6, PT, R37, RZ, PT ;  /* 0x000000ff2500720b */ /* 0x000fc60003fcd000 */
[----:B------:R-:W-:-:S10]  /*4960*/  DADD R66, -RZ, -R62 ;  /* 0x00000000ff427229 */ /* 0x000fd4000000093e */
[----:B------:R-:W-:Y:S01]  /*4970*/  FSEL R64, R66, R64, P5 ;  /* 0x0000004042407208 */ /* 0x000fe20002800000 */
[----:B------:R-:W-:Y:S01]  /*4980*/  IMAD.MOV.U32 R66, RZ, RZ, 0x1 ;  /* 0x00000001ff427424 */ /* 0x000fe200078e00ff */
[----:B------:R-:W-:Y:S02]  /*4990*/  PLOP3.LUT P5, PT, PT, PT, UP2, 0x40, 0x4 ;  /* 0x000000000004781c */ /* 0x000fe40003fae828 */
[----:B------:R-:W-:Y:S02]  /*49a0*/  FSEL R49, R64, RZ, P6 ;  /* 0x000000ff40317208 */ /* 0x000fe40003000000 */
[----:B------:R-:W-:Y:S01]  /*49b0*/  FSEL R67, R67, R63, P5 ;  /* 0x0000003f43437208 */ /* 0x000fe20002800000 */
[----:B------:R-:W-:Y:S01]  /*49c0*/  DADD R62, R40, 5 ;  /* 0x40140000283e7429 */ /* 0x000fe20000000000 */
[----:B------:R-:W-:Y:S02]  /*49d0*/  PLOP3.LUT P5, PT, PT, PT, UP3, 0x80, 0x8 ;  /* 0x000000000008781c */ /* 0x000fe40003faf038 */
[----:B------:R-:W-:-:S02]  /*49e0*/  FSEL R65, R49, RZ, P0 ;  /* 0x000000ff31417208 */ /* 0x000fc40000000000 */
[----:B------:R-:W-:Y:S02]  /*49f0*/  FSEL R70, R41, R67, !P6 ;  /* 0x0000004329467208 */ /* 0x000fe40007000000 */
[----:B------:R-:W0:Y:S07]  /*4a00*/  MUFU.RCP64H R67, 120 ;  /* 0x405e000000437908 */ /* 0x000e2e0000001800 */
[----:B------:R-:W-:Y:S02]  /*4a10*/  @!P5 FSEL R49, R62, R65, P3 ;  /* 0x000000413e31d208 */ /* 0x000fe40001800000 */
[----:B------:R-:W-:-:S02]  /*4a20*/  PLOP3.LUT P5, PT, PT, PT, UP3, 0x80, 0x8 ;  /* 0x000000000008781c */ /* 0x000fc40003faf038 */
[----:B------:R-:W-:-:S11]  /*4a30*/  FSEL R62, R70, UR30, P0 ;  /* 0x0000001e463e7c08 */ /* 0x000fd60008000000 */
[----:B------:R-:W-:Y:S01]  /*4a40*/  @!P5 FSEL R70, R63, R62, P3 ;  /* 0x0000003e3f46d208 */ /* 0x000fe20001800000 */
[----:B------:R-:W-:Y:S02]  /*4a50*/  IMAD.MOV.U32 R62, RZ, RZ, 0x0 ;  /* 0x00000000ff3e7424 */ /* 0x000fe400078e00ff */
        /* <DEDUP_REMOVED lines=22> */
.L_x_338:
[----:B------:R-:W-:Y:S01]  /*4bc0*/  FSETP.NEU.AND P5, PT, R37, 1, PT ;  /* 0x3f8000002500780b */ /* 0x000fe20003fad000 */
[----:B------:R-:W-:Y:S01]  /*4bd0*/  DADD R66, -RZ, |R42| ;  /* 0x00000000ff427229 */ /* 0x000fe2000000052a */
[----:B------:R-:W-:Y:S02]  /*4be0*/  UMOV UR48, 0x40180000 ;  /* 0x4018000000307882 */ /* 0x000fe40000000000 */
[----:B------:R-:W-:Y:S02]  /*4bf0*/  FSEL R62, R64, 1.1443742118159063574e-28, P5 ;  /* 0x11111111403e7808 */ /* 0x000fe40002800000 */
[----:B------:R-:W-:-:S06]  /*4c00*/  FSEL R63, R65, 1.1333333253860473633, P5 ;  /* 0x3f911111413f7808 */ /* 0x000fcc0002800000 */
[----:B------:R-:W-:-:S08]  /*4c10*/  DMUL R62, R62, UR38 ;  /* 0x000000263e3e7c28 */ /* 0x000fd00008000000 */
[----:B------:R-:W-:-:S08]  /*4c20*/  DMUL R62, R52, R62 ;  /* 0x0000003e343e7228 */ /* 0x000fd00000000000 */
[----:B------:R-:W-:Y:S01]  /*4c30*/  DFMA R52, R50, R52, R62 ;  /* 0x000000343234722b */ /* 0x000fe2000000003e */
[----:B------:R-:W-:-:S10]  /*4c40*/  MOV R62, 0x4c60 ;  /* 0x00004c60003e7802 */ /* 0x000fd40000000f00 */
[----:B------:R-:W-:Y:S05]  /*4c50*/  CALL.REL.NOINC `($_Z20MacCormack_3D_SolverifififfPfS_S_$__internal_accurate_pow) ;  /* 0x0000005c00287944 */ /* 0x000fea0003c00000 */
[----:B------:R-:W-:Y:S01]  /*4c60*/  UISETP.NE.AND UP3, UPT, UR73, URZ, UPT ;  /* 0x000000ff4900728c */ /* 0x000fe2000bf65270 */
[----:B------:R-:W-:Y:S01]  /*4c70*/  FSETP.NEU.AND P6, PT, R59, RZ, PT ;  /* 0x000000ff3b00720b */ /* 0x000fe20003fcd000 */
[----:B------:R-:W-:Y:S01]  /*4c80*/  DADD R50, R42, 6 ;  /* 0x401800002a327429 */ /* 0x000fe20000000000 */
[----:B------:R-:W-:Y:S02]  /*4c90*/  IMAD.MOV.U32 R62, RZ, RZ, 0x1 ;  /* 0x00000001ff3e7424 */ /* 0x000fe400078e00ff */
[----:B------:R-:W-:Y:S02]  /*4ca0*/  FSEL R49, R64, RZ, P6 ;  /* 0x000000ff40317208 */ /* 0x000fe40003000000 */
[----:B------:R-:W-:Y:S02]  /*4cb0*/  PLOP3.LUT P5, PT, PT, PT, UP3, 0x80, 0x8 ;  /* 0x000000000008781c */ /* 0x000fe40003faf038 */
[----:B------:R-:W-:Y:S02]  /*4cc0*/  FSEL R65, R49, RZ, P4 ;  /* 0x000000ff31417208 */ /* 0x000fe40002000000 */
[----:B------:R-:W-:-:S02]  /*4cd0*/  FSEL R66, R63, RZ, P6 ;  /* 0x000000ff3f427208 */ /* 0x000fc40003000000 */
[----:B------:R-:W0:Y:S07]  /*4ce0*/  MUFU.RCP64H R63, 720 ;  /* 0x40868000003f7908 */ /* 0x000e2e0000001800 */
        /* <DEDUP_REMOVED lines=27> */
.L_x_339:
[----:B------:R-:W-:Y:S01]  /*4ea0*/  LDS R49, [R36+0x108] ;  /* 0x0001080024317984 */ /* 0x000fe20000000800 */
[----:B------:R-:W-:Y:S01]  /*4eb0*/  FSETP.NEU.AND P5, PT, R59, 1, PT ;  /* 0x3f8000003b00780b */ /* 0x000fe20003fad000 */
[----:B------:R-:W-:Y:S01]  /*4ec0*/  DADD R66, -RZ, |R42| ;  /* 0x00000000ff427229 */ /* 0x000fe2000000052a */
[----:B------:R-:W-:Y:S01]  /*4ed0*/  UMOV UR48, 0x40140000 ;  /* 0x4014000000307882 */ /* 0x000fe20000000000 */
[----:B------:R-:W0:Y:S01]  /*4ee0*/  LDS R62, [R36+0x2e8] ;  /* 0x0002e800243e7984 */ /* 0x000e220000000800 */
[----:B------:R-:W-:Y:S02]  /*4ef0*/  FSEL R50, R64, 3.1249045965716459206e-25, P5 ;  /* 0x16c16c1740327808 */ /* 0x000fe40002800000 */
[----:B------:R-:W-:-:S06]  /*4f00*/  FSEL R51, R65, 0.90138888359069824219, P5 ;  /* 0x3f66c16c41337808 */ /* 0x000fcc0002800000 */
[----:B------:R-:W-:-:S08]  /*4f10*/  DADD R50, R54, R50 ;  /* 0x0000000036327229 */ /* 0x000fd00000000032 */
[----:B------:R-:W-:Y:S01]  /*4f20*/  DMUL R50, R50, UR40 ;  /* 0x0000002832327c28 */ /* 0x000fe20008000000 */
[----:B0-----:R-:W-:Y:S01]  /*4f30*/  FADD R49, R49, R62 ;  /* 0x0000003e31317221 */ /* 0x001fe20000000000 */
[----:B------:R-:W-:-:S03]  /*4f40*/  MOV R62, 0x4f70 ;  /* 0x00004f70003e7802 */ /* 0x000fc60000000f00 */
[----:B------:R0:W1:Y:S06]  /*4f50*/  F2F.F64.F32 R70, R49 ;  /* 0x0000003100467310 */ /* 0x00006c0000201800 */
[----:B01----:R-:W-:Y:S05]  /*4f60*/  CALL.REL.NOINC `($_Z20MacCormack_3D_SolverifififfPfS_S_$__internal_accurate_pow) ;  /* 0x0000005800647944 */ /* 0x003fea0003c00000 */
        /* <DEDUP_REMOVED lines=8> */
[----:B------:R-:W-:Y:S01]  /*4ff0*/  FSEL R49, R64, RZ, P6 ;  /* 0x000000ff40317208 */ /* 0x000fe20003000000 */
[----:B------:R-:W-:Y:S01]  /*5000*/  IMAD.MOV.U32 R64, RZ, RZ, 0x0 ;  /* 0x00000000ff407424 */ /* 0x000fe200078e00ff */
[----:B------:R-:W-:Y:S01]  /*5010*/  FSEL R67, R67, R63, P5 ;  /* 0x0000003f43437208 */ /* 0x000fe20002800000 */
[----:B------:R-:W-:Y:S01]  /*5020*/  DADD R62, R42, 5 ;  /* 0x401400002a3e7429 */ /* 0x000fe20000000000 */
[----:B------:R-:W-:Y:S02]  /*5030*/  PLOP3.LUT P5, PT, PT, PT, UP3, 0x80, 0x8 ;  /* 0x000000000008781c */ /* 0x000fe40003faf038 */
[----:B------:R-:W-:-:S02]  /*5040*/  FSEL R65, R49, RZ, P4 ;  /* 0x000000ff31417208 */ /* 0x000fc40002000000 */
[----:B------:R-:W-:Y:S02]  /*5050*/  FSEL R68, R43, R67, !P6 ;  /* 0x000000432b447208 */ /* 0x000fe40007000000 */
[----:B------:R-:W0:Y:S07]  /*5060*/  MUFU.RCP64H R67, 120 ;  /* 0x405e000000437908 */ /* 0x000e2e0000001800 */
[----:B------:R-:W-:Y:S01]  /*5070*/  @!P5 FSEL R49, R62, R65, P2 ;  /* 0x000000413e31d208 */ /* 0x000fe20001000000 */
[----:B------:R-:W-:Y:S01]  /*5080*/  IMAD.MOV.U32 R65, RZ, RZ, 0x405e0000 ;  /* 0x405e0000ff417424 */ /* 0x000fe200078e00ff */
[----:B------:R-:W-:-:S02]  /*5090*/  PLOP3.LUT P5, PT, PT, PT, UP3, 0x80, 0x8 ;  /* 0x000000000008781c */ /* 0x000fc40003faf038 */
        /* <DEDUP_REMOVED lines=23> */
.L_x_340:
        /* <DEDUP_REMOVED lines=8> */
[----:B------:R-:W-:-:S07]  /*5290*/  MOV R62, 0x52c0 ;  /* 0x000052c0003e7802 */ /* 0x000fce0000000f00 */
[----:B------:R-:W-:-:S11]  /*52a0*/  DADD R52, R52, R50 ;  /* 0x0000000034347229 */ /* 0x000fd60000000032 */
[----:B------:R-:W-:Y:S05]  /*52b0*/  CALL.REL.NOINC `($_Z20MacCormack_3D_SolverifififfPfS_S_$__internal_accurate_pow) ;  /* 0x0000005400907944 */ /* 0x000fea0003c00000 */
[----:B------:R-:W-:Y:S01]  /*52c0*/  UISETP.NE.AND UP3, UPT, UR71, URZ, UPT ;  /* 0x000000ff4700728c */ /* 0x000fe2000bf65270 */
        /* <DEDUP_REMOVED lines=37> */
.L_x_341:
        /* <DEDUP_REMOVED lines=28> */
[----:B------:R-:W-:Y:S01]  /*56e0*/  @!P5 FSEL R49, R62, R65, P1 ;  /* 0x000000413e31d208 */ /* 0x000fe20000800000 */
[----:B------:R-:W-:Y:S01]  /*56f0*/  IMAD.MOV.U32 R65, RZ, RZ, 0x405e0000 ;  /* 0x405e0000ff417424 */ /* 0x000fe200078e00ff */
[----:B------:R-:W-:-:S04]  /*5700*/  FSETP.NEU.AND P5, PT, R61, RZ, PT ;  /* 0x000000ff3d00720b */ /* 0x000fc80003fad000 */
[----:B------:R-:W-:Y:S02]  /*5710*/  FSEL R68, R47, R67, !P5 ;  /* 0x000000432f447208 */ /* 0x000fe40006800000 */
[----:B------:R-:W0:Y:S01]  /*5720*/  MUFU.RCP64H R67, 120 ;  /* 0x405e000000437908 */ /* 0x000e220000001800 */
        /* <DEDUP_REMOVED lines=24> */
.L_x_342:
[----:B------:R-:W-:Y:S01]  /*58b0*/  FSETP.NEU.AND P5, PT, R61, 1, PT ;  /* 0x3f8000003d00780b */ /* 0x000fe20003fad000 */
[----:B------:R-:W0:Y:S01]  /*58c0*/  F2F.F64.F32 R48, R48 ;  /* 0x0000003000307310 */ /* 0x000e220000201800 */
[----:B------:R-:W-:Y:S01]  /*58d0*/  DADD R66, -RZ, |R40| ;  /* 0x00000000ff427229 */ /* 0x000fe20000000528 */
[----:B------:R-:W-:Y:S01]  /*58e0*/  UMOV UR48, 0x40200000 ;  /* 0x4020000000307882 */ /* 0x000fe20000000000 */
[----:B------:R-:W-:Y:S02]  /*58f0*/  FSEL R62, R64, 1.1443742118159063574e-28, P5 ;  /* 0x11111111403e7808 */ /* 0x000fe40002800000 */
[----:B------:R-:W-:-:S06]  /*5900*/  FSEL R63, R65, 1.1333333253860473633, P5 ;  /* 0x3f911111413f7808 */ /* 0x000fcc0002800000 */
[----:B------:R-:W-:-:S08]  /*5910*/  DMUL R62, R62, UR46 ;  /* 0x0000002e3e3e7c28 */ /* 0x000fd00008000000 */
[----:B------:R-:W-:-:S08]  /*5920*/  DMUL R62, R54, R62 ;  /* 0x0000003e363e7228 */ /* 0x000fd00000000000 */
[----:B------:R-:W-:Y:S01]  /*5930*/  DFMA R50, R50, R54, R62 ;  /* 0x000000363232722b */ /* 0x000fe2000000003e */
[----:B------:R-:W-:-:S07]  /*5940*/  MOV R62, 0x5990 ;  /* 0x00005990003e7802 */ /* 0x000fce0000000f00 */
[----:B------:R-:W-:-:S08]  /*5950*/  DADD R50, R52, R50 ;  /* 0x0000000034327229 */ /* 0x000fd00000000032 */
[----:B0-----:R-:W-:-:S10]  /*5960*/  DADD R54, R50, R48 ;  /* 0x0000000032367229 */ /* 0x001fd40000000030 */
[----:B------:R0:W1:Y:S02]  /*5970*/  F2F.F32.F64 R54, R54 ;  /* 0x0000003600367310 */ /* 0x0000640000301000 */
[----:B01----:R-:W-:Y:S05]  /*5980*/  CALL.REL.NOINC `($_Z20MacCormack_3D_SolverifififfPfS_S_$__internal_accurate_pow) ;  /* 0x0000004c00dc7944 */ /* 0x003fea0003c00000 */
        /* <DEDUP_REMOVED lines=34> */
.L_x_343:
[----:B------:R-:W-:Y:S01]  /*5bb0*/  FSETP.NEU.AND P5, PT, R37, 1, PT ;  /* 0x3f8000002500780b */ /* 0x000fe20003fad000 */
[----:B------:R-:W-:Y:S01]  /*5bc0*/  DADD R66, -RZ, |R44| ;  /* 0x00000000ff427229 */ /* 0x000fe2000000052c */
[----:B------:R-:W-:Y:S01]  /*5bd0*/  MOV R62, 0x5c20 ;  /* 0x00005c20003e7802 */ /* 0x000fe20000000f00 */
[----:B------:R-:W-:Y:S01]  /*5be0*/  UMOV UR48, 0x40200000 ;  /* 0x4020000000307882 */ /* 0x000fe20000000000 */
[----:B------:R-:W-:Y:S02]  /*5bf0*/  FSEL R50, R64, 2.6805903767080696074e-23, P5 ;  /* 0x1a01a01a40327808 */ /* 0x000fe40002800000 */
[----:B------:R-:W-:-:S07]  /*5c00*/  FSEL R51, R65, 0.5390872955322265625, P5 ;  /* 0x3f0a01a041337808 */ /* 0x000fce0002800000 */
[----:B------:R-:W-:Y:S05]  /*5c10*/  CALL.REL.NOINC `($_Z20MacCormack_3D_SolverifififfPfS_S_$__internal_accurate_pow) ;  /* 0x0000004c00387944 */ /* 0x000fea0003c00000 */
[----:B------:R-:W-:Y:S01]  /*5c20*/  UISETP.NE.AND UP3, UPT, UR68, URZ, UPT ;  /* 0x000000ff4400728c */ /* 0x000fe2000bf65270 */
        /* <DEDUP_REMOVED lines=9> */
[----:B------:R-:W-:Y:S02]  /*5cc0*/  @!P5 FSEL R64, R48, R53, P6 ;  /* 0x000000353040d208 */ /* 0x000fe40003000000 */
[----:B------:R-:W-:-:S04]  /*5cd0*/  FSETP.NEU.AND P5, PT, R58, RZ, PT ;  /* 0x000000ff3a00720b */ /* 0x000fc80003fad000 */
[----:B------:R-:W-:Y:S02]  /*5ce0*/  FSEL R65, R63, RZ, P5 ;  /* 0x000000ff3f417208 */ /* 0x000fe40002800000 */
[----:B------:R-:W-:Y:S01]  /*5cf0*/  PLOP3.LUT P5, PT, PT, PT, UP3, 0x80, 0x8 ;  /* 0x000000000008781c */ /* 0x000fe20003faf038 */
[----:B------:R-:W0:Y:S01]  /*5d00*/  MUFU.RCP64H R63, 40320 ;  /* 0x40e3b000003f7908 */ /* 0x000e220000001800 */
[----:B------:R-:W-:Y:S02]  /*5d10*/  FSEL R48, R65, +QNAN , P0 ;  /* 0x7ff0000041307808 */ /* 0x000fe40000000000 */
[----:B------:R-:W-:-:S09]  /*5d20*/  ISETP.NE.AND P0, PT, R52, RZ, PT ;  /* 0x000000ff3400720c */ /* 0x000fd20003f05270 */
        /* <DEDUP_REMOVED lines=24> */
.L_x_344:
[----:B------:R-:W-:Y:S01]  /*5eb0*/  FSETP.NEU.AND P5, PT, R58, 1, PT ;  /* 0x3f8000003a00780b */ /* 0x000fe20003fad000 */
[----:B------:R-:W-:Y:S01]  /*5ec0*/  DADD R66, -RZ, |R40| ;  /* 0x00000000ff427229 */ /* 0x000fe20000000528 */
[----:B------:R-:W-:Y:S01]  /*5ed0*/  MOV R62, 0x5f60 ;  /* 0x00005f60003e7802 */ /* 0x000fe20000000f00 */
[----:B------:R-:W-:Y:S01]  /*5ee0*/  UMOV UR48, 0x401c0000 ;  /* 0x401c000000307882 */ /* 0x000fe20000000000 */
[----:B------:R-:W-:Y:S02]  /*5ef0*/  FSEL R48, R64, 2.6805903767080696074e-23, P5 ;  /* 0x1a01a01a40307808 */ /* 0x000fe40002800000 */
[----:B------:R-:W-:-:S06]  /*5f00*/  FSEL R49, R65, 0.5390872955322265625, P5 ;  /* 0x3f0a01a041317808 */ /* 0x000fcc0002800000 */
[----:B------:R-:W-:Y:S01]  /*5f10*/  DADD R52, R48, R50 ;  /* 0x0000000030347229 */ /* 0x000fe20000000032 */
[----:B------:R-:W-:-:S06]  /*5f20*/  FADD R50, R0, R11 ;  /* 0x0000000b00327221 */ /* 0x000fcc0000000000 */
[----:B------:R-:W0:Y:S01]  /*5f30*/  F2F.F64.F32 R50, R50 ;  /* 0x0000003200327310 */ /* 0x000e220000201800 */
        /* <DEDUP_REMOVED lines=44> */
.L_x_345:
[----:B------:R-:W-:Y:S01]  /*6200*/  FSETP.NEU.AND P5, PT, R37, 1, PT ;  /* 0x3f8000002500780b */ /* 0x000fe20003fad000 */
[----:B------:R-:W-:Y:S01]  /*6210*/  DADD R66, -RZ, |R42| ;  /* 0x00000000ff427229 */ /* 0x000fe2000000052a */
[----:B------:R-:W-:Y:S02]  /*6220*/  UMOV UR48, 0x40200000 ;  /* 0x4020000000307882 */ /* 0x000fe40000000000 */
[----:B------:R-:W-:Y:S02]  /*6230*/  FSEL R62, R64, 2.6805903767080696074e-23, P5 ;  /* 0x1a01a01a403e7808 */ /* 0x000fe40002800000 */
[----:B------:R-:W-:-:S06]  /*6240*/  FSEL R63, R65, 0.7265872955322265625, P5 ;  /* 0x3f3a01a0413f7808 */ /* 0x000fcc0002800000 */
        /* <DEDUP_REMOVED lines=41> */
.L_x_346:
[----:B------:R-:W-:Y:S01]  /*64e0*/  LDS R55, [R36+0xb8] ;  /* 0x0000b80024377984 */ /* 0x000fe20000000800 */
[----:B------:R-:W-:Y:S01]  /*64f0*/  FSETP.NEU.AND P5, PT, R59, 1, PT ;  /* 0x3f8000003b00780b */ /* 0x000fe20003fad000 */
[----:B------:R-:W-:Y:S01]  /*6500*/  DADD R66, -RZ, |R42| ;  /* 0x00000000ff427229 */ /* 0x000fe2000000052a */
[----:B------:R-:W-:Y:S01]  /*6510*/  UMOV UR48, 0x401c0000 ;  /* 0x401c000000307882 */ /* 0x000fe20000000000 */
[----:B------:R-:W0:Y:S01]  /*6520*/  LDS R62, [R36+0x338] ;  /* 0x00033800243e7984 */ /* 0x000e220000000800 */
[----:B------:R-:W-:Y:S02]  /*6530*/  FSEL R52, R64, 2.6805903767080696074e-23, P5 ;  /* 0x1a01a01a40347808 */ /* 0x000fe40002800000 */
[----:B------:R-:W-:-:S06]  /*6540*/  FSEL R53, R65, 0.5390872955322265625, P5 ;  /* 0x3f0a01a041357808 */ /* 0x000fcc0002800000 */
        /* <DEDUP_REMOVED lines=48> */
.L_x_347:
        /* <DEDUP_REMOVED lines=49> */
.L_x_348:
        /* <DEDUP_REMOVED lines=10> */
[----:B------:R-:W-:-:S05]  /*6c00*/  MOV R62, 0x6c30 ;  /* 0x00006c30003e7802 */ /* 0x000fca0000000f00 */
[----:B------:R-:W0:Y:S04]  /*6c10*/  F2F.F64.F32 R52, R52 ;  /* 0x0000003400347310 */ /* 0x000e280000201800 */
[----:B0-----:R-:W-:Y:S05]  /*6c20*/  CALL.REL.NOINC `($_Z20MacCormack_3D_SolverifififfPfS_S_$__internal_accurate_pow) ;  /* 0x0000003c00347944 */ /* 0x001fea0003c00000 */
        /* <DEDUP_REMOVED lines=44> */
.L_x_349:
[----:B------:R-:W-:Y:S01]  /*6ef0*/  FSETP.NEU.AND P5, PT, R61, 1, PT ;  /* 0x3f8000003d00780b */ /* 0x000fe20003fad000 */
[----:B------:R-:W0:Y:S01]  /*6f00*/  F2F.F64.F32 R54, R54 ;  /* 0x0000003600367310 */ /* 0x000e220000201800 */
[----:B------:R-:W-:Y:S01]  /*6f10*/  DADD R66, -RZ, |R40| ;  /* 0x00000000ff427229 */ /* 0x000fe20000000528 */
[----:B------:R-:W-:Y:S01]  /*6f20*/  UMOV UR48, 0x40240000 ;  /* 0x4024000000307882 */ /* 0x000fe20000000000 */
[----:B------:R-:W-:Y:S02]  /*6f30*/  FSEL R62, R64, 2.6805903767080696074e-23, P5 ;  /* 0x1a01a01a403e7808 */ /* 0x000fe40002800000 */
[----:B------:R-:W-:-:S06]  /*6f40*/  FSEL R63, R65, 0.7265872955322265625, P5 ;  /* 0x3f3a01a0413f7808 */ /* 0x000fcc0002800000 */
        /* <DEDUP_REMOVED lines=42> */
.L_x_350:
[----:B------:R-:W-:Y:S01]  /*71f0*/  FSETP.NEU.AND P5, PT, R37, 1, PT ;  /* 0x3f8000002500780b */ /* 0x000fe20003fad000 */
[----:B------:R-:W-:Y:S01]  /*7200*/  DADD R66, -RZ, |R44| ;  /* 0x00000000ff427229 */ /* 0x000fe2000000052c */
[----:B------:R-:W-:Y:S01]  /*7210*/  MOV R62, 0x7260 ;  /* 0x00007260003e7802 */ /* 0x000fe20000000f00 */
[----:B------:R-:W-:Y:S01]  /*7220*/  UMOV UR48, 0x40240000 ;  /* 0x4024000000307882 */ /* 0x000fe20000000000 */
[----:B------:R-:W-:Y:S02]  /*7230*/  FSEL R50, R64, -1.481905565015040338e-05, P5 ;  /* 0xb7789f5c40327808 */ /* 0x000fe40002800000 */
[----:B------:R-:W-:-:S07]  /*7240*/  FSEL R51, R65, 0.31736990809440612793, P5 ;  /* 0x3ea27e4f41337808 */ /* 0x000fce0002800000 */
[----:B------:R-:W-:Y:S05]  /*7250*/  CALL.REL.NOINC `($_Z20MacCormack_3D_SolverifififfPfS_S_$__internal_accurate_pow) ;  /* 0x0000003400a87944 */ /* 0x000fea0003c00000 */
[----:B------:R-:W-:Y:S01]  /*7260*/  UISETP.NE.AND UP3, UPT, UR61, URZ, UPT ;  /* 0x000000ff3d00728c */ /* 0x000fe2000bf65270 */
[----:B------:R-:W-:Y:S01]  /*7270*/  FSETP.NEU.AND P5, PT, R58, RZ, PT ;  /* 0x000000ff3a00720b */ /* 0x000fe20003fad000 */
[----:B------:R-:W-:Y:S01]  /*7280*/  DADD R48, R44, 10 ;  /* 0x402400002c307429 */ /* 0x000fe20000000000 */
[----:B------:R-:W-:Y:S01]  /*7290*/  P2R R52, PR, RZ, 0x1 ;  /* 0x00000001ff347803 */ /* 0x000fe20000000000 */
[----:B------:R-:W0:Y:S01]  /*72a0*/  MUFU.RCP64H R55, 3628800 ;  /* 0x414baf8000377908 */ /* 0x000e220000001800 */
[----:B------:R-:W-:Y:S01]  /*72b0*/  FSEL R62, R64, RZ, P5 ;  /* 0x000000ff403e7208 */ /* 0x000fe20002800000 */
[----:B------:R-:W-:Y:S01]  /*72c0*/  IMAD.MOV.U32 R54, RZ, RZ, 0x1 ;  /* 0x00000001ff367424 */ /* 0x000fe200078e00ff */
[----:B------:R-:W-:Y:S02]  /*72d0*/  PLOP3.LUT P5, PT, PT, PT, UP3, 0x80, 0x8 ;  /* 0x000000000008781c */ /* 0x000fe40003faf038 */
[----:B------:R-:W-:Y:S02]  /*72e0*/  ISETP.NE.AND P0, PT, R56, RZ, PT ;  /* 0x000000ff3800720c */ /* 0x000fe40003f05270 */
[----:B------:R-:W-:-:S02]  /*72f0*/  ISETP.NE.AND P6, PT, R57, RZ, PT ;  /* 0x000000ff3900720c */ /* 0x000fc40003fc5270 */
[----:B------:R-:W-:-:S07]  /*7300*/  FSEL R53, R62, RZ, P0 ;  /* 0x000000ff3e357208 */ /* 0x000fce0000000000 */
[----:B------:R-:W-:Y:S02]  /*7310*/  @!P5 FSEL R62, R48, R53, P6 ;  /* 0x00000035303ed208 */ /* 0x000fe40003000000 */
[----:B------:R-:W-:-:S04]  /*7320*/  FSETP.NEU.AND P5, PT, R58, RZ, PT ;  /* 0x000000ff3a00720b */ /* 0x000fc80003fad000 */
[----:B------:R-:W-:Y:S02]  /*7330*/  FSEL R63, R63, RZ, P5 ;  /* 0x000000ff3f3f7208 */ /* 0x000fe40002800000 */
[----:B------:R-:W-:Y:S02]  /*7340*/  PLOP3.LUT P5, PT, PT, PT, UP3, 0x80, 0x8 ;  /* 0x000000000008781c */ /* 0x000fe40003faf038 */
[----:B------:R-:W-:Y:S02]  /*7350*/  FSEL R48, R63, +QNAN , P0 ;  /* 0x7ff000003f307808 */ /* 0x000fe40000000000 */
[----:B------:R-:W-:-:S09]  /*7360*/  ISETP.NE.AND P0, PT, R52, RZ, PT ;  /* 0x000000ff3400720c */ /* 0x000fd20003f05270 */
        /* <DEDUP_REMOVED lines=22> */
.L_x_351:
[----:B------:R-:W-:Y:S01]  /*74d0*/  FSETP.NEU.AND P5, PT, R58, 1, PT ;  /* 0x3f8000003a00780b */ /* 0x000fe20003fad000 */
[----:B------:R-:W-:Y:S01]  /*74e0*/  DADD R66, -RZ, |R40| ;  /* 0x00000000ff427229 */ /* 0x000fe20000000528 */
[----:B------:R-:W-:Y:S01]  /*74f0*/  MOV R62, 0x7580 ;  /* 0x00007580003e7802 */ /* 0x000fe20000000f00 */
[----:B------:R-:W-:Y:S01]  /*7500*/  UMOV UR48, 0x40220000 ;  /* 0x4022000000307882 */ /* 0x000fe20000000000 */
[----:B------:R-:W-:Y:S02]  /*7510*/  FSEL R48, R64, -1.481905565015040338e-05, P5 ;  /* 0xb7789f5c40307808 */ /* 0x000fe40002800000 */
[----:B------:R-:W-:-:S06]  /*7520*/  FSEL R49, R65, 0.31736990809440612793, P5 ;  /* 0x3ea27e4f41317808 */ /* 0x000fcc0002800000 */
        /* <DEDUP_REMOVED lines=10> */
[----:B------:R-:W-:Y:S02]  /*75d0*/  FSEL R64, R54, R64, P5 ;  /* 0x0000004036407208 */ /* 0x000fe40002800000 */
[----:B------:R-:W-:Y:S02]  /*75e0*/  PLOP3.LUT P5, PT, PT, PT, UP2, 0x40, 0x4 ;  /* 0x000000000004781c */ /* 0x000fe40003fae828 */
[----:B------:R-:W-:Y:S01]  /*75f0*/  FSEL R68, R64, RZ, P6 ;  /* 0x000000ff40447208 */ /* 0x000fe20003000000 */
[----:B------:R-:W-:Y:S01]  /*7600*/  IMAD.MOV.U32 R64, RZ, RZ, 0x1 ;  /* 0x00000001ff407424 */ /* 0x000fe200078e00ff */
[----:B------:R-:W-:Y:S01]  /*7610*/  FSEL R63, R55, R63, P5 ;  /* 0x0000003f373f7208 */ /* 0x000fe20002800000 */
[----:B------:R-:W-:Y:S01]  /*7620*/  DADD R54, R40, 9 ;  /* 0x4022000028367429 */ /* 0x000fe20000000000 */
[----:B------:R-:W-:Y:S02]  /*7630*/  PLOP3.LUT P5, PT, PT, PT, UP3, 0x80, 0x8 ;  /* 0x000000000008781c */ /* 0x000fe40003faf038 */
[----:B------:R-:W-:-:S02]  /*7640*/  FSEL R65, R68, RZ, P0 ;  /* 0x000000ff44417208 */ /* 0x000fc40000000000 */
[----:B------:R-:W-:-:S09]  /*7650*/  FSEL R69, R41, R63, !P6 ;  /* 0x0000003f29457208 */ /* 0x000fd20007000000 */
[----:B------:R-:W-:Y:S02]  /*7660*/  @!P5 FSEL R68, R54, R65, P3 ;  /* 0x000000413644d208 */ /* 0x000fe40001800000 */
[----:B------:R-:W-:Y:S01]  /*7670*/  PLOP3.LUT P5, PT, PT, PT, UP3, 0x80, 0x8 ;  /* 0x000000000008781c */ /* 0x000fe20003faf038 */
[----:B------:R-:W0:Y:S01]  /*7680*/  MUFU.RCP64H R65, 362880 ;  /* 0x4116260000417908 */ /* 0x000e220000001800 */
[----:B------:R-:W-:-:S11]  /*7690*/  FSEL R54, R69, UR30, P0 ;  /* 0x0000001e45367c08 */ /* 0x000fd60008000000 */
[----:B------:R-:W-:Y:S01]  /*76a0*/  @!P5 FSEL R69, R55, R54, P3 ;  /* 0x000000363745d208 */ /* 0x000fe20001800000 */
[----:B------:R-:W-:Y:S02]  /*76b0*/  IMAD.MOV.U32 R54, RZ, RZ, 0x0 ;  /* 0x00000000ff367424 */ /* 0x000fe400078e00ff */
        /* <DEDUP_REMOVED lines=22> */
.L_x_352:
[----:B------:R-:W-:Y:S01]  /*7820*/  FSETP.NEU.AND P5, PT, R37, 1, PT ;  /* 0x3f8000002500780b */ /* 0x000fe20003fad000 */
[----:B------:R-:W-:Y:S01]  /*7830*/  DADD R66, -RZ, |R42| ;  /* 0x00000000ff427229 */ /* 0x000fe2000000052a */
[----:B------:R-:W-:Y:S01]  /*7840*/  MOV R62, 0x78c0 ;  /* 0x000078c0003e7802 */ /* 0x000fe20000000f00 */
[----:B------:R-:W-:Y:S01]  /*7850*/  UMOV UR48, 0x40240000 ;  /* 0x4024000000307882 */ /* 0x000fe20000000000 */
[----:B------:R-:W-:Y:S02]  /*7860*/  FSEL R54, R64, -1.8629033836980242629e-16, P5 ;  /* 0xa556c73440367808 */ /* 0x000fe40002800000 */
[----:B------:R-:W-:-:S06]  /*7870*/  FSEL R55, R65, 0.42014989256858825684, P5 ;  /* 0x3ed71de341377808 */ /* 0x000fcc0002800000 */
[----:B------:R-:W-:-:S08]  /*7880*/  DMUL R54, R54, UR38 ;  /* 0x0000002636367c28 */ /* 0x000fd00008000000 */
[----:B------:R-:W-:-:S08]  /*7890*/  DMUL R54, R50, R54 ;  /* 0x0000003632367228 */ /* 0x000fd00000000000 */
[----:B------:R-:W-:-:S11]  /*78a0*/  DFMA R50, R52, R50, R54 ;  /* 0x000000323432722b */ /* 0x000fd60000000036 */
        /* <DEDUP_REMOVED lines=37> */
.L_x_353:
[----:B------:R-:W-:Y:S01]  /*7b00*/  LDS R52, [R36+0x68] ;  /* 0x0000680024347984 */ /* 0x000fe20000000800 */
[----:B------:R-:W-:Y:S01]  /*7b10*/  FSETP.NEU.AND P5, PT, R59, 1, PT ;  /* 0x3f8000003b00780b */ /* 0x000fe20003fad000 */
[----:B------:R-:W-:Y:S01]  /*7b20*/  DADD R66, -RZ, |R42| ;  /* 0x00000000ff427229 */ /* 0x000fe2000000052a */
[----:B------:R-:W-:Y:S01]  /*7b30*/  MOV R62, 0x7bd0 ;  /* 0x00007bd0003e7802 */ /* 0x000fe20000000f00 */
[----:B------:R-:W0:Y:S01]  /*7b40*/  LDS R53, [R36+0x388] ;  /* 0x0003880024357984 */ /* 0x000e220000000800 */
[----:B------:R-:W-:Y:S01]  /*7b50*/  FSEL R54, R64, -1.481905565015040338e-05, P5 ;  /* 0xb7789f5c40367808 */ /* 0x000fe20002800000 */
[----:B------:R-:W-:Y:S01]  /*7b60*/  UMOV UR48, 0x40220000 ;  /* 0x4022000000307882 */ /* 0x000fe20000000000 */
[----:B------:R-:W-:-:S06]  /*7b70*/  FSEL R55, R65, 0.31736990809440612793, P5 ;  /* 0x3ea27e4f41377808 */ /* 0x000fcc0002800000 */
[----:B------:R-:W-:-:S08]  /*7b80*/  DADD R54, R48, R54 ;  /* 0x0000000030367229 */ /* 0x000fd00000000036 */
[----:B------:R-:W-:Y:S01]  /*7b90*/  DMUL R54, R54, UR40 ;  /* 0x0000002836367c28 */ /* 0x000fe20008000000 */
[----:B0-----:R-:W-:-:S06]  /*7ba0*/  FADD R52, R52, R53 ;  /* 0x0000003534347221 */ /* 0x001fcc0000000000 */
[----:B------:R-:W0:Y:S04]  /*7bb0*/  F2F.F64.F32 R52, R52 ;  /* 0x0000003400347310 */ /* 0x000e280000201800 */
        /* <DEDUP_REMOVED lines=43> */
.L_x_354:
[----:B------:R-:W-:Y:S01]  /*7e70*/  FSETP.NEU.AND P5, PT, R59, 1, PT ;  /* 0x3f8000003b00780b */ /* 0x000fe20003fad000 */
[----:B------:R-:W-:Y:S01]  /*7e80*/  DADD R66, -RZ, |R46| ;  /* 0x00000000ff427229 */ /* 0x000fe2000000052e */
[----:B------:R-:W-:Y:S02]  /*7e90*/  UMOV UR48, 0x40240000 ;  /* 0x4024000000307882 */ /* 0x000fe40000000000 */
[----:B------:R-:W-:Y:S02]  /*7ea0*/  FSEL R62, R64, -1.8629033836980242629e-16, P5 ;  /* 0xa556c734403e7808 */ /* 0x000fe40002800000 */
[----:B------:R-:W-:-:S06]  /*7eb0*/  FSEL R63, R65, 0.42014989256858825684, P5 ;  /* 0x3ed71de3413f7808 */ /* 0x000fcc0002800000 */
        /* <DEDUP_REMOVED lines=44> */
.L_x_355:
        /* <DEDUP_REMOVED lines=57> */
.L_x_356:
[----:B------:R-:W-:Y:S01]  /*8510*/  FSETP.NEU.AND P5, PT, R61, 1, PT ;  /* 0x3f8000003d00780b */ /* 0x000fe20003fad000 */
[----:B------:R-:W0:Y:S01]  /*8520*/  F2F.F64.F32 R70, R70 ;  /* 0x0000004600467310 */ /* 0x000e220000201800 */
[----:B------:R-:W-:Y:S01]  /*8530*/  DADD R66, -RZ, |R40| ;  /* 0x00000000ff427229 */ /* 0x000fe20000000528 */
[----:B------:R-:W-:Y:S01]  /*8540*/  MOV R62, 0x85f0 ;  /* 0x000085f0003e7802 */ /* 0x000fe20000000f00 */
[----:B------:R-:W-:Y:S01]  /*8550*/  UMOV UR48, 0x40280000 ;  /* 0x4028000000307882 */ /* 0x000fe20000000000 */
[----:B------:R-:W-:Y:S02]  /*8560*/  FSEL R54, R64, -1.8629033836980242629e-16, P5 ;  /* 0xa556c73440367808 */ /* 0x000fe40002800000 */
[----:B------:R-:W-:-:S06]  /*8570*/  FSEL R55, R65, 0.42014989256858825684, P5 ;  /* 0x3ed71de341377808 */ /* 0x000fcc0002800000 */
[----:B------:R-:W-:-:S08]  /*8580*/  DMUL R54, R54, UR46 ;  /* 0x0000002e36367c28 */ /* 0x000fd00008000000 */
[----:B------:R-:W-:-:S08]  /*8590*/  DMUL R54, R52, R54 ;  /* 0x0000003634367228 */ /* 0x000fd00000000000 */
[----:B------:R-:W-:-:S08]  /*85a0*/  DFMA R48, R48, R52, R54 ;  /* 0x000000343030722b */ /* 0x000fd00000000036 */
[----:B------:R-:W-:-:S08]  /*85b0*/  DADD R48, R50, R48 ;  /* 0x0000000032307229 */ /* 0x000fd00000000030 */
[----:B0-----:R-:W-:-:S10]  /*85c0*/  DADD R48, R48, R70 ;  /* 0x0000000030307229 */ /* 0x001fd40000000046 */
[----:B------:R0:W1:Y:S02]  /*85d0*/  F2F.F32.F64 R48, R48 ;  /* 0x0000003000307310 */ /* 0x0000640000301000 */
[----:B01----:R-:W-:Y:S05]  /*85e0*/  CALL.REL.NOINC `($_Z20MacCormack_3D_SolverifififfPfS_S_$__internal_accurate_pow) ;  /* 0x0000002000c47944 */ /* 0x003fea0003c00000 */
        /* <DEDUP_REMOVED lines=34> */
.L_x_357:
[----:B------:R-:W-:Y:S01]  /*8810*/  FSETP.NEU.AND P5, PT, R37, 1, PT ;  /* 0x3f8000002500780b */ /* 0x000fe20003fad000 */
[----:B------:R-:W-:Y:S01]  /*8820*/  DADD R66, -RZ, |R44| ;  /* 0x00000000ff427229 */ /* 0x000fe2000000052c */
[----:B------:R-:W-:Y:S01]  /*8830*/  MOV R62, 0x8880 ;  /* 0x00008880003e7802 */ /* 0x000fe20000000f00 */
[----:B------:R-:W-:Y:S01]  /*8840*/  UMOV UR48, 0x40280000 ;  /* 0x4028000000307882 */ /* 0x000fe20000000000 */
[----:B------:R-:W-:Y:S02]  /*8850*/  FSEL R50, R64, -1.54028256424871466263e+29, P5 ;  /* 0xeff8d89840327808 */ /* 0x000fe40002800000 */
[----:B------:R-:W-:-:S07]  /*8860*/  FSEL R51, R65, 0.17376267910003662109, P5 ;  /* 0x3e31eed841337808 */ /* 0x000fce0002800000 */
[----:B------:R-:W-:Y:S05]  /*8870*/  CALL.REL.NOINC `($_Z20MacCormack_3D_SolverifififfPfS_S_$__internal_accurate_pow) ;  /* 0x0000002000207944 */ /* 0x000fea0003c00000 */
[----:B------:R-:W-:Y:S01]  /*8880*/  P2R R49, PR, RZ, 0x1 ;  /* 0x00000001ff317803 */ /* 0x000fe20000000000 */
[----:B------:R-:W-:Y:S01]  /*8890*/  UISETP.NE.AND UP3, UPT, UR54, URZ, UPT ;  /* 0x000000ff3600728c */ /* 0x000fe2000bf65270 */
[----:B------:R-:W-:Y:S01]  /*88a0*/  FSETP.NEU.AND P0, PT, R58, RZ, PT ;  /* 0x000000ff3a00720b */ /* 0x000fe20003f0d000 */
[----:B------:R-:W-:Y:S01]  /*88b0*/  DADD R52, R44, 12 ;  /* 0x402800002c347429 */ /* 0x000fe20000000000 */
[----:B------:R-:W-:Y:S01]  /*88c0*/  ISETP.NE.AND P5, PT, R56, RZ, PT ;  /* 0x000000ff3800720c */ /* 0x000fe20003fa5270 */
[----:B------:R-:W-:Y:S01]  /*88d0*/  IMAD.MOV.U32 R56, RZ, RZ, 0x1 ;  /* 0x00000001ff387424 */ /* 0x000fe200078e00ff */
[----:B------:R-:W-:Y:S02]  /*88e0*/  FSEL R62, R64, RZ, P0 ;  /* 0x000000ff403e7208 */ /* 0x000fe40000000000 */
[----:B------:R-:W-:Y:S02]  /*88f0*/  FSEL R63, R63, RZ, P0 ;  /* 0x000000ff3f3f7208 */ /* 0x000fe40000000000 */
[----:B------:R-:W-:-:S02]  /*8900*/  ISETP.NE.AND P0, PT, R49, RZ, PT ;  /* 0x000000ff3100720c */ /* 0x000fc40003f05270 */
[----:B------:R-:W-:Y:S02]  /*8910*/  FSEL R49, R62, RZ, P5 ;  /* 0x000000ff3e317208 */ /* 0x000fe40002800000 */
[----:B------:R-:W-:Y:S02]  /*8920*/  FSEL R55, R63, +QNAN , P5 ;  /* 0x7ff000003f377808 */ /* 0x000fe40002800000 */
[----:B------:R-:W-:Y:S02]  /*8930*/  PLOP3.LUT P5, PT, PT, PT, UP3, 0x80, 0x8 ;  /* 0x000000000008781c */ /* 0x000fe40003faf038 */
[----:B------:R-:W-:Y:S02]  /*8940*/  ISETP.NE.AND P6, PT, R57, RZ, PT ;  /* 0x000000ff3900720c */ /* 0x000fe40003fc5270 */
[----:B------:R-:W0:Y:S09]  /*8950*/  MUFU.RCP64H R57, 479001600 ;  /* 0x41bc8cfc00397908 */ /* 0x000e320000001800 */
[----:B------:R-:W-:Y:S01]  /*8960*/  @!P5 FSEL R62, R52, R49, P6 ;  /* 0x00000031343ed208 */ /* 0x000fe20003000000 */
[----:B------:R-:W-:Y:S01]  /*8970*/  IMAD.MOV.U32 R52, RZ, RZ, 0x0 ;  /* 0x00000000ff347424 */ /* 0x000fe200078e00ff */
[----:B------:R-:W-:-:S13]  /*8980*/  PLOP3.LUT P5, PT, PT, PT, UP3, 0x80, 0x8 ;  /* 0x000000000008781c */ /* 0x000fda0003faf038 */
        /* <DEDUP_REMOVED lines=21> */
.L_x_358:
[----:B------:R-:W-:Y:S01]  /*8ae0*/  FSETP.NEU.AND P5, PT, R58, 1, PT ;  /* 0x3f8000003a00780b */ /* 0x000fe20003fad000 */
[----:B------:R-:W-:Y:S01]  /*8af0*/  DADD R66, -RZ, |R40| ;  /* 0x00000000ff427229 */ /* 0x000fe20000000528 */
[----:B------:R-:W-:Y:S01]  /*8b00*/  MOV R62, 0x8b90 ;  /* 0x00008b90003e7802 */ /* 0x000fe20000000f00 */
[----:B------:R-:W-:Y:S01]  /*8b10*/  UMOV UR48, 0x40260000 ;  /* 0x4026000000307882 */ /* 0x000fe20000000000 */
[----:B------:R-:W-:Y:S02]  /*8b20*/  FSEL R52, R64, -1.54028256424871466263e+29, P5 ;  /* 0xeff8d89840347808 */ /* 0x000fe40002800000 */
[----:B------:R-:W-:-:S06]  /*8b30*/  FSEL R53, R65, 0.17376267910003662109, P5 ;  /* 0x3e31eed841357808 */ /* 0x000fcc0002800000 */
        /* <DEDUP_REMOVED lines=14> */
[----:B------:R-:W-:Y:S02]  /*8c20*/  FSEL R57, R57, R63, P5 ;  /* 0x0000003f39397208 */ /* 0x000fe40002800000 */
[----:B------:R-:W-:Y:S02]  /*8c30*/  FSEL R63, R8, RZ, P0 ;  /* 0x000000ff083f7208 */ /* 0x000fe40000000000 */
[----:B------:R-:W-:Y:S01]  /*8c40*/  FSEL R49, R41, R57, !P6 ;  /* 0x0000003929317208 */ /* 0x000fe20007000000 */
[----:B------:R-:W-:-:S03]  /*8c50*/  DADD R56, R40, 11 ;  /* 0x4026000028387429 */ /* 0x000fc60000000000 */
[----:B------:R-:W-:Y:S02]  /*8c60*/  FSEL R65, R49, UR30, P0 ;  /* 0x0000001e31417c08 */ /* 0x000fe40008000000 */
[----:B------:R-:W-:-:S13]  /*8c70*/  PLOP3.LUT P0, PT, PT, PT, UP3, 0x80, 0x8 ;  /* 0x000000000008781c */ /* 0x000fda0003f0f038 */
[----:B------:R-:W-:Y:S01]  /*8c80*/  @!P0 FSEL R8, R56, R63, P3 ;  /* 0x0000003f38088208 */ /* 0x000fe20001800000 */
[----:B------:R-:W-:Y:S01]  /*8c90*/  IMAD.MOV.U32 R56, RZ, RZ, 0x0 ;  /* 0x00000000ff387424 */ /* 0x000fe200078e00ff */
[----:B------:R-:W-:-:S13]  /*8ca0*/  PLOP3.LUT P0, PT, PT, PT, UP3, 0x80, 0x8 ;  /* 0x000000000008781c */ /* 0x000fda0003f0f038 */
[----:B------:R-:W-:Y:S01]  /*8cb0*/  @!P0 FSEL R49, R57, R65, P3 ;  /* 0x0000004139318208 */ /* 0x000fe20001800000 */
[----:B------:R-:W-:Y:S01]  /*8cc0*/  IMAD.MOV.U32 R57, RZ, RZ, 0x418308a8 ;  /* 0x418308a8ff397424 */ /* 0x000fe200078e00ff */
[----:B------:R-:W0:Y:S05]  /*8cd0*/  MUFU.RCP64H R65, 39916800 ;  /* 0x418308a800417908 */ /* 0x000e2a0000001800 */
        /* <DEDUP_REMOVED lines=21> */
.L_x_359:
[----:B------:R-:W-:Y:S01]  /*8e30*/  FSETP.NEU.AND P0, PT, R37, 1, PT ;  /* 0x3f8000002500780b */ /* 0x000fe20003f0d000 */
[----:B------:R-:W-:Y:S01]  /*8e40*/  DADD R66, -RZ, |R42| ;  /* 0x00000000ff427229 */ /* 0x000fe2000000052a */
[----:B------:R-:W-:Y:S01]  /*8e50*/  MOV R62, 0x8ed0 ;  /* 0x00008ed0003e7802 */ /* 0x000fe20000000f00 */
[----:B------:R-:W-:Y:S01]  /*8e60*/  UMOV UR48, 0x40280000 ;  /* 0x4028000000307882 */ /* 0x000fe20000000000 */
[----:B------:R-:W-:Y:S02]  /*8e70*/  FSEL R56, R64, 2.31650119206303194887e+24, P0 ;  /* 0x67f544e440387808 */ /* 0x000fe40000000000 */
[----:B------:R-:W-:-:S06]  /*8e80*/  FSEL R57, R65, 0.22939403355121612549, P0 ;  /* 0x3e6ae64541397808 */ /* 0x000fcc0000000000 */
        /* <DEDUP_REMOVED lines=13> */
[----:B------:R-:W-:Y:S01]  /*8f60*/  @!P0 FSEL R64, R50, R37, P2 ;  /* 0x0000002532408208 */ /* 0x000fe20001000000 */
[----:B------:R-:W-:Y:S01]  /*8f70*/  IMAD.MOV.U32 R50, RZ, RZ, 0x0 ;  /* 0x00000000ff327424 */ /* 0x000fe200078e00ff */
        /* <DEDUP_REMOVED lines=25> */
.L_x_360:
[----:B------:R-:W-:Y:S01]  /*9110*/  LDS R8, [R36+0x18] ;  /* 0x0000180024087984 */ /* 0x000fe20000000800 */
[----:B------:R-:W-:Y:S01]  /*9120*/  FSETP.NEU.AND P0, PT, R59, 1, PT ;  /* 0x3f8000003b00780b */ /* 0x000fe20003f0d000 */
[----:B------:R-:W-:Y:S01]  /*9130*/  DADD R66, -RZ, |R42| ;  /* 0x00000000ff427229 */ /* 0x000fe2000000052a */
[----:B------:R-:W-:Y:S01]  /*9140*/  MOV R62, 0x91e0 ;  /* 0x000091e0003e7802 */ /* 0x000fe20000000f00 */
[----:B------:R-:W0:Y:S01]  /*9150*/  LDS R37, [R36+0x3d8] ;  /* 0x0003d80024257984 */ /* 0x000e220000000800 */
[----:B------:R-:W-:Y:S01]  /*9160*/  FSEL R50, R64, -1.54028256424871466263e+29, P0 ;  /* 0xeff8d89840327808 */ /* 0x000fe20000000000 */
[----:B------:R-:W-:Y:S01]  /*9170*/  UMOV UR48, 0x40260000 ;  /* 0x4026000000307882 */ /* 0x000fe20000000000 */
[----:B------:R-:W-:-:S06]  /*9180*/  FSEL R51, R65, 0.17376267910003662109, P0 ;  /* 0x3e31eed841337808 */ /* 0x000fcc0000000000 */
[----:B------:R-:W-:-:S08]  /*9190*/  DADD R50, R52, R50 ;  /* 0x0000000034327229 */ /* 0x000fd00000000032 */
[----:B------:R-:W-:Y:S01]  /*91a0*/  DMUL R50, R50, UR40 ;  /* 0x0000002832327c28 */ /* 0x000fe20008000000 */
[----:B0-----:R-:W-:-:S04]  /*91b0*/  FADD R8, R8, R37 ;  /* 0x0000002508087221 */ /* 0x001fc80000000000 */
[----:B------:R0:W1:Y:S06]  /*91c0*/  F2F.F64.F32 R56, R8 ;  /* 0x0000000800387310 */ /* 0x00006c0000201800 */
[----:B01----:R-:W-:Y:S05]  /*91d0*/  CALL.REL.NOINC `($_Z20MacCormack_3D_SolverifififfPfS_S_$__internal_accurate_pow) ;  /* 0x0000001400c87944 */ /* 0x003fea0003c00000 */
[----:B------:R-:W-:Y:S01]  /*91e0*/  IMAD.MOV.U32 R62, RZ, RZ, R64 ;  /* 0x000000ffff3e7224 */ /* 0x000fe200078e0040 */
[----:B------:R-:W-:Y:S01]  /*91f0*/  PLOP3.LUT P0, PT, PT, PT, UP0, 0x40, 0x4 ;  /* 0x000000000004781c */ /* 0x000fe20003f0e808 */
[----:B------:R-:W-:Y:S01]  /*9200*/  IMAD.MOV.U32 R65, RZ, RZ, 0x418308a8 ;  /* 0x418308a8ff417424 */ /* 0x000fe200078e00ff */
[----:B------:R-:W-:Y:S01]  /*9210*/  FSETP.NEU.AND P3, PT, R59, RZ, PT ;  /* 0x000000ff3b00720b */ /* 0x000fe20003f6d000 */
[----:B------:R-:W-:Y:S01]  /*9220*/  UISETP.NE.AND UP3, UPT, UR51, URZ, UPT ;  /* 0x000000ff3300728c */ /* 0x000fe2000bf65270 */
[----:B------:R-:W-:Y:S02]  /*9230*/  DADD R68, R42, 11 ;  /* 0x402600002a447429 */ /* 0x000fe40000000000 */
[----:B------:R-:W-:-:S10]  /*9240*/  DADD R66, -RZ, -R62 ;  /* 0x00000000ff427229 */ /* 0x000fd4000000093e */
[----:B------:R-:W-:Y:S01]  /*9250*/  FSEL R64, R66, R64, P0 ;  /* 0x0000004042407208 */ /* 0x000fe20000000000 */
[----:B------:R-:W-:Y:S01]  /*9260*/  IMAD.MOV.U32 R66, RZ, RZ, 0x1 ;  /* 0x00000001ff427424 */ /* 0x000fe200078e00ff */
[----:B------:R-:W-:Y:S02]  /*9270*/  PLOP3.LUT P0, PT, PT, PT, UP0, 0x40, 0x4 ;  /* 0x000000000004781c */ /* 0x000fe40003f0e808 */
[----:B------:R-:W-:Y:S01]  /*9280*/  FSEL R8, R64, RZ, P3 ;  /* 0x000000ff40087208 */ /* 0x000fe20001800000 */
[----:B------:R-:W-:Y:S01]  /*9290*/  IMAD.MOV.U32 R64, RZ, RZ, 0x0 ;  /* 0x00000000ff407424 */ /* 0x000fe200078e00ff */
[----:B------:R-:W-:Y:S02]  /*92a0*/  FSEL R63, R67, R63, P0 ;  /* 0x0000003f433f7208 */ /* 0x000fe40000000000 */
[----:B------:R-:W0:Y:S01]  /*92b0*/  MUFU.RCP64H R67, 39916800 ;  /* 0x418308a800437908 */ /* 0x000e220000001800 */
[----:B------:R-:W-:Y:S02]  /*92c0*/  PLOP3.LUT P0, PT, PT, PT, UP3, 0x80, 0x8 ;  /* 0x000000000008781c */ /* 0x000fe40003f0f038 */
[----:B------:R-:W-:-:S02]  /*92d0*/  FSEL R37, R43, R63, !P3 ;  /* 0x0000003f2b257208 */ /* 0x000fc40005800000 */
[----:B------:R-:W-:-:S09]  /*92e0*/  FSEL R49, R8, RZ, P4 ;  /* 0x000000ff08317208 */ /* 0x000fd20002000000 */
[----:B------:R-:W-:Y:S02]  /*92f0*/  @!P0 FSEL R8, R68, R49, P2 ;  /* 0x0000003144088208 */ /* 0x000fe40001000000 */
[----:B------:R-:W-:Y:S01]  /*9300*/  PLOP3.LUT P0, PT, PT, PT, UP3, 0x80, 0x8 ;  /* 0x000000000008781c */ /* 0x000fe20003f0f038 */
[----:B0-----:R-:W-:Y:S01]  /*9310*/  DFMA R62, R66, -R64, 1 ;  /* 0x3ff00000423e742b */ /* 0x001fe20000000840 */
[----:B------:R-:W-:-:S07]  /*9320*/  FSEL R49, R37, UR31, P4 ;  /* 0x0000001f25317c08 */ /* 0x000fce000a000000 */
[----:B------:R-:W-:-:S04]  /*9330*/  DFMA R62, R62, R62, R62 ;  /* 0x0000003e3e3e722b */ /* 0x000fc8000000003e */
[----:B------:R-:W-:-:S04]  /*9340*/  @!P0 FSEL R37, R69, R49, P2 ;  /* 0x0000003145258208 */ /* 0x000fc80001000000 */
        /* <DEDUP_REMOVED lines=19> */
.L_x_361:
        /* <DEDUP_REMOVED lines=8> */
[----:B------:R-:W-:-:S08]  /*9500*/  DFMA R50, R50, R56, R58 ;  /* 0x000000383232722b */ /* 0x000fd0000000003a */
[----:B------:R-:W-:-:S11]  /*9510*/  DADD R54, R54, R50 ;  /* 0x0000000036367229 */ /* 0x000fd60000000032 */
[----:B------:R-:W-:Y:S05]  /*9520*/  CALL.REL.NOINC `($_Z20MacCormack_3D_SolverifififfPfS_S_$__internal_accurate_pow) ;  /* 0x0000001000f47944 */ /* 0x000fea0003c00000 */
[----:B------:R-:W0:Y:S01]  /*9530*/  MUFU.RCP64H R59, 479001600 ;  /* 0x41bc8cfc003b7908 */ /* 0x000e220000001800 */
[----:B------:R-:W-:Y:S01]  /*9540*/  IMAD.MOV.U32 R56, RZ, RZ, 0x0 ;  /* 0x00000000ff387424 */ /* 0x000fe200078e00ff */
[----:B------:R-:W-:Y:S01]  /*9550*/  UISETP.NE.AND UP3, UPT, UR50, URZ, UPT ;  /* 0x000000ff3200728c */ /* 0x000fe2000bf65270 */
[----:B------:R-:W-:Y:S01]  /*9560*/  IMAD.MOV.U32 R57, RZ, RZ, 0x41bc8cfc ;  /* 0x41bc8cfcff397424 */ /* 0x000fe200078e00ff */
[----:B------:R-:W-:Y:S01]  /*9570*/  FSETP.NEU.AND P4, PT, R61, RZ, PT ;  /* 0x000000ff3d00720b */ /* 0x000fe20003f8d000 */
[----:B------:R-:W-:Y:S01]  /*9580*/  IMAD.MOV.U32 R58, RZ, RZ, 0x1 ;  /* 0x00000001ff3a7424 */ /* 0x000fe200078e00ff */
[----:B------:R-:W-:Y:S01]  /*9590*/  DADD R66, R46, 12 ;  /* 0x402800002e427429 */ /* 0x000fe20000000000 */
[----:B------:R-:W-:Y:S02]  /*95a0*/  ISETP.NE.AND P3, PT, R60, RZ, PT ;  /* 0x000000ff3c00720c */ /* 0x000fe40003f65270 */
[----:B------:R-:W-:Y:S02]  /*95b0*/  PLOP3.LUT P0, PT, PT, PT, UP3, 0x80, 0x8 ;  /* 0x000000000008781c */ /* 0x000fe40003f0f038 */
[----:B------:R-:W-:-:S02]  /*95c0*/  PLOP3.LUT P2, PT, PT, PT, UP3, 0x80, 0x8 ;  /* 0x000000000008781c */ /* 0x000fc40003f4f038 */
[----:B------:R-:W-:Y:S02]  /*95d0*/  FSEL R62, R64, RZ, P4 ;  /* 0x000000ff403e7208 */ /* 0x000fe40002000000 */
[----:B------:R-:W-:Y:S01]  /*95e0*/  FSEL R63, R63, RZ, P4 ;  /* 0x000000ff3f3f7208 */ /* 0x000fe20002000000 */
[----:B0-----:R-:W-:Y:S01]  /*95f0*/  DFMA R50, R58, -R56, 1 ;  /* 0x3ff000003a32742b */ /* 0x001fe20000000838 */
[----:B------:R-:W-:Y:S02]  /*9600*/  FSEL R37, R62, RZ, P3 ;  /* 0x000000ff3e257208 */ /* 0x000fe40001800000 */
[----:B------:R-:W-:-:S03]  /*9610*/  FSEL R49, R63, +QNAN , P3 ;  /* 0x7ff000003f317808 */ /* 0x000fc60001800000 */
[----:B------:R-:W-:Y:S02]  /*9620*/  @!P0 FSEL R62, R66, R37, P1 ;  /* 0x00000025423e8208 */ /* 0x000fe40000800000 */
[----:B------:R-:W-:Y:S01]  /*9630*/  @!P2 FSEL R63, R67, R49, P1 ;  /* 0x00000031433fa208 */ /* 0x000fe20000800000 */
[----:B------:R-:W-:-:S05]  /*9640*/  DFMA R50, R50, R50, R50 ;  /* 0x000000323232722b */ /* 0x000fca0000000032 */
[----:B------:R-:W-:-:S03]  /*9650*/  DADD R62, R62, R62 ;  /* 0x000000003e3e7229 */ /* 0x000fc6000000003e */
[----:B------:R-:W-:-:S07]  /*9660*/  DFMA R50, R58, R50, R58 ;  /* 0x000000323a32722b */ /* 0x000fce000000003a */
[----:B------:R-:W-:Y:S01]  /*9670*/  FSETP.GEU.AND P2, PT, |R63|, 6.5827683646048100446e-37, PT ;  /* 0x036000003f00780b */ /* 0x000fe20003f4e200 */
        /* <DEDUP_REMOVED lines=14> */
.L_x_362:
        /* <DEDUP_REMOVED lines=21> */
[----:B------:R-:W-:Y:S02]  /*98b0*/  FSETP.NEU.AND P4, PT, R61, RZ, PT ;  /* 0x000000ff3d00720b */ /* 0x000fe40003f8d000 */
[----:B------:R-:W-:-:S03]  /*98c0*/  ISETP.NE.AND P3, PT, R60, RZ, PT ;  /* 0x000000ff3c00720c */ /* 0x000fc60003f65270 */
        /* <DEDUP_REMOVED lines=31> */
.L_x_363:
[----:B------:R-:W0:Y:S01]  /*9ac0*/  LDC.64 R56, c[0x0][0x3a0] ;  /* 0x0000e800ff387b82 */ /* 0x000e220000000a00 */
[----:B------:R-:W2:Y:S01]  /*9ad0*/  LDG.E R59, desc[UR34][R38.64] ;  /* 0x00000022263b7981 */ /* 0x000ea2000c1e1900 */
[----:B------:R-:W-:Y:S01]  /*9ae0*/  FSETP.NEU.AND P0, PT, R61, 1, PT ;  /* 0x3f8000003d00780b */ /* 0x000fe20003f0d000 */
[----:B------:R-:W1:Y:S01]  /*9af0*/  F2F.F64.F32 R48, R48 ;  /* 0x0000003000307310 */ /* 0x000e620000201800 */
[----:B------:R-:W-:Y:S01]  /*9b00*/  FADD R8, R5, R5 ;  /* 0x0000000505087221 */ /* 0x000fe20000000000 */
[----:B------:R-:W3:Y:S01]  /*9b10*/  LDCU UR33, c[0x0][0x388] ;  /* 0x00007100ff2177ac */ /* 0x000ee20008000800 */
[----:B0-----:R-:W-:-:S06]  /*9b20*/  IMAD.WIDE R56, R32, 0x4, R56 ;  /* 0x0000000420387825 */ /* 0x001fcc00078e0238 */
[----:B------:R-:W4:Y:S01]  /*9b30*/  LDG.E.CONSTANT R56, desc[UR34][R56.64] ;  /* 0x0000002238387981 */ /* 0x000f22000c1e9900 */
[----:B------:R-:W-:Y:S02]  /*9b40*/  FSEL R36, R64, 2.31650119206303194887e+24, P0 ;  /* 0x67f544e440247808 */ /* 0x000fe40000000000 */
[----:B------:R-:W-:-:S06]  /*9b50*/  FSEL R37, R65, 0.22939403355121612549, P0 ;  /* 0x3e6ae64541257808 */ /* 0x000fcc0000000000 */
[----:B------:R-:W-:-:S08]  /*9b60*/  DMUL R36, R36, UR46 ;  /* 0x0000002e24247c28 */ /* 0x000fd00008000000 */
[----:B------:R-:W-:-:S08]  /*9b70*/  DMUL R36, R52, R36 ;  /* 0x0000002434247228 */ /* 0x000fd00000000000 */
[----:B------:R-:W-:-:S08]  /*9b80*/  DFMA R36, R50, R52, R36 ;  /* 0x000000343224722b */ /* 0x000fd00000000024 */
[----:B------:R-:W-:-:S08]  /*9b90*/  DADD R36, R54, R36 ;  /* 0x0000000036247229 */ /* 0x000fd00000000024 */
[----:B-1----:R-:W-:Y:S01]  /*9ba0*/  DADD R36, R36, R48 ;  /* 0x0000000024247229 */ /* 0x002fe20000000030 */
[----:B------:R-:W3:Y:S09]  /*9bb0*/  LDC R49, c[0x0][0x380] ;  /* 0x0000e000ff317b82 */ /* 0x000ef20000000800 */
[----:B------:R-:W4:Y:S01]  /*9bc0*/  F2F.F32.F64 R36, R36 ;  /* 0x0000002400247310 */ /* 0x000f220000301000 */
[----:B------:R-:W-:-:S04]  /*9bd0*/  UIADD3 UR8, UPT, UPT, UR8, 0x1, URZ ;  /* 0x0000000108087890 */ /* 0x000fc8000fffe0ff */
[----:B------:R-:W-:Y:S01]  /*9be0*/  UISETP.NE.AND UP3, UPT, UR8, -0xc, UPT ;  /* 0xfffffff40800788c */ /* 0x000fe2000bf65270 */
[C---:B---3--:R-:W-:Y:S02]  /*9bf0*/  IMAD R30, R49.reuse, UR33, R30 ;  /* 0x00000021311e7c24 */ /* 0x048fe4000f8e021e */
[C---:B------:R-:W-:Y:S02]  /*9c00*/  IMAD R33, R49.reuse, UR33, R33 ;  /* 0x0000002131217c24 */ /* 0x040fe4000f8e0221 */
[C---:B------:R-:W-:Y:S02]  /*9c10*/  IMAD R31, R49.reuse, UR33, R31 ;  /* 0x00000021311f7c24 */ /* 0x040fe4000f8e021f */
[----:B------:R-:W-:Y:S02]  /*9c20*/  IMAD R32, R49, UR33, R32 ;  /* 0x0000002131207c24 */ /* 0x000fe4000f8e0220 */
[----:B--2---:R-:W-:Y:S01]  /*9c30*/  FADD R59, R8, -R59 ;  /* 0x8000003b083b7221 */ /* 0x004fe20000000000 */
[----:B------:R-:W-:-:S03]  /*9c40*/  IMAD.MOV.U32 R8, RZ, RZ, R35 ;  /* 0x000000ffff087224 */ /* 0x000fc600078e0023 */
[----:B----4-:R-:W-:-:S05]  /*9c50*/  FFMA R59, R36, R56, R59 ;  /* 0x00000038243b7223 */ /* 0x010fca000000003b */
[----:B------:R0:W-:Y:S01]  /*9c60*/  STG.E desc[UR34][R38.64], R59 ;  /* 0x0000003b26007986 */ /* 0x0001e2000c101922 */
[----:B------:R-:W-:Y:S05]  /*9c70*/  BRA.U UP3, `(.L_x_364) ;  /* 0xffffff7903b07547 */ /* 0x000fea000b83ffff */
[----:B------:R-:W-:Y:S05]  /*9c80*/  EXIT ;  /* 0x000000000000794d */ /* 0x000fea0003800000 */
        .weak           $__internal_14_$__cuda_sm20_div_rn_f64_full
        .type           $__internal_14_$__cuda_sm20_div_rn_f64_full,@function
        .size           $__internal_14_$__cuda_sm20_div_rn_f64_full,($__internal_15_$__cuda_sm3x_div_rn_noftz_f32_slowpath - $__internal_14_$__cuda_sm20_div_rn_f64_full)
$__internal_14_$__cuda_sm20_div_rn_f64_full:
[----:B------:R-:W-:Y:S01]  /*9c90*/  IMAD.MOV.U32 R77, RZ, RZ, R63 ;  /* 0x000000ffff4d7224 */ /* 0x000fe200078e003f */
[C---:B------:R-:W-:Y:S01]  /*9ca0*/  LOP3.LUT R68, R67.reuse, 0x7ff00000, RZ, 0xc0, !PT ;  /* 0x7ff0000043447812 */ /* 0x040fe200078ec0ff */
[----:B------:R-:W-:Y:S01]  /*9cb0*/  IMAD.MOV.U32 R76, RZ, RZ, R64 ;  /* 0x000000ffff4c7224 */ /* 0x000fe200078e0040 */
[----:B------:R-:W-:Y:S01]  /*9cc0*/  LOP3.LUT R69, R67, 0x800fffff, RZ, 0xc0, !PT ;  /* 0x800fffff43457812 */ /* 0x000fe200078ec0ff */
[----:B------:R-:W-:Y:S01]  /*9cd0*/  IMAD.MOV.U32 R64, RZ, RZ, 0x1ca00000 ;  /* 0x1ca00000ff407424 */ /* 0x000fe200078e00ff */
        /* <DEDUP_REMOVED lines=17> */
[----:B------:R-:W-:Y:S02]  /*9df0*/  IMAD.MOV.U32 R65, RZ, RZ, R63 ;  /* 0x000000ffff417224 */ /* 0x000fe400078e003f */
[----:B------:R-:W-:-:S04]  /*9e00*/  IMAD.MOV.U32 R78, RZ, RZ, R76 ;  /* 0x000000ffff4e7224 */ /* 0x000fc800078e004c */
[----:B------:R-:W-:-:S08]  /*9e10*/  DFMA R80, R66, -R74, 1 ;  /* 0x3ff000004250742b */ /* 0x000fd0000000084a */
[----:B------:R-:W-:Y:S01]  /*9e20*/  DFMA R80, R66, R80, R66 ;  /* 0x000000504250722b */ /* 0x000fe20000000042 */
[----:B------:R-:W-:Y:S10]  /*9e30*/  @P5 BRA `(.L_x_365) ;  /* 0x0000000000205947 */ /* 0x000ff40003800000 */
[----:B------:R-:W-:-:S04]  /*9e40*/  LOP3.LUT R66, R73, 0x7ff00000, RZ, 0xc0, !PT ;  /* 0x7ff0000049427812 */ /* 0x000fc800078ec0ff */
[----:B------:R-:W-:Y:S01]  /*9e50*/  ISETP.GE.U32.AND P5, PT, R63, R66, PT ;  /* 0x000000423f00720c */ /* 0x000fe20003fa6070 */
[----:B------:R-:W-:-:S03]  /*9e60*/  IMAD.MOV.U32 R66, RZ, RZ, RZ ;  /* 0x000000ffff427224 */ /* 0x000fc600078e00ff */
[----:B------:R-:W-:-:S04]  /*9e70*/  SEL R65, R64, 0x63400000, !P5 ;  /* 0x6340000040417807 */ /* 0x000fc80006800000 */
[----:B------:R-:W-:-:S04]  /*9e80*/  LOP3.LUT R65, R65, 0x80000000, R77, 0xf8, !PT ;  /* 0x8000000041417812 */ /* 0x000fc800078ef84d */
[----:B------:R-:W-:-:S06]  /*9e90*/  LOP3.LUT R67, R65, 0x100000, RZ, 0xfc, !PT ;  /* 0x0010000041437812 */ /* 0x000fcc00078efcff */
[----:B------:R-:W-:-:S10]  /*9ea0*/  DFMA R78, R78, 2, -R66 ;  /* 0x400000004e4e782b */ /* 0x000fd40000000842 */
[----:B------:R-:W-:-:S07]  /*9eb0*/  LOP3.LUT R65, R79, 0x7ff00000, RZ, 0xc0, !PT ;  /* 0x7ff000004f417812 */ /* 0x000fce00078ec0ff */
.L_x_365:
[----:B------:R-:W-:-:S08]  /*9ec0*/  DMUL R82, R80, R78 ;  /* 0x0000004e50527228 */ /* 0x000fd00000000000 */
[----:B------:R-:W-:-:S08]  /*9ed0*/  DFMA R66, R82, -R74, R78 ;  /* 0x8000004a5242722b */ /* 0x000fd0000000004e */
[----:B------:R-:W-:Y:S01]  /*9ee0*/  DFMA R80, R80, R66, R82 ;  /* 0x000000425050722b */ /* 0x000fe20000000052 */
[----:B------:R-:W-:-:S05]  /*9ef0*/  VIADD R66, R65, 0xffffffff ;  /* 0xffffffff41427836 */ /* 0x000fca0000000000 */
[----:B------:R-:W-:Y:S01]  /*9f00*/  ISETP.GT.U32.AND P5, PT, R66, 0x7feffffe, PT ;  /* 0x7feffffe4200780c */ /* 0x000fe20003fa4070 */
        /* <DEDUP_REMOVED lines=28> */
[----:B------:R-:W-:Y:S01]  /*a0d0*/  FSEL R67, R64, R67, !P5 ;  /* 0x0000004340437208 */ /* 0x000fe20006800000 */
[----:B------:R-:W-:Y:S06]  /*a0e0*/  BRA `(.L_x_367) ;  /* 0x0000000000607947 */ /* 0x000fec0003800000 */
.L_x_366:
        /* <DEDUP_REMOVED lines=17> */
.L_x_369:
[----:B------:R-:W-:Y:S01]  /*a200*/  LOP3.LUT R63, R73, 0x80000, RZ, 0xfc, !PT ;  /* 0x00080000493f7812 */ /* 0x000fe200078efcff */
[----:B------:R-:W-:-:S04]  /*a210*/  IMAD.MOV.U32 R66, RZ, RZ, R72 ;  /* 0x000000ffff427224 */ /* 0x000fc800078e0048 */
[----:B------:R-:W-:Y:S01]  /*a220*/  IMAD.MOV.U32 R67, RZ, RZ, R63 ;  /* 0x000000ffff437224 */ /* 0x000fe200078e003f */
[----:B------:R-:W-:Y:S06]  /*a230*/  BRA `(.L_x_367) ;  /* 0x00000000000c7947 */ /* 0x000fec0003800000 */
.L_x_368:
[----:B------:R-:W-:Y:S01]  /*a240*/  LOP3.LUT R63, R77, 0x80000, RZ, 0xfc, !PT ;  /* 0x000800004d3f7812 */ /* 0x000fe200078efcff */
[----:B------:R-:W-:-:S04]  /*a250*/  IMAD.MOV.U32 R66, RZ, RZ, R76 ;  /* 0x000000ffff427224 */ /* 0x000fc800078e004c */
[----:B------:R-:W-:-:S07]  /*a260*/  IMAD.MOV.U32 R67, RZ, RZ, R63 ;  /* 0x000000ffff437224 */ /* 0x000fce00078e003f */
.L_x_367:
[----:B------:R-:W-:Y:S02]  /*a270*/  IMAD.MOV.U32 R64, RZ, RZ, R66 ;  /* 0x000000ffff407224 */ /* 0x000fe400078e0042 */
[----:B------:R-:W-:Y:S02]  /*a280*/  IMAD.MOV.U32 R63, RZ, RZ, R67 ;  /* 0x000000ffff3f7224 */ /* 0x000fe400078e0043 */
[----:B------:R-:W-:Y:S02]  /*a290*/  IMAD.MOV.U32 R66, RZ, RZ, R62 ;  /* 0x000000ffff427224 */ /* 0x000fe400078e003e */
[----:B------:R-:W-:-:S04]  /*a2a0*/  IMAD.MOV.U32 R67, RZ, RZ, 0x0 ;  /* 0x00000000ff437424 */ /* 0x000fc800078e00ff */
[----:B------:R-:W-:Y:S05]  /*a2b0*/  RET.REL.NODEC R66 `(_Z20MacCormack_3D_SolverifififfPfS_S_) ;  /* 0xffffff5c42507950 */ /* 0x000fea0003c3ffff */
        .weak           $__internal_15_$__cuda_sm3x_div_rn_noftz_f32_slowpath
        .type           $__internal_15_$__cuda_sm3x_div_rn_noftz_f32_slowpath,@function
        .size           $__internal_15_$__cuda_sm3x_div_rn_noftz_f32_slowpath,($_Z20MacCormack_3D_SolverifififfPfS_S_$__internal_accurate_pow - $__internal_15_$__cuda_sm3x_div_rn_noftz_f32_slowpath)
$__internal_15_$__cuda_sm3x_div_rn_noftz_f32_slowpath:
[----:B------:R-:W-:Y:S02]  /*a2c0*/  SHF.R.U32.HI R6, RZ, 0x17, R5 ;  /* 0x00000017ff067819 */ /* 0x000fe40000011605 */
[--C-:B------:R-:W-:Y:S02]  /*a2d0*/  SHF.R.U32.HI R4, RZ, 0x17, R0.reuse ;  /* 0x00000017ff047819 */ /* 0x100fe40000011600 */
[----:B------:R-:W-:Y:S02]  /*a2e0*/  LOP3.LUT R50, R6, 0xff, RZ, 0xc0, !PT ;  /* 0x000000ff06327812 */ /* 0x000fe400078ec0ff */
[----:B------:R-:W-:Y:S01]  /*a2f0*/  LOP3.LUT R36, R4, 0xff, RZ, 0xc0, !PT ;  /* 0x000000ff04247812 */ /* 0x000fe200078ec0ff */
[----:B------:R-:W-:Y:S02]  /*a300*/  IMAD.MOV.U32 R4, RZ, RZ, R0 ;  /* 0x000000ffff047224 */ /* 0x000fe400078e0000 */
        /* <DEDUP_REMOVED lines=29> */
.L_x_370:
[----:B------:R-:W-:-:S05]  /*a4e0*/  LEA R10, R50, 0xc0800000, 0x17 ;  /* 0xc0800000320a7811 */ /* 0x000fca00078eb8ff */
[----:B------:R-:W-:Y:S02]  /*a4f0*/  IMAD.IADD R10, R5, 0x1, -R10 ;  /* 0x00000001050a7824 */ /* 0x000fe400078e0a0a */
[----:B------:R-:W-:Y:S02]  /*a500*/  VIADD R5, R36, 0xffffff81 ;  /* 0xffffff8124057836 */ /* 0x000fe40000000000 */
[----:B------:R-:W0:Y:S01]  /*a510*/  MUFU.RCP R7, R10 ;  /* 0x0000000a00077308 */ /* 0x000e220000001000 */
[----:B------:R-:W-:Y:S01]  /*a520*/  FADD.FTZ R9, -R10, -RZ ;  /* 0x800000ff0a097221 */ /* 0x000fe20000010100 */
[C---:B------:R-:W-:Y:S01]  /*a530*/  IMAD R4, R5.reuse, -0x800000, R4 ;  /* 0xff80000005047824 */ /* 0x040fe200078e0204 */
[----:B------:R-:W-:-:S05]  /*a540*/  IADD3 R5, PT, PT, R5, 0x7f, -R50 ;  /* 0x0000007f05057810 */ /* 0x000fca0007ffe832 */
[----:B------:R-:W-:Y:S02]  /*a550*/  IMAD.IADD R5, R5, 0x1, R6 ;  /* 0x0000000105057824 */ /* 0x000fe400078e0206 */
        /* <DEDUP_REMOVED lines=26> */
[----:B------:R-:W-:Y:S01]  /*a700*/  ISETP.NE.AND P1, PT, R10, RZ, PT ;  /* 0x000000ff0a00720c */ /* 0x000fe20003f25270 */
[----:B------:R-:W-:Y:S01]  /*a710*/  IMAD.MOV R10, RZ, RZ, -R10 ;  /* 0x000000ffff0a7224 */ /* 0x000fe200078e0a0a */
        /* <DEDUP_REMOVED lines=14> */
.L_x_376:
[----:B------:R-:W-:-:S04]  /*a800*/  LOP3.LUT R7, R7, 0x80000000, RZ, 0xc0, !PT ;  /* 0x8000000007077812 */ /* 0x000fc800078ec0ff */
[----:B------:R-:W-:Y:S01]  /*a810*/  LOP3.LUT R7, R7, 0x7f800000, RZ, 0xfc, !PT ;  /* 0x7f80000007077812 */ /* 0x000fe200078efcff */
[----:B------:R-:W-:Y:S06]  /*a820*/  BRA `(.L_x_377) ;  /* 0x0000000000287947 */ /* 0x000fec0003800000 */
.L_x_375:
[----:B------:R-:W-:Y:S01]  /*a830*/  IMAD R7, R5, 0x800000, R7 ;  /* 0x0080000005077824 */ /* 0x000fe200078e0207 */
[----:B------:R-:W-:Y:S06]  /*a840*/  BRA `(.L_x_377) ;  /* 0x0000000000207947 */ /* 0x000fec0003800000 */
.L_x_374:
[----:B------:R-:W-:-:S04]  /*a850*/  LOP3.LUT R4, R5, 0x80000000, R4, 0x48, !PT ;  /* 0x8000000005047812 */ /* 0x000fc800078e4804 */
[----:B------:R-:W-:Y:S01]  /*a860*/  LOP3.LUT R7, R4, 0x7f800000, RZ, 0xfc, !PT ;  /* 0x7f80000004077812 */ /* 0x000fe200078efcff */
[----:B------:R-:W-:Y:S06]  /*a870*/  BRA `(.L_x_377) ;  /* 0x0000000000147947 */ /* 0x000fec0003800000 */
.L_x_373:
[----:B------:R-:W-:Y:S01]  /*a880*/  LOP3.LUT R7, R5, 0x80000000, R4, 0x48, !PT ;  /* 0x8000000005077812 */ /* 0x000fe200078e4804 */
[----:B------:R-:W-:Y:S06]  /*a890*/  BRA `(.L_x_377) ;  /* 0x00000000000c7947 */ /* 0x000fec0003800000 */
.L_x_372:
[----:B------:R-:W0:Y:S01]  /*a8a0*/  MUFU.RSQ R7, -QNAN ;  /* 0xffc0000000077908 */ /* 0x000e220000001400 */
[----:B------:R-:W-:Y:S05]  /*a8b0*/  BRA `(.L_x_377) ;  /* 0x0000000000047947 */ /* 0x000fea0003800000 */
.L_x_371:
[----:B------:R-:W-:-:S07]  /*a8c0*/  FADD.FTZ R7, R0, R5 ;  /* 0x0000000500077221 */ /* 0x000fce0000010000 */
.L_x_377:
[----:B------:R-:W-:Y:S02]  /*a8d0*/  IMAD.MOV.U32 R4, RZ, RZ, R11 ;  /* 0x000000ffff047224 */ /* 0x000fe400078e000b */
[----:B------:R-:W-:-:S04]  /*a8e0*/  IMAD.MOV.U32 R5, RZ, RZ, 0x0 ;  /* 0x00000000ff057424 */ /* 0x000fc800078e00ff */
[----:B0-----:R-:W-:Y:S05]  /*a8f0*/  RET.REL.NODEC R4 `(_Z20MacCormack_3D_SolverifififfPfS_S_) ;  /* 0xffffff5404c07950 */ /* 0x001fea0003c3ffff */
        .type           $_Z20MacCormack_3D_SolverifififfPfS_S_$__internal_accurate_pow,@function
        .size           $_Z20MacCormack_3D_SolverifififfPfS_S_$__internal_accurate_pow,(.L_x_879 - $_Z20MacCormack_3D_SolverifififfPfS_S_$__internal_accurate_pow)
$_Z20MacCormack_3D_SolverifififfPfS_S_$__internal_accurate_pow:
[----:B------:R-:W-:Y:S01]  /*a900*/  ISETP.GT.U32.AND P6, PT, R67, 0xfffff, PT ;  /* 0x000fffff4300780c */ /* 0x000fe20003fc4070 */
[----:B------:R-:W-:Y:S01]  /*a910*/  UMOV UR76, 0x7d2cafe2 ;  /* 0x7d2cafe2004c7882 */ /* 0x000fe20000000000 */
[----:B------:R-:W-:Y:S01]  /*a920*/  SHF.R.U32.HI R65, RZ, 0x14, R67 ;  /* 0x00000014ff417819 */ /* 0x000fe20000011643 */
[----:B------:R-:W-:Y:S01]  /*a930*/  UMOV UR77, 0x3eb0f5ff ;  /* 0x3eb0f5ff004d7882 */ /* 0x000fe20000000000 */
[----:B------:R-:W-:Y:S01]  /*a940*/  UMOV UR49, URZ ;  /* 0x000000ff00317c82 */ /* 0x000fe20008000000 */
[----:B------:R-:W-:Y:S01]  /*a950*/  UP2UR UR75, UPR, URZ, 0x1 ;  /* 0x00000001ff4b7883 */ /* 0x000fe20008000000 */
[----:B------:R-:W-:Y:S01]  /*a960*/  MOV.SPILL R63, UR5 ;  /* 0x00000005003f7c02 */ /* 0x000fe20009000f00 */
[----:B------:R-:W-:Y:S01]  /*a970*/  ULOP3.LUT UR49, UR49, UR48, URZ, 0x3c, !UPT ;  /* 0x0000003031317292 */ /* 0x000fe2000f8e3cff */
[----:B------:R-:W-:Y:S01]  /*a980*/  MOV.SPILL R64, UR4 ;  /* 0x0000000400407c02 */ /* 0x000fe20009000f00 */
[----:B------:R-:W-:Y:S01]  /*a990*/  UMOV UR4, 0x3b39803f ;  /* 0x3b39803f00047882 */ /* 0x000fe20000000000 */
[----:B------:R-:W-:Y:S01]  /*a9a0*/  UMOV UR5, 0x3c7abc9e ;  /* 0x3c7abc9e00057882 */ /* 0x000fe20000000000 */
[----:B------:R-:W-:-:S02]  /*a9b0*/  ULOP3.LUT UR48, UR49, UR48, URZ, 0x3c, !UPT ;  /* 0x0000003031307292 */ /* 0x000fc4000f8e3cff */
[----:B------:R-:W-:Y:S02]  /*a9c0*/  @!P6 DMUL R68, R66, 1.80143985094819840000e+16 ;  /* 0x435000004244e828 */ /* 0x000fe40000000000 */
[----:B------:R-:W-:-:S08]  /*a9d0*/  ULOP3.LUT UR49, UR49, UR48, URZ, 0x3c, !UPT ;  /* 0x0000003031317292 */ /* 0x000fd0000f8e3cff */
[----:B------:R-:W-:Y:S01]  /*a9e0*/  @!P6 IMAD.MOV.U32 R67, RZ, RZ, R69 ;  /* 0x000000ffff43e224 */ /* 0x000fe200078e0045 */
[----:B------:R-:W-:Y:S01]  /*a9f0*/  @!P6 LEA.HI R65, R69, 0xffffffca, RZ, 0xc ;  /* 0xffffffca4541e811 */ /* 0x000fe200078f60ff */
[----:B------:R-:W-:Y:S02]  /*aa00*/  @!P6 IMAD.MOV.U32 R66, RZ, RZ, R68 ;  /* 0x000000ffff42e224 */ /* 0x000fe400078e0044 */
[----:B------:R-:W-:Y:S01]  /*aa10*/  IMAD.MOV.U32 R68, RZ, RZ, RZ ;  /* 0x000000ffff447224 */ /* 0x000fe200078e00ff */
[----:B------:R-:W-:Y:S01]  /*aa20*/  LOP3.LUT R67, R67, 0x800fffff, RZ, 0xc0, !PT ;  /* 0x800fffff43437812 */ /* 0x000fe200078ec0ff */
[----:B------:R-:W-:-:S03]  /*aa30*/  IMAD.MOV.U32 R74, RZ, RZ, R66 ;  /* 0x000000ffff4a7224 */ /* 0x000fc600078e0042 */
[----:B------:R-:W-:-:S04]  /*aa40*/  LOP3.LUT R67, R67, 0x3ff00000, RZ, 0xfc, !PT ;  /* 0x3ff0000043437812 */ /* 0x000fc800078efcff */
[----:B------:R-:W-:Y:S01]  /*aa50*/  ISETP.GE.U32.AND P6, PT, R67, 0x3ff6a09f, PT ;  /* 0x3ff6a09f4300780c */ /* 0x000fe20003fc6070 */
[----:B------:R-:W-:-:S12]  /*aa60*/  IMAD.MOV.U32 R75, RZ, RZ, R67 ;  /* 0x000000ffff4b7224 */ /* 0x000fd800078e0043 */
[----:B------:R-:W-:-:S04]  /*aa70*/  @P6 VIADD R66, R75, 0xfff00000 ;  /* 0xfff000004b426836 */ /* 0x000fc80000000000 */
[----:B------:R-:W-:-:S06]  /*aa80*/  @P6 IMAD.MOV.U32 R75, RZ, RZ, R66 ;  /* 0x000000ffff4b6224 */ /* 0x000fcc00078e0042 */
        /* <DEDUP_REMOVED lines=40> */
[----:B------:R-:W-:-:S06]  /*ad10*/  DMUL R68, R80, R80 ;  /* 0x0000005050447228 */ /* 0x000fcc0000000000 */
[----:B------:R-:W-:Y:S01]  /*ad20*/  DADD R76, R76, -UR76 ;  /* 0x8000004c4c4c7e29 */ /* 0x000fe20008000000 */
[----:B------:R-:W-:Y:S01]  /*ad30*/  USHF.L.U32 UR76, UR49, 0x1, URZ ;  /* 0x00000001314c7899 */ /* 0x000fe200080006ff */
[----:B------:R-:W-:Y:S01]  /*ad40*/  DFMA R72, R80, R80, -R68 ;  /* 0x000000505048722b */ /* 0x000fe20000000844 */
[----:B------:R-:W-:Y:S02]  /*ad50*/  ULOP3.LUT UR77, UR49, 0xff0fffff, URZ, 0xc0, !UPT ;  /* 0xff0fffff314d7892 */ /* 0x000fe4000f8ec0ff */
[----:B------:R-:W-:-:S03]  /*ad60*/  UISETP.GT.U32.AND UP0, UPT, UR76, -0x2000001, UPT ;  /* 0xfdffffff4c00788c */ /* 0x000fc6000bf04070 */
[----:B------:R-:W-:Y:S01]  /*ad70*/  DADD R84, R74, R76 ;  /* 0x000000004a547229 */ /* 0x000fe2000000004c */
[----:B------:R-:W-:Y:S01]  /*ad80*/  USEL UR49, UR77, UR49, UP0 ;  /* 0x000000314d317287 */ /* 0x000fe20008000000 */
[C---:B------:R-:W-:Y:S01]  /*ad90*/  DFMA R66, R80.reuse, R66, R72 ;  /* 0x000000425042722b */ /* 0x040fe20000000048 */
[----:B------:R-:W-:Y:S01]  /*ada0*/  UMOV UR76, 0x80000000 ;  /* 0x80000000004c7882 */ /* 0x000fe20000000000 */
[----:B------:R-:W-:Y:S01]  /*adb0*/  DMUL R72, R80, R68 ;  /* 0x0000004450487228 */ /* 0x000fe20000000000 */
[----:B------:R-:W-:Y:S01]  /*adc0*/  UMOV UR77, 0x43300000 ;  /* 0x43300000004d7882 */ /* 0x000fe20000000000 */
[----:B------:R-:W-:Y:S02]  /*add0*/  UISETP.NE.AND UP0, UPT, UR75, URZ, UPT ;  /* 0x000000ff4b00728c */ /* 0x000fe4000bf05270 */
[----:B------:R-:W-:-:S04]  /*ade0*/  DADD R74, R74, -R84 ;  /* 0x000000004a4a7229 */ /* 0x000fc80000000854 */
[----:B------:R-:W-:-:S04]  /*adf0*/  DFMA R82, R80, R68, -R72 ;  /* 0x000000445052722b */ /* 0x000fc80000000848 */
[----:B------:R-:W-:-:S04]  /*ae00*/  DADD R74, R76, R74 ;  /* 0x000000004c4a7229 */ /* 0x000fc8000000004a */
[----:B------:R-:W-:Y:S02]  /*ae10*/  DFMA R82, R78, R68, R82 ;  /* 0x000000444e52722b */ /* 0x000fe40000000052 */
[----:B------:R-:W-:-:S06]  /*ae20*/  DMUL R68, R84, R72 ;  /* 0x0000004854447228 */ /* 0x000fcc0000000000 */
[----:B------:R-:W-:Y:S02]  /*ae30*/  DFMA R82, R80, R66, R82 ;  /* 0x000000425052722b */ /* 0x000fe40000000052 */
[----:B------:R-:W-:-:S08]  /*ae40*/  DFMA R66, R84, R72, -R68 ;  /* 0x000000485442722b */ /* 0x000fd00000000844 */
[----:B------:R-:W-:Y:S01]  /*ae50*/  DFMA R82, R84, R82, R66 ;  /* 0x000000525452722b */ /* 0x000fe20000000042 */
[C---:B------:R-:W-:Y:S02]  /*ae60*/  VIADD R66, R65.reuse, 0xfffffc01 ;  /* 0xfffffc0141427836 */ /* 0x040fe40000000000 */
[----:B------:R-:W-:Y:S02]  /*ae70*/  @P6 VIADD R66, R65, 0xfffffc02 ;  /* 0xfffffc0241426836 */ /* 0x000fe40000000000 */
[----:B------:R-:W-:-:S03]  /*ae80*/  IMAD.MOV.U32 R67, RZ, RZ, 0x43300000 ;  /* 0x43300000ff437424 */ /* 0x000fc600078e00ff */
[----:B------:R-:W-:Y:S01]  /*ae90*/  DFMA R82, R74, R72, R82 ;  /* 0x000000484a52722b */ /* 0x000fe20000000052 */
[----:B------:R-:W-:-:S07]  /*aea0*/  LOP3.LUT R66, R66, 0x80000000, RZ, 0x3c, !PT ;  /* 0x8000000042427812 */ /* 0x000fce00078e3cff */
        /* <DEDUP_REMOVED lines=25> */
[----:B------:R-:W-:-:S08]  /*b040*/  DFMA R72, R72, UR48, -R64 ;  /* 0x0000003048487c2b */ /* 0x000fd00008000840 */
[----:B------:R-:W-:Y:S01]  /*b050*/  DFMA R68, R68, UR48, R72 ;  /* 0x0000003044447c2b */ /* 0x000fe20008000048 */
[----:B------:R-:W-:Y:S01]  /*b060*/  UMOV UR48, 0x3b39803f ;  /* 0x3b39803f00307882 */ /* 0x000fe20000000000 */
[----:B------:R-:W-:Y:S01]  /*b070*/  IMAD.MOV.U32 R72, RZ, RZ, 0x652b82fe ;  /* 0x652b82feff487424 */ /* 0x000fe200078e00ff */
[----:B------:R-:W-:Y:S01]  /*b080*/  UMOV UR49, 0x3c7abc9e ;  /* 0x3c7abc9e00317882 */ /* 0x000fe20000000000 */
[----:B------:R-:W-:-:S04]  /*b090*/  IMAD.MOV.U32 R73, RZ, RZ, 0x3ff71547 ;  /* 0x3ff71547ff497424 */ /* 0x000fc800078e00ff */
        /* <DEDUP_REMOVED lines=48> */
[----:B------:R-:W-:-:S04]  /*b3a0*/  LEA.HI R64, R72, R72, RZ, 0x1 ;  /* 0x0000004848407211 */ /* 0x000fc800078f08ff */
[----:B------:R-:W-:-:S05]  /*b3b0*/  SHF.R.S32.HI R64, RZ, 0x1, R64 ;  /* 0x00000001ff407819 */ /* 0x000fca0000011440 */
[----:B------:R-:W-:Y:S02]  /*b3c0*/  IMAD.IADD R63, R72, 0x1, -R64 ;  /* 0x00000001483f7824 */ /* 0x000fe400078e0a40 */
[----:B------:R-:W-:Y:S02]  /*b3d0*/  IMAD R67, R64, 0x100000, R67 ;  /* 0x0010000040437824 */ /* 0x000fe400078e0243 */
[----:B------:R-:W-:Y:S01]  /*b3e0*/  IMAD.MOV.U32 R64, RZ, RZ, RZ ;  /* 0x000000ffff407224 */ /* 0x000fe200078e00ff */
[----:B------:R-:W-:-:S06]  /*b3f0*/  LEA R65, R63, 0x3ff00000, 0x14 ;  /* 0x3ff000003f417811 */ /* 0x000fcc00078ea0ff */
[----:B------:R-:W-:-:S11]  /*b400*/  DMUL R64, R66, R64 ;  /* 0x0000004042407228 */ /* 0x000fd60000000000 */
.L_x_378:
[----:B------:R-:W-:Y:S01]  /*b410*/  DFMA R68, R68, R64, R64 ;  /* 0x000000404444722b */ /* 0x000fe20000000040 */
[----:B------:R-:W-:Y:S01]  /*b420*/  IMAD.MOV.U32 R66, RZ, RZ, R62 ;  /* 0x000000ffff427224 */ /* 0x000fe200078e003e */
[----:B------:R-:W-:Y:S01]  /*b430*/  DSETP.NEU.AND P6, PT, |R64|, +INF , PT ;  /* 0x7ff000004000742a */ /* 0x000fe20003fcd200 */
[----:B------:R-:W-:-:S07]  /*b440*/  IMAD.MOV.U32 R67, RZ, RZ, 0x0 ;  /* 0x00000000ff437424 */ /* 0x000fce00078e00ff */
[----:B------:R-:W-:Y:S02]  /*b450*/  FSEL R64, R64, R68, !P6 ;  /* 0x0000004440407208 */ /* 0x000fe40007000000 */
[----:B------:R-:W-:Y:S01]  /*b460*/  FSEL R63, R65, R69, !P6 ;  /* 0x00000045413f7208 */ /* 0x000fe20007000000 */
[----:B------:R-:W-:Y:S06]  /*b470*/  RET.REL.NODEC R66 `(_Z20MacCormack_3D_SolverifififfPfS_S_) ;  /* 0xffffff4842e07950 */ /* 0x000fec0003c3ffff */
.L_x_379:
        /* <DEDUP_REMOVED lines=16> */
.L_x_879:


//--------------------- .text._Z34FractionalStep_3D_Solver_OptimizedifififfPfS_S_ --------------------------
	.section	.text._Z34FractionalStep_3D_Solver_OptimizedifififfPfS_S_,"ax",@progbits
	.align	128
        .global         _Z34FractionalStep_3D_Solver_OptimizedifififfPfS_S_
        .type           _Z34FractionalStep_3D_Solver_OptimizedifififfPfS_S_,@function
        .size           _Z34FractionalStep_3D_Solver_OptimizedifififfPfS_S_,(.L_x_880 - _Z34FractionalStep_3D_Solver_OptimizedifififfPfS_S_)
        .other          _Z34FractionalStep_3D_Solver_OptimizedifififfPfS_S_,@"STO_CUDA_ENTRY STV_DEFAULT"
_Z34FractionalStep_3D_Solver_OptimizedifififfPfS_S_:
.text._Z34FractionalStep_3D_Solver_OptimizedifififfPfS_S_:
        /* <DEDUP_REMOVED lines=34> */
[----:B------:R-:W-:Y:S05]  /*0220*/  CALL.REL.NOINC `($__internal_16_$__cuda_sm20_div_rn_f64_full) ;  /* 0x00000014004c7944 */ /* 0x000fea0003c00000 */
.L_x_382:
        /* <DEDUP_REMOVED lines=13> */
[----:B------:R-:W-:Y:S02]  /*0300*/  DFMA R4, R4, R12, R8 ;  /* 0x0000000c0404722b */ /* 0x000fe40000000008 */
[----:B------:R-:W-:-:S08]  /*0310*/  DMUL R8, R2, 0.5 ;  /* 0x3fe0000002087828 */ /* 0x000fd00000000000 */
[----:B------:R-:W-:Y:S02]  /*0320*/  FFMA R2, RZ, R11, R5 ;  /* 0x0000000bff027223 */ /* 0x000fe40000000005 */
[----:B------:R0:W1:Y:S03]  /*0330*/  F2F.F32.F64 R8, R8 ;  /* 0x0000000800087310 */ /* 0x0000660000301000 */
[----:B------:R-:W-:-:S13]  /*0340*/  FSETP.GT.AND P0, PT, |R2|, 1.469367938527859385e-39, PT ;  /* 0x001000000200780b */ /* 0x000fda0003f04200 */
[----:B01----:R-:W-:Y:S05]  /*0350*/  @P0 BRA P1, `(.L_x_383) ;  /* 0x0000000000200947 */ /* 0x003fea0000800000 */
[----:B------:R-:W-:Y:S02]  /*0360*/  MOV R2, R10 ;  /* 0x0000000a00027202 */ /* 0x000fe40000000f00 */
[----:B------:R-:W-:Y:S02]  /*0370*/  MOV R3, R11 ;  /* 0x0000000b00037202 */ /* 0x000fe40000000f00 */
[----:B------:R-:W-:Y:S02]  /*0380*/  MOV R22, R6 ;  /* 0x0000000600167202 */ /* 0x000fe40000000f00 */
[----:B------:R-:W-:Y:S02]  /*0390*/  MOV R23, R7 ;  /* 0x0000000700177202 */ /* 0x000fe40000000f00 */
[----:B------:R-:W-:-:S07]  /*03a0*/  MOV R4, 0x3c0 ;  /* 0x000003c000047802 */ /* 0x000fce0000000f00 */
[----:B------:R-:W-:Y:S05]  /*03b0*/  CALL.REL.NOINC `($__internal_16_$__cuda_sm20_div_rn_f64_full) ;  /* 0x0000001000e87944 */ /* 0x000fea0003c00000 */
[----:B------:R-:W-:Y:S02]  /*03c0*/  MOV R4, R2 ;  /* 0x0000000200047202 */ /* 0x000fe40000000f00 */
[----:B------:R-:W-:-:S07]  /*03d0*/  MOV R5, R3 ;  /* 0x0000000300057202 */ /* 0x000fce0000000f00 */
.L_x_383:
        /* <DEDUP_REMOVED lines=25> */
.L_x_384:
[----:B------:R-:W0:Y:S01]  /*0570*/  LDC R16, c[0x0][0x398] ;  /* 0x0000e600ff107b82 */ /* 0x000e220000000800 */
[----:B------:R-:W0:Y:S01]  /*0580*/  LDCU UR4, c[0x0][0x394] ;  /* 0x00007280ff0477ac */ /* 0x000e220008000800 */
[----:B------:R-:W-:Y:S01]  /*0590*/  DMUL R4, R2, 0.5 ;  /* 0x3fe0000002047828 */ /* 0x000fe20000000000 */
[----:B------:R-:W-:Y:S01]  /*05a0*/  FADD R14, R8, R8 ;  /* 0x00000008080e7221 */ /* 0x000fe20000000000 */
[----:B------:R-:W1:Y:S04]  /*05b0*/  S2R R23, SR_TID.Y ;  /* 0x0000000000177919 */ /* 0x000e680000002200 */
[----:B------:R-:W2:Y:S01]  /*05c0*/  LDC.64 R12, c[0x0][0x380] ;  /* 0x0000e000ff0c7b82 */ /* 0x000ea20000000a00 */
[----:B------:R-:W3:Y:S01]  /*05d0*/  F2F.F32.F64 R6, R4 ;  /* 0x0000000400067310 */ /* 0x000ee20000301000 */
[----:B------:R-:W4:Y:S06]  /*05e0*/  S2R R27, SR_TID.Z ;  /* 0x00000000001b7919 */ /* 0x000f2c0000002300 */
[----:B------:R-:W5:Y:S01]  /*05f0*/  LDC.64 R20, c[0x0][0x388] ;  /* 0x0000e200ff147b82 */ /* 0x000f620000000a00 */
[----:B0-----:R-:W-:-:S07]  /*0600*/  FADD R3, R16, UR4 ;  /* 0x0000000410037e21 */ /* 0x001fce0008000000 */
[----:B------:R-:W1:Y:S01]  /*0610*/  LDC R24, c[0x0][0x364] ;  /* 0x0000d900ff187b82 */ /* 0x000e620000000800 */
[----:B------:R-:W-:Y:S01]  /*0620*/  FMUL R7, R8, R3 ;  /* 0x0000000308077220 */ /* 0x000fe20000400000 */
[----:B------:R-:W-:-:S03]  /*0630*/  FMUL R3, R3, R14 ;  /* 0x0000000e03037220 */ /* 0x000fc60000400000 */
[----:B------:R-:W-:Y:S01]  /*0640*/  FFMA R2, R8, UR4, R7 ;  /* 0x0000000408027c23 */ /* 0x000fe20008000007 */
[----:B------:R-:W-:Y:S01]  /*0650*/  FFMA R3, R14, UR4, R3 ;  /* 0x000000040e037c23 */ /* 0x000fe20008000003 */
[-C--:B--2---:R-:W-:Y:S01]  /*0660*/  FFMA R7, RZ, R16.reuse, R13 ;  /* 0x00000010ff077223 */ /* 0x084fe2000000000d */
[----:B------:R-:W1:Y:S01]  /*0670*/  S2UR UR4, SR_CTAID.Y ;  /* 0x00000000000479c3 */ /* 0x000e620000002600 */
[----:B------:R-:W-:Y:S01]  /*0680*/  FADD R8, R10, R10 ;  /* 0x0000000a0a087221 */ /* 0x000fe20000000000 */
[----:B------:R-:W-:Y:S01]  /*0690*/  SHF.L.U32 R15, R12, 0x3, RZ ;  /* 0x000000030c0f7819 */ /* 0x000fe200000006ff */
[----:B---3--:R-:W-:Y:S01]  /*06a0*/  FMUL R5, R6, R7 ;  /* 0x0000000706057220 */ /* 0x008fe20000400000 */
[C---:B------:R-:W-:Y:S02]  /*06b0*/  IMAD R17, R12.reuse, 0xa, RZ ;  /* 0x0000000a0c117824 */ /* 0x040fe400078e02ff */
[----:B------:R-:W-:Y:S02]  /*06c0*/  IMAD R19, R12, 0xc, RZ ;  /* 0x0000000c0c137824 */ /* 0x000fe400078e02ff */
[C---:B------:R-:W-:Y:S01]  /*06d0*/  FFMA R4, R6.reuse, R13, R5 ;  /* 0x0000000d06047223 */ /* 0x040fe20000000005 */
[----:B------:R-:W4:Y:S01]  /*06e0*/  S2UR UR5, SR_CTAID.Z ;  /* 0x00000000000579c3 */ /* 0x000f220000002700 */
[----:B------:R-:W-:Y:S01]  /*06f0*/  FADD R6, R6, R6 ;  /* 0x0000000606067221 */ /* 0x000fe20000000000 */
[----:B-----5:R-:W-:Y:S01]  /*0700*/  FFMA R5, RZ, R16, R21 ;  /* 0x00000010ff057223 */ /* 0x020fe20000000015 */
[----:B------:R-:W-:-:S02]  /*0710*/  IMAD R16, R15, R20, RZ ;  /* 0x000000140f107224 */ /* 0x000fc400078e02ff */
[----:B------:R-:W-:Y:S01]  /*0720*/  FMUL R11, R7, R6 ;  /* 0x00000006070b7220 */ /* 0x000fe20000400000 */
[----:B------:R-:W-:Y:S01]  /*0730*/  FMUL R7, R10, R5 ;  /* 0x000000050a077220 */ /* 0x000fe20000400000 */
[----:B------:R-:W-:Y:S01]  /*0740*/  FMUL R9, R5, R8 ;  /* 0x0000000805097220 */ /* 0x000fe20000400000 */
[----:B------:R-:W4:Y:S01]  /*0750*/  LDC R26, c[0x0][0x368] ;  /* 0x0000da00ff1a7b82 */ /* 0x000f220000000800 */
[----:B------:R-:W0:Y:S01]  /*0760*/  LDCU UR6, c[0x0][0x378] ;  /* 0x00006f00ff0677ac */ /* 0x000e220008000800 */
[----:B------:R-:W-:Y:S01]  /*0770*/  FFMA R5, R6, R13, R11 ;  /* 0x0000000d06057223 */ /* 0x000fe2000000000b */
[-C--:B------:R-:W-:Y:S01]  /*0780*/  FFMA R6, R10, R21.reuse, R7 ;  /* 0x000000150a067223 */ /* 0x080fe20000000007 */
[----:B------:R-:W-:Y:S01]  /*0790*/  FFMA R7, R8, R21, R9 ;  /* 0x0000001508077223 */ /* 0x000fe20000000009 */
[----:B------:R-:W2:Y:S01]  /*07a0*/  LDCU UR7, c[0x0][0x374] ;  /* 0x00006e80ff0777ac */ /* 0x000ea20008000800 */
[C---:B------:R-:W-:Y:S01]  /*07b0*/  SHF.L.U32 R9, R12.reuse, 0x1, RZ ;  /* 0x000000010c097819 */ /* 0x040fe200000006ff */
[C---:B------:R-:W-:Y:S01]  /*07c0*/  IMAD R13, R12.reuse, 0x6, RZ ;  /* 0x000000060c0d7824 */ /* 0x040fe200078e02ff */
[----:B------:R-:W-:Y:S01]  /*07d0*/  SHF.L.U32 R11, R12, 0x2, RZ ;  /* 0x000000020c0b7819 */ /* 0x000fe200000006ff */
[----:B------:R-:W3:Y:S01]  /*07e0*/  LDCU UR8, c[0x0][0x370] ;  /* 0x00006e00ff0877ac */ /* 0x000ee20008000800 */
[----:B------:R-:W-:-:S02]  /*07f0*/  IMAD R8, R20, R12, RZ ;  /* 0x0000000c14087224 */ /* 0x000fc400078e02ff */
[-C--:B------:R-:W-:Y:S02]  /*0800*/  IMAD R10, R9, R20.reuse, RZ ;  /* 0x00000014090a7224 */ /* 0x080fe400078e02ff */
[-C--:B------:R-:W-:Y:S02]  /*0810*/  IMAD R12, R11, R20.reuse, RZ ;  /* 0x000000140b0c7224 */ /* 0x080fe400078e02ff */
[-C--:B------:R-:W-:Y:S02]  /*0820*/  IMAD R14, R13, R20.reuse, RZ ;  /* 0x000000140d0e7224 */ /* 0x080fe400078e02ff */
[-C--:B------:R-:W-:Y:S02]  /*0830*/  IMAD R18, R17, R20.reuse, RZ ;  /* 0x0000001411127224 */ /* 0x080fe400078e02ff */
[----:B-1----:R-:W-:Y:S02]  /*0840*/  IMAD R21, R24, UR4, R23 ;  /* 0x0000000418157c24 */ /* 0x002fe4000f8e0217 */
[----:B------:R-:W-:-:S02]  /*0850*/  IMAD R20, R19, R20, RZ ;  /* 0x0000001413147224 */ /* 0x000fc400078e02ff */
[C---:B----4-:R-:W-:Y:S02]  /*0860*/  IMAD R22, R26.reuse, UR5, R27 ;  /* 0x000000051a167c24 */ /* 0x050fe4000f8e021b */
[----:B0-----:R-:W-:Y:S02]  /*0870*/  IMAD R23, R26, UR6, RZ ;  /* 0x000000061a177c24 */ /* 0x001fe4000f8e02ff */
[----:B--2---:R-:W-:Y:S02]  /*0880*/  IMAD R24, R24, UR7, RZ ;  /* 0x0000000718187c24 */ /* 0x004fe4000f8e02ff */
[----:B---3--:R-:W-:-:S07]  /*0890*/  IMAD R25, R25, UR8, RZ ;  /* 0x0000000819197c24 */ /* 0x008fce000f8e02ff */
.L_x_391:
[----:B------:R-:W-:Y:S01]  /*08a0*/  ISETP.GT.U32.AND P0, PT, R21, 0xf3, PT ;  /* 0x000000f31500780c */ /* 0x000fe20003f04070 */
[----:B------:R-:W-:-:S12]  /*08b0*/  BSSY.RECONVERGENT B1, `(.L_x_385) ;  /* 0x00000e4000017945 */ /* 0x000fd80003800200 */
[----:B------:R-:W-:Y:S05]  /*08c0*/  @P0 BRA `(.L_x_386) ;  /* 0x0000000c00880947 */ /* 0x000fea0003800000 */
[----:B------:R-:W-:-:S07]  /*08d0*/  MOV R27, R21 ;  /* 0x00000015001b7202 */ /* 0x000fce0000000f00 */
.L_x_390:
[----:B------:R-:W-:Y:S01]  /*08e0*/  ISETP.GT.U32.AND P0, PT, R22, 0xf3, PT ;  /* 0x000000f31600780c */ /* 0x000fe20003f04070 */
[----:B------:R-:W-:-:S12]  /*08f0*/  BSSY.RECONVERGENT B2, `(.L_x_387) ;  /* 0x00000dc000027945 */ /* 0x000fd80003800200 */
[----:B------:R-:W-:Y:S05]  /*0900*/  @P0 BRA `(.L_x_388) ;  /* 0x0000000c00680947 */ /* 0x000fea0003800000 */
[----:B------:R-:W0:Y:S01]  /*0910*/  LDCU UR4, c[0x0][0x388] ;  /* 0x00007100ff0477ac */ /* 0x000e220008000800 */
[----:B------:R-:W1:Y:S01]  /*0920*/  LDC R29, c[0x0][0x380] ;  /* 0x0000e000ff1d7b82 */ /* 0x000e620000000800 */
[C---:B------:R-:W-:Y:S02]  /*0930*/  IADD3 R28, PT, PT, R22.reuse, -0x6, RZ ;  /* 0xfffffffa161c7810 */ /* 0x040fe40007ffe0ff */
[C---:B------:R-:W-:Y:S02]  /*0940*/  IADD3 R30, PT, PT, R22.reuse, -0x4, RZ ;  /* 0xfffffffc161e7810 */ /* 0x040fe40007ffe0ff */
[C---:B------:R-:W-:Y:S02]  /*0950*/  IADD3 R32, PT, PT, R22.reuse, -0x2, RZ ;  /* 0xfffffffe16207810 */ /* 0x040fe40007ffe0ff */
[C---:B------:R-:W-:Y:S02]  /*0960*/  IADD3 R34, PT, PT, R22.reuse, 0x2, RZ ;  /* 0x0000000216227810 */ /* 0x040fe40007ffe0ff */
[----:B------:R-:W-:-:S02]  /*0970*/  IADD3 R36, PT, PT, R22, 0x5, RZ ;  /* 0x0000000516247810 */ /* 0x000fc40007ffe0ff */
[C---:B------:R-:W-:Y:S02]  /*0980*/  IADD3 R42, PT, PT, R22.reuse, 0x6, RZ ;  /* 0x00000006162a7810 */ /* 0x040fe40007ffe0ff */
[----:B------:R-:W-:Y:S02]  /*0990*/  IADD3 R38, PT, PT, R22, 0x4, RZ ;  /* 0x0000000416267810 */ /* 0x000fe40007ffe0ff */
        /* <DEDUP_REMOVED lines=38> */
.L_x_389:
[----:B------:R-:W0:Y:S01]  /*0c00*/  LDC.64 R32, c[0x0][0x3a8] ;  /* 0x0000ea00ff207b82 */ /* 0x000e220000000a00 */
[----:B------:R-:W-:Y:S01]  /*0c10*/  IADD3 R63, PT, PT, R45, 0x6, RZ ;  /* 0x000000062d3f7810 */ /* 0x000fe20007ffe0ff */
[----:B------:R-:W1:Y:S01]  /*0c20*/  LDCU.64 UR4, c[0x0][0x358] ;  /* 0x00006b00ff0477ac */ /* 0x000e620008000a00 */
[----:B------:R-:W-:Y:S02]  /*0c30*/  IADD3 R35, PT, PT, R44, 0x6, RZ ;  /* 0x000000062c237810 */ /* 0x000fe40007ffe0ff */
[----:B------:R-:W-:Y:S02]  /*0c40*/  IADD3 R39, PT, PT, R52, 0x6, RZ ;  /* 0x0000000634277810 */ /* 0x000fe40007ffe0ff */
[----:B------:R-:W-:Y:S02]  /*0c50*/  IADD3 R41, PT, PT, R43, 0x6, RZ ;  /* 0x000000062b297810 */ /* 0x000fe40007ffe0ff */
[----:B------:R-:W-:Y:S01]  /*0c60*/  IADD3 R67, PT, PT, R51, 0x6, RZ ;  /* 0x0000000633437810 */ /* 0x000fe20007ffe0ff */
[----:B0-----:R-:W-:-:S04]  /*0c70*/  IMAD.WIDE R62, R63, 0x4, R32 ;  /* 0x000000043f3e7825 */ /* 0x001fc800078e0220 */
[----:B------:R-:W-:-:S04]  /*0c80*/  IMAD.WIDE R34, R35, 0x4, R32 ;  /* 0x0000000423227825 */ /* 0x000fc800078e0220 */
[----:B------:R-:W-:-:S04]  /*0c90*/  IMAD.WIDE R58, R9, 0x4, R62 ;  /* 0x00000004093a7825 */ /* 0x000fc800078e023e */
[----:B------:R-:W-:-:S04]  /*0ca0*/  IMAD.WIDE R38, R39, 0x4, R32 ;  /* 0x0000000427267825 */ /* 0x000fc800078e0220 */
[----:B------:R-:W-:Y:S02]  /*0cb0*/  IMAD.WIDE R64, R29, 0x4, R58 ;  /* 0x000000041d407825 */ /* 0x000fe400078e023a */
[----:B-1----:R-:W2:Y:S02]  /*0cc0*/  LDG.E.CONSTANT R38, desc[UR4][R38.64] ;  /* 0x0000000426267981 */ /* 0x002ea4000c1e9900 */
[----:B------:R-:W-:Y:S02]  /*0cd0*/  IMAD.WIDE R40, R41, 0x4, R32 ;  /* 0x0000000429287825 */ /* 0x000fe400078e0220 */
[----:B------:R-:W2:Y:S02]  /*0ce0*/  LDG.E.CONSTANT R65, desc[UR4][R64.64] ;  /* 0x0000000440417981 */ /* 0x000ea4000c1e9900 */
[----:B------:R-:W-:Y:S02]  /*0cf0*/  IMAD.WIDE R54, R11, 0x4, R34 ;  /* 0x000000040b367825 */ /* 0x000fe400078e0222 */
[----:B------:R-:W3:Y:S02]  /*0d00*/  LDG.E.CONSTANT R40, desc[UR4][R40.64] ;  /* 0x0000000428287981 */ /* 0x000ee4000c1e9900 */
[----:B------:R-:W-:-:S02]  /*0d10*/  IMAD.WIDE R66, R67, 0x4, R32 ;  /* 0x0000000443427825 */ /* 0x000fc400078e0220 */
[----:B------:R-:W3:Y:S02]  /*0d20*/  LDG.E.CONSTANT R55, desc[UR4][R54.64] ;  /* 0x0000000436377981 */ /* 0x000ee4000c1e9900 */
[--C-:B------:R-:W-:Y:S02]  /*0d30*/  IMAD.WIDE R36, R10, 0x4, R34.reuse ;  /* 0x000000040a247825 */ /* 0x100fe400078e0222 */
[----:B------:R3:W4:Y:S04]  /*0d40*/  LDG.E.CONSTANT R66, desc[UR4][R66.64] ;  /* 0x0000000442427981 */ /* 0x000728000c1e9900 */
[----:B------:R-:W4:Y:S01]  /*0d50*/  LDG.E.CONSTANT R69, desc[UR4][R36.64] ;  /* 0x0000000424457981 */ /* 0x000f22000c1e9900 */
[----:B------:R-:W-:Y:S01]  /*0d60*/  IADD3 R57, PT, PT, R49, 0x6, RZ ;  /* 0x0000000631397810 */ /* 0x000fe20007ffe0ff */
[----:B------:R-:W-:-:S04]  /*0d70*/  IMAD.WIDE R60, R12, 0x4, R34 ;  /* 0x000000040c3c7825 */ /* 0x000fc800078e0222 */
[----:B------:R-:W-:Y:S02]  /*0d80*/  IMAD.WIDE R56, R57, 0x4, R32 ;  /* 0x0000000439387825 */ /* 0x000fe400078e0220 */
[----:B------:R-:W5:Y:S04]  /*0d90*/  LDG.E.CONSTANT R60, desc[UR4][R60.64] ;  /* 0x000000043c3c7981 */ /* 0x000f68000c1e9900 */
[----:B------:R-:W5:Y:S04]  /*0da0*/  LDG.E.CONSTANT R39, desc[UR4][R56.64] ;  /* 0x0000000438277981 */ /* 0x000f68000c1e9900 */
[----:B------:R-:W5:Y:S04]  /*0db0*/  LDG.E.CONSTANT R36, desc[UR4][R34.64+0x8] ;  /* 0x0000080422247981 */ /* 0x000f68000c1e9900 */
[----:B------:R-:W5:Y:S04]  /*0dc0*/  LDG.E.CONSTANT R37, desc[UR4][R34.64+-0x8] ;  /* 0xfffff80422257981 */ /* 0x000f68000c1e9900 */
[----:B------:R-:W5:Y:S04]  /*0dd0*/  LDG.E.CONSTANT R56, desc[UR4][R34.64+0x10] ;  /* 0x0000100422387981 */ /* 0x000f68000c1e9900 */
[----:B------:R-:W5:Y:S01]  /*0de0*/  LDG.E.CONSTANT R57, desc[UR4][R34.64+-0x10] ;  /* 0xfffff00422397981 */ /* 0x000f62000c1e9900 */
[----:B--2---:R-:W-:Y:S01]  /*0df0*/  FADD R38, R65, R38 ;  /* 0x0000002641267221 */ /* 0x004fe20000000000 */
[----:B------:R-:W-:-:S04]  /*0e00*/  VIADD R65, R42, 0x6 ;  /* 0x000000062a417836 */ /* 0x000fc80000000000 */
[----:B------:R-:W-:-:S04]  /*0e10*/  IMAD.WIDE R64, R65, 0x4, R32 ;  /* 0x0000000441407825 */ /* 0x000fc800078e0220 */
[----:B---3--:R-:W-:Y:S01]  /*0e20*/  FADD R67, R55, R40 ;  /* 0x0000002837437221 */ /* 0x008fe20000000000 */
[----:B------:R-:W-:Y:S01]  /*0e30*/  IMAD.WIDE R40, R13, 0x4, R34 ;  /* 0x000000040d287825 */ /* 0x000fe200078e0222 */
[----:B------:R-:W2:Y:S04]  /*0e40*/  LDG.E.CONSTANT R64, desc[UR4][R64.64] ;  /* 0x0000000440407981 */ /* 0x000ea8000c1e9900 */
[----:B------:R-:W2:Y:S01]  /*0e50*/  LDG.E.CONSTANT R61, desc[UR4][R40.64] ;  /* 0x00000004283d7981 */ /* 0x000ea2000c1e9900 */
[----:B----4-:R-:W-:Y:S01]  /*0e60*/  FADD R66, R69, R66 ;  /* 0x0000004245427221 */ /* 0x010fe20000000000 */
[----:B------:R-:W-:Y:S01]  /*0e70*/  IADD3 R69, PT, PT, R28, 0x6, RZ ;  /* 0x000000061c457810 */ /* 0x000fe20007ffe0ff */
[----:B------:R-:W-:-:S04]  /*0e80*/  IMAD.WIDE R54, R14, 0x4, R34 ;  /* 0x000000040e367825 */ /* 0x000fc800078e0222 */
[----:B------:R-:W-:Y:S01]  /*0e90*/  IMAD.WIDE R68, R69, 0x4, R32 ;  /* 0x0000000445447825 */ /* 0x000fe200078e0220 */
[----:B------:R-:W3:Y:S05]  /*0ea0*/  LDG.E.CONSTANT R65, desc[UR4][R54.64] ;  /* 0x0000000436417981 */ /* 0x000eea000c1e9900 */
[----:B------:R0:W3:Y:S01]  /*0eb0*/  LDG.E.CONSTANT R68, desc[UR4][R68.64] ;  /* 0x0000000444447981 */ /* 0x0000e2000c1e9900 */
[C---:B------:R-:W-:Y:S01]  /*0ec0*/  FMUL R38, R7.reuse, R38 ;  /* 0x0000002607267220 */ /* 0x040fe20000400000 */
[----:B-----5:R-:W-:Y:S01]  /*0ed0*/  FADD R39, R60, R39 ;  /* 0x000000273c277221 */ /* 0x020fe20000000000 */
[----:B------:R-:W-:Y:S02]  /*0ee0*/  FMUL R67, R7, R67 ;  /* 0x0000004307437220 */ /* 0x000fe40000400000 */
[----:B------:R-:W-:Y:S01]  /*0ef0*/  FFMA R60, R3, R66, R38 ;  /* 0x00000042033c7223 */ /* 0x000fe20000000026 */
[----:B------:R-:W-:Y:S01]  /*0f00*/  IADD3 R66, PT, PT, R31, 0x6, RZ ;  /* 0x000000061f427810 */ /* 0x000fe20007ffe0ff */
[----:B0-----:R-:W-:Y:S01]  /*0f10*/  FFMA R69, R3, R39, R67 ;  /* 0x0000002703457223 */ /* 0x001fe20000000043 */
[----:B------:R-:W-:-:S03]  /*0f20*/  IADD3 R39, PT, PT, R48, 0x6, RZ ;  /* 0x0000000630277810 */ /* 0x000fc60007ffe0ff */
[----:B------:R-:W-:-:S04]  /*0f30*/  IMAD.WIDE R54, R66, 0x4, R32 ;  /* 0x0000000442367825 */ /* 0x000fc800078e0220 */
[----:B------:R-:W-:-:S04]  /*0f40*/  IMAD.WIDE R38, R39, 0x4, R32 ;  /* 0x0000000427267825 */ /* 0x000fc800078e0220 */
[----:B------:R-:W-:Y:S01]  /*0f50*/  FADD R56, R56, R57 ;  /* 0x0000003938387221 */ /* 0x000fe20000000000 */
[----:B------:R0:W4:Y:S03]  /*0f60*/  LDG.E.CONSTANT R40, desc[UR4][R54.64] ;  /* 0x0000000436287981 */ /* 0x000126000c1e9900 */
[----:B------:R-:W-:Y:S01]  /*0f70*/  FFMA R56, R5, R56, R69 ;  /* 0x0000003805387223 */ /* 0x000fe20000000045 */
[----:B------:R1:W5:Y:S01]  /*0f80*/  LDG.E.CONSTANT R67, desc[UR4][R38.64] ;  /* 0x0000000426437981 */ /* 0x000362000c1e9900 */
[----:B------:R-:W-:Y:S01]  /*0f90*/  IADD3 R69, PT, PT, R30, 0x6, RZ ;  /* 0x000000061e457810 */ /* 0x000fe20007ffe0ff */
[----:B0-----:R-:W-:Y:S01]  /*0fa0*/  FADD R54, R36, R37 ;  /* 0x0000002524367221 */ /* 0x001fe20000000000 */
[--C-:B------:R-:W-:Y:S01]  /*0fb0*/  IMAD.WIDE R36, R15, 0x4, R34.reuse ;  /* 0x000000040f247825 */ /* 0x100fe200078e0222 */
[----:B------:R-:W5:Y:S03]  /*0fc0*/  LDG.E.CONSTANT R55, desc[UR4][R58.64] ;  /* 0x000000043a377981 */ /* 0x000f66000c1e9900 */
[----:B-1----:R-:W-:Y:S01]  /*0fd0*/  IMAD.WIDE R38, R16, 0x4, R34 ;  /* 0x0000000410267825 */ /* 0x002fe200078e0222 */
[----:B------:R0:W4:Y:S03]  /*0fe0*/  LDG.E.CONSTANT R41, desc[UR4][R36.64] ;  /* 0x0000000424297981 */ /* 0x000126000c1e9900 */
[----:B------:R-:W-:Y:S01]  /*0ff0*/  FFMA R60, R5, R54, R60 ;  /* 0x00000036053c7223 */ /* 0x000fe2000000003c */
[----:B------:R1:W5:Y:S04]  /*1000*/  LDG.E.CONSTANT R66, desc[UR4][R38.64] ;  /* 0x0000000426427981 */ /* 0x000368000c1e9900 */
[----:B------:R-:W5:Y:S01]  /*1010*/  LDG.E.CONSTANT R58, desc[UR4][R34.64+-0x20] ;  /* 0xffffe004223a7981 */ /* 0x000f62000c1e9900 */
[----:B0-----:R-:W-:-:S03]  /*1020*/  IMAD.WIDE R36, R69, 0x4, R32 ;  /* 0x0000000445247825 */ /* 0x001fc600078e0220 */
[----:B------:R-:W5:Y:S01]  /*1030*/  LDG.E.CONSTANT R54, desc[UR4][R34.64+-0x18] ;  /* 0xffffe80422367981 */ /* 0x000f62000c1e9900 */
[----:B-1----:R-:W-:Y:S01]  /*1040*/  IADD3 R39, PT, PT, R47, 0x6, RZ ;  /* 0x000000062f277810 */ /* 0x002fe20007ffe0ff */
[----:B------:R-:W-:Y:S02]  /*1050*/  FFMA R57, R60, 0.5, RZ ;  /* 0x3f0000003c397823 */ /* 0x000fe400000000ff */
[----:B------:R0:W5:Y:S02]  /*1060*/  LDG.E.CONSTANT R59, desc[UR4][R36.64] ;  /* 0x00000004243b7981 */ /* 0x000164000c1e9900 */
[----:B------:R-:W-:-:S04]  /*1070*/  IMAD.WIDE R38, R39, 0x4, R32 ;  /* 0x0000000427267825 */ /* 0x000fc800078e0220 */
[----:B------:R-:W-:Y:S01]  /*1080*/  FFMA R57, R56, 0.041666667908430099487, R57 ;  /* 0x3d2aaaab38397823 */ /* 0x000fe20000000039 */
[----:B------:R-:W5:Y:S04]  /*1090*/  LDG.E.CONSTANT R60, desc[UR4][R62.64] ;  /* 0x000000043e3c7981 */ /* 0x000f68000c1e9900 */
[----:B------:R1:W5:Y:S01]  /*10a0*/  LDG.E.CONSTANT R56, desc[UR4][R38.64] ;  /* 0x0000000426387981 */ /* 0x000362000c1e9900 */
[----:B0-----:R-:W-:-:S03]  /*10b0*/  IMAD.WIDE R36, R18, 0x4, R34 ;  /* 0x0000000412247825 */ /* 0x001fc600078e0222 */
[----:B------:R-:W5:Y:S04]  /*10c0*/  LDG.E.CONSTANT R69, desc[UR4][R34.64+-0x30] ;  /* 0xffffd00422457981 */ /* 0x000f68000c1e9900 */
[----:B------:R-:W5:Y:S01]  /*10d0*/  LDG.E.CONSTANT R63, desc[UR4][R34.64+0x20] ;  /* 0x00002004223f7981 */ /* 0x000f62000c1e9900 */
[----:B-1----:R-:W-:-:S05]  /*10e0*/  IMAD.WIDE R38, R17, 0x4, R34 ;  /* 0x0000000411267825 */ /* 0x002fca00078e0222 */
[----:B------:R0:W5:Y:S01]  /*10f0*/  LDG.E.CONSTANT R62, desc[UR4][R38.64] ;  /* 0x00000004263e7981 */ /* 0x000162000c1e9900 */
[----:B--2---:R-:W-:-:S03]  /*1100*/  FADD R64, R61, R64 ;  /* 0x000000403d407221 */ /* 0x004fc60000000000 */
[----:B------:R-:W2:Y:S01]  /*1110*/  LDG.E.CONSTANT R61, desc[UR4][R34.64+0x18] ;  /* 0x00001804223d7981 */ /* 0x000ea2000c1e9900 */
[----:B---3--:R-:W-:-:S03]  /*1120*/  FADD R68, R65, R68 ;  /* 0x0000004441447221 */ /* 0x008fc60000000000 */
[----:B------:R1:W3:Y:S01]  /*1130*/  LDG.E.CONSTANT R65, desc[UR4][R36.64] ;  /* 0x0000000424417981 */ /* 0x0002e2000c1e9900 */
[----:B------:R-:W-:Y:S01]  /*1140*/  FMUL R64, R7, R64 ;  /* 0x0000004007407220 */ /* 0x000fe20000400000 */
[----:B0-----:R-:W-:-:S03]  /*1150*/  IADD3 R39, PT, PT, R53, 0x6, RZ ;  /* 0x0000000635277810 */ /* 0x001fc60007ffe0ff */
[----:B------:R-:W-:Y:S01]  /*1160*/  FFMA R64, R3, R68, R64 ;  /* 0x0000004403407223 */ /* 0x000fe20000000040 */
[----:B----4-:R-:W-:Y:S01]  /*1170*/  FADD R68, R41, R40 ;  /* 0x0000002829447221 */ /* 0x010fe20000000000 */
[----:B------:R-:W-:Y:S01]  /*1180*/  IADD3 R41, PT, PT, R50, 0x6, RZ ;  /* 0x0000000632297810 */ /* 0x000fe20007ffe0ff */
[----:B-----5:R-:W-:Y:S01]  /*1190*/  FADD R66, R66, R67 ;  /* 0x0000004342427221 */ /* 0x020fe20000000000 */
[----:B------:R-:W-:-:S03]  /*11a0*/  IADD3 R67, PT, PT, R46, 0x6, RZ ;  /* 0x000000062e437810 */ /* 0x000fc60007ffe0ff */
[----:B------:R-:W-:-:S04]  /*11b0*/  IMAD.WIDE R40, R41, 0x4, R32 ;  /* 0x0000000429287825 */ /* 0x000fc800078e0220 */
[----:B------:R-:W-:Y:S01]  /*11c0*/  FMUL R68, R7, R68 ;  /* 0x0000004407447220 */ /* 0x000fe20000400000 */
[--C-:B-1----:R-:W-:Y:S01]  /*11d0*/  IMAD.WIDE R36, R67, 0x4, R32.reuse ;  /* 0x0000000443247825 */ /* 0x102fe200078e0220 */
[----:B------:R-:W4:Y:S03]  /*11e0*/  LDG.E.CONSTANT R40, desc[UR4][R40.64] ;  /* 0x0000000428287981 */ /* 0x000f26000c1e9900 */
[----:B------:R-:W-:Y:S02]  /*11f0*/  IMAD.WIDE R32, R39, 0x4, R32 ;  /* 0x0000000427207825 */ /* 0x000fe400078e0220 */
[----:B------:R-:W0:Y:S01]  /*1200*/  LDC.64 R38, c[0x0][0x3a0] ;  /* 0x0000e800ff267b82 */ /* 0x000e220000000a00 */
[----:B------:R1:W5:Y:S01]  /*1210*/  LDG.E.CONSTANT R67, desc[UR4][R36.64] ;  /* 0x0000000424437981 */ /* 0x000362000c1e9900 */
[----:B------:R-:W-:Y:S01]  /*1220*/  FFMA R66, R3, R66, R68 ;  /* 0x0000004203427223 */ /* 0x000fe20000000044 */
[----:B------:R-:W-:-:S02]  /*1230*/  FADD R60, R60, R55 ;  /* 0x000000373c3c7221 */ /* 0x000fc40000000000 */
[----:B------:R1:W4:Y:S04]  /*1240*/  LDG.E.CONSTANT R41, desc[UR4][R32.64] ;  /* 0x0000000420297981 */ /* 0x000328000c1e9900 */
[----:B------:R-:W5:Y:S01]  /*1250*/  LDG.E.CONSTANT R68, desc[UR4][R34.64+0x28] ;  /* 0x0000280422447981 */ /* 0x000f62000c1e9900 */
[----:B-1----:R-:W-:-:S04]  /*1260*/  IMAD.WIDE R36, R19, 0x4, R34 ;  /* 0x0000000413247825 */ /* 0x002fc800078e0222 */
[----:B------:R-:W-:Y:S01]  /*1270*/  FADD R58, R63, R58 ;  /* 0x0000003a3f3a7221 */ /* 0x000fe20000000000 */
[----:B------:R-:W-:Y:S01]  /*1280*/  IMAD.WIDE R32, R8, 0x4, R34 ;  /* 0x0000000408207825 */ /* 0x000fe200078e0222 */
[----:B------:R-:W4:Y:S03]  /*1290*/  LDG.E.CONSTANT R36, desc[UR4][R36.64] ;  /* 0x0000000424247981 */ /* 0x000f26000c1e9900 */
[----:B------:R-:W-:Y:S02]  /*12a0*/  FFMA R58, R5, R58, R66 ;  /* 0x0000003a053a7223 */ /* 0x000fe40000000042 */
[----:B------:R-:W5:Y:S01]  /*12b0*/  LDG.E.CONSTANT R66, desc[UR4][R34.64+-0x4] ;  /* 0xfffffc0422427981 */ /* 0x000f62000c1e9900 */
[----:B------:R-:W-:-:S03]  /*12c0*/  FADD R62, R62, R59 ;  /* 0x0000003b3e3e7221 */ /* 0x000fc60000000000 */
[----:B------:R-:W5:Y:S04]  /*12d0*/  LDG.E.CONSTANT R33, desc[UR4][R32.64] ;  /* 0x0000000420217981 */ /* 0x000f68000c1e9900 */
[----:B------:R-:W5:Y:S04]  /*12e0*/  LDG.E.CONSTANT R37, desc[UR4][R34.64] ;  /* 0x0000000422257981 */ /* 0x000f68000c1e9900 */
[----:B------:R-:W5:Y:S01]  /*12f0*/  LDG.E.CONSTANT R59, desc[UR4][R34.64+-0x28] ;  /* 0xffffd804223b7981 */ /* 0x000f62000c1e9900 */
[----:B------:R-:W-:-:S05]  /*1300*/  IADD3 R63, PT, PT, R44, 0x6, RZ ;  /* 0x000000062c3f7810 */ /* 0x000fca0007ffe0ff */
[----:B0-----:R-:W-:-:S06]  /*1310*/  IMAD.WIDE R38, R63, 0x4, R38 ;  /* 0x000000043f267825 */ /* 0x001fcc00078e0226 */
[----:B------:R-:W5:Y:S01]  /*1320*/  LDG.E.CONSTANT R38, desc[UR4][R38.64] ;  /* 0x0000000426267981 */ /* 0x000f62000c1e9900 */
[----:B--2---:R-:W-:-:S04]  /*1330*/  FADD R54, R61, R54 ;  /* 0x000000363d367221 */ /* 0x004fc80000000000 */
[----:B------:R-:W-:-:S04]  /*1340*/  FFMA R54, R5, R54, R64 ;  /* 0x0000003605367223 */ /* 0x000fc80000000040 */
[----:B------:R-:W-:Y:S01]  /*1350*/  FFMA R61, R54, 0.0013888889225199818611, R57 ;  /* 0x3ab60b61363d7823 */ /* 0x000fe20000000039 */
[----:B------:R-:W-:-:S04]  /*1360*/  IMAD.WIDE R54, R20, 0x4, R34 ;  /* 0x0000000414367825 */ /* 0x000fc800078e0222 */
[----:B---3--:R-:W-:Y:S02]  /*1370*/  FADD R64, R65, R56 ;  /* 0x0000003841407221 */ /* 0x008fe40000000000 */
[----:B------:R-:W0:Y:S01]  /*1380*/  LDC.64 R56, c[0x0][0x3b0] ;  /* 0x0000ec00ff387b82 */ /* 0x000e220000000a00 */
[----:B------:R-:W2:Y:S04]  /*1390*/  LDG.E.CONSTANT R54, desc[UR4][R54.64] ;  /* 0x0000000436367981 */ /* 0x000ea8000c1e9900 */
[----:B------:R1:W3:Y:S04]  /*13a0*/  LDG.E.CONSTANT R65, desc[UR4][R34.64+0x30] ;  /* 0x0000300422417981 */ /* 0x0002e8000c1e9900 */
[----:B------:R-:W3:Y:S01]  /*13b0*/  LDG.E.CONSTANT R55, desc[UR4][R34.64+0x4] ;  /* 0x0000040422377981 */ /* 0x000ee2000c1e9900 */
[----:B0-----:R-:W-:-:S05]  /*13c0*/  IMAD.WIDE R56, R63, 0x4, R56 ;  /* 0x000000043f387825 */ /* 0x001fca00078e0238 */
[----:B------:R-:W3:Y:S01]  /*13d0*/  LDG.E R39, desc[UR4][R56.64] ;  /* 0x0000000438277981 */ /* 0x000ee2000c1e1900 */
[----:B------:R-:W-:-:S04]  /*13e0*/  FMUL R62, R7, R62 ;  /* 0x0000003e073e7220 */ /* 0x000fc80000400000 */
[----:B------:R-:W-:Y:S01]  /*13f0*/  FFMA R64, R3, R64, R62 ;  /* 0x0000004003407223 */ /* 0x000fe2000000003e */
[----:B------:R-:W-:Y:S01]  /*1400*/  FFMA R58, R58, 2.4801587642286904156e-05, R61 ;  /* 0x37d00d013a3a7823 */ /* 0x000fe2000000003d */
[----:B------:R-:W-:-:S04]  /*1410*/  IADD3 R26, PT, PT, R23, R26, RZ ;  /* 0x0000001a171a7210 */ /* 0x000fc80007ffe0ff */
[----:B------:R-:W-:Y:S01]  /*1420*/  ISETP.GE.U32.AND P0, PT, R26, 0xf4, PT ;  /* 0x000000f41a00780c */ /* 0x000fe20003f06070 */
[----:B----4-:R-:W-:-:S04]  /*1430*/  FADD R36, R36, R41 ;  /* 0x0000002924247221 */ /* 0x010fc80000000000 */
[----:B------:R-:W-:Y:S01]  /*1440*/  FMUL R36, R7, R36 ;  /* 0x0000002407247220 */ /* 0x000fe20000400000 */
[----:B-----5:R-:W-:Y:S01]  /*1450*/  FADD R40, R33, R40 ;  /* 0x0000002821287221 */ /* 0x020fe20000000000 */
[----:B------:R-:W-:Y:S01]  /*1460*/  FADD R37, R37, R37 ;  /* 0x0000002525257221 */ /* 0x000fe20000000000 */
[----:B------:R-:W-:-:S03]  /*1470*/  FADD R59, R68, R59 ;  /* 0x0000003b443b7221 */ /* 0x000fc60000000000 */
[----:B------:R-:W-:Y:S01]  /*1480*/  FADD R33, R40, -R37 ;  /* 0x8000002528217221 */ /* 0x000fe20000000000 */
[----:B------:R-:W-:Y:S01]  /*1490*/  FFMA R59, R5, R59, R64 ;  /* 0x0000003b053b7223 */ /* 0x000fe20000000040 */
[----:B------:R-:W-:-:S03]  /*14a0*/  FADD R60, -R37, R60 ;  /* 0x0000003c253c7221 */ /* 0x000fc60000000100 */
[----:B------:R-:W-:Y:S01]  /*14b0*/  FFMA R58, R59, 2.7557319981497130357e-07, R58 ;  /* 0x3493f27e3b3a7823 */ /* 0x000fe2000000003a */
[----:B--2---:R-:W-:Y:S01]  /*14c0*/  FADD R54, R54, R67 ;  /* 0x0000004336367221 */ /* 0x004fe20000000000 */
[----:B---3--:R-:W-:-:S04]  /*14d0*/  FADD R66, R66, R55 ;  /* 0x0000003742427221 */ /* 0x008fc80000000000 */
[----:B-1----:R-:W-:Y:S01]  /*14e0*/  FADD R35, -R37, R66 ;  /* 0x0000004225237221 */ /* 0x002fe20000000100 */
[----:B------:R-:W-:Y:S01]  /*14f0*/  FFMA R36, R3, R54, R36 ;  /* 0x0000003603247223 */ /* 0x000fe20000000024 */
[----:B------:R-:W-:Y:S02]  /*1500*/  FADD R65, R65, R69 ;  /* 0x0000004541417221 */ /* 0x000fe40000000000 */
[----:B------:R-:W-:Y:S02]  /*1510*/  FMUL R35, R4, R35 ;  /* 0x0000002304237220 */ /* 0x000fe40000400000 */
[----:B------:R-:W-:Y:S02]  /*1520*/  FFMA R65, R5, R65, R36 ;  /* 0x0000004105417223 */ /* 0x000fe40000000024 */
[----:B------:R-:W-:Y:S02]  /*1530*/  FFMA R33, R2, R33, R35 ;  /* 0x0000002102217223 */ /* 0x000fe40000000023 */
[----:B------:R-:W-:-:S02]  /*1540*/  FFMA R58, R65, 2.0876755879584152353e-09, R58 ;  /* 0x310f76c7413a7823 */ /* 0x000fc4000000003a */
        /* <DEDUP_REMOVED lines=22> */
.L_x_388:
[----:B------:R-:W-:Y:S05]  /*16b0*/  BSYNC.RECONVERGENT B2 ;  /* 0x0000000000027941 */ /* 0x000fea0003800200 */
.L_x_387:
[----:B------:R-:W-:-:S04]  /*16c0*/  IADD3 R27, PT, PT, R24, R27, RZ ;  /* 0x0000001b181b7210 */ /* 0x000fc80007ffe0ff */
[----:B------:R-:W-:-:S13]  /*16d0*/  ISETP.GE.U32.AND P0, PT, R27, 0xf4, PT ;  /* 0x000000f41b00780c */ /* 0x000fda0003f06070 */
[----:B------:R-:W-:Y:S05]  /*16e0*/  @!P0 BRA `(.L_x_390) ;  /* 0xfffffff0007c8947 */ /* 0x000fea000383ffff */
.L_x_386:
[----:B------:R-:W-:Y:S05]  /*16f0*/  BSYNC.RECONVERGENT B1 ;  /* 0x0000000000017941 */ /* 0x000fea0003800200 */
.L_x_385:
[----:B------:R-:W-:-:S05]  /*1700*/  IMAD.IADD R0, R25, 0x1, R0 ;  /* 0x0000000119007824 */ /* 0x000fca00078e0200 */
[----:B------:R-:W-:-:S13]  /*1710*/  ISETP.GE.AND P0, PT, R0, 0xf4, PT ;  /* 0x000000f40000780c */ /* 0x000fda0003f06270 */
[----:B------:R-:W-:Y:S05]  /*1720*/  @!P0 BRA `(.L_x_391) ;  /* 0xfffffff0005c8947 */ /* 0x000fea000383ffff */
.L_x_381:
[----:B------:R-:W-:Y:S05]  /*1730*/  BSYNC.RECONVERGENT B0 ;  /* 0x0000000000007941 */ /* 0x000fea0003800200 */
.L_x_380:
[----:B------:R-:W-:Y:S06]  /*1740*/  BAR.SYNC.DEFER_BLOCKING 0x0 ;  /* 0x0000000000007b1d */ /* 0x000fec0000010000 */
[----:B------:R-:W-:Y:S05]  /*1750*/  EXIT ;  /* 0x000000000000794d */ /* 0x000fea0003800000 */
        .weak           $__internal_16_$__cuda_sm20_div_rn_f64_full
        .type           $__internal_16_$__cuda_sm20_div_rn_f64_full,@function
        .size           $__internal_16_$__cuda_sm20_div_rn_f64_full,(.L_x_880 - $__internal_16_$__cuda_sm20_div_rn_f64_full)
$__internal_16_$__cuda_sm20_div_rn_f64_full:
        /* <DEDUP_REMOVED lines=30> */
.L_x_392:
        /* <DEDUP_REMOVED lines=37> */
.L_x_393:
        /* <DEDUP_REMOVED lines=16> */
.L_x_396:
[----:B------:R-:W-:Y:S02]  /*1c90*/  LOP3.LUT R17, R3, 0x80000, RZ, 0xfc, !PT ;  /* 0x0008000003117812 */ /* 0x000fe400078efcff */
[----:B------:R-:W-:Y:S01]  /*1ca0*/  MOV R16, R2 ;  /* 0x0000000200107202 */ /* 0x000fe20000000f00 */
[----:B------:R-:W-:Y:S06]  /*1cb0*/  BRA `(.L_x_394) ;  /* 0x0000000000087947 */ /* 0x000fec0003800000 */
.L_x_395:
[----:B------:R-:W-:Y:S02]  /*1cc0*/  LOP3.LUT R17, R23, 0x80000, RZ, 0xfc, !PT ;  /* 0x0008000017117812 */ /* 0x000fe400078efcff */
[----:B------:R-:W-:-:S07]  /*1cd0*/  MOV R16, R22 ;  /* 0x0000001600107202 */ /* 0x000fce0000000f00 */
.L_x_394:
[----:B------:R-:W-:Y:S02]  /*1ce0*/  MOV R5, 0x0 ;  /* 0x0000000000057802 */ /* 0x000fe40000000f00 */
[----:B------:R-:W-:Y:S02]  /*1cf0*/  MOV R2, R16 ;  /* 0x0000001000027202 */ /* 0x000fe40000000f00 */
[----:B------:R-:W-:Y:S01]  /*1d00*/  MOV R3, R17 ;  /* 0x0000001100037202 */ /* 0x000fe20000000f00 */
[----:B------:R-:W-:Y:S06]  /*1d10*/  RET.REL.NODEC R4 `(_Z34FractionalStep_3D_Solver_OptimizedifififfPfS_S_) ;  /* 0xffffffe004b87950 */ /* 0x000fec0003c3ffff */
.L_x_397:
        /* <DEDUP_REMOVED lines=14> */
.L_x_880:


//--------------------- .text._Z24FractionalStep_3D_SolverifififfPfS_S_ --------------------------
	.section	.text._Z24FractionalStep_3D_SolverifififfPfS_S_,"ax",@progbits
	.align	128
        .global         _Z24FractionalStep_3D_SolverifififfPfS_S_
        .type           _Z24FractionalStep_3D_SolverifififfPfS_S_,@function
        .size           _Z24FractionalStep_3D_SolverifififfPfS_S_,(.L_x_882 - _Z24FractionalStep_3D_SolverifififfPfS_S_)
        .other          _Z24FractionalStep_3D_SolverifififfPfS_S_,@"STO_CUDA_ENTRY STV_DEFAULT"
_Z24FractionalStep_3D_SolverifififfPfS_S_:
.text._Z24FractionalStep_3D_SolverifififfPfS_S_:
[----:B------:R-:W-:Y:S01]  /*0000*/  LDC R1, c[0x0][0x37c] ;  /* 0x0000df00ff017b82 */ /* 0x000fe20000000800 */
[----:B------:R-:W0:Y:S01]  /*0010*/  S2R R0, SR_CTAID.Y ;  /* 0x0000000000007919 */ /* 0x000e220000002600 */
[----:B------:R-:W1:Y:S01]  /*0020*/  LDCU UR6, c[0x0][0x360] ;  /* 0x00006c00ff0677ac */ /* 0x000e620008000800 */
[----:B------:R-:W0:Y:S01]  /*0030*/  S2R R71, SR_TID.Y ;  /* 0x0000000000477919 */ /* 0x000e220000002200 */
[----:B------:R-:W2:Y:S01]  /*0040*/  LDCU UR8, c[0x0][0x388] ;  /* 0x00007100ff0877ac */ /* 0x000ea20008000800 */
[----:B------:R-:W1:Y:S01]  /*0050*/  S2R R3, SR_CTAID.X ;  /* 0x0000000000037919 */ /* 0x000e620000002500 */
[----:B------:R-:W0:Y:S01]  /*0060*/  LDCU UR4, c[0x0][0x364] ;  /* 0x00006c80ff0477ac */ /* 0x000e220008000800 */
[----:B------:R-:W1:Y:S01]  /*0070*/  S2R R70, SR_TID.X ;  /* 0x0000000000467919 */ /* 0x000e620000002100 */
[----:B------:R-:W3:Y:S01]  /*0080*/  LDCU UR7, c[0x0][0x380] ;  /* 0x00007000ff0777ac */ /* 0x000ee20008000800 */
[----:B--2---:R-:W-:Y:S01]  /*0090*/  UIADD3 UR5, UPT, UPT, UR8, -0xc, URZ ;  /* 0xfffffff408057890 */ /* 0x004fe2000fffe0ff */
[----:B0-----:R-:W-:Y:S01]  /*00a0*/  IMAD R5, R0, UR4, R71 ;  /* 0x0000000400057c24 */ /* 0x001fe2000f8e0247 */
[----:B---3--:R-:W-:-:S04]  /*00b0*/  UIADD3 UR4, UPT, UPT, UR7, -0xc, URZ ;  /* 0xfffffff407047890 */ /* 0x008fc8000fffe0ff */
[----:B------:R-:W-:Y:S01]  /*00c0*/  ISETP.GE.AND P0, PT, R5, UR5, PT ;  /* 0x0000000505007c0c */ /* 0x000fe2000bf06270 */
[----:B-1----:R-:W-:-:S05]  /*00d0*/  IMAD R3, R3, UR6, R70 ;  /* 0x0000000603037c24 */ /* 0x002fca000f8e0246 */
[----:B------:R-:W-:-:S13]  /*00e0*/  ISETP.GE.OR P0, PT, R3, UR4, P0 ;  /* 0x0000000403007c0c */ /* 0x000fda0008706670 */
[----:B------:R-:W-:Y:S05]  /*00f0*/  @P0 EXIT ;  /* 0x000000000000094d */ /* 0x000fea0003800000 */
[----:B------:R-:W0:Y:S02]  /*0100*/  LDC R0, c[0x0][0x390] ;  /* 0x0000e400ff007b82 */ /* 0x000e240000000800 */
[----:B0-----:R-:W-:-:S13]  /*0110*/  ISETP.GE.AND P0, PT, R0, 0xd, PT ;  /* 0x0000000d0000780c */ /* 0x001fda0003f06270 */
[----:B------:R-:W-:Y:S05]  /*0120*/  @!P0 EXIT ;  /* 0x000000000000894d */ /* 0x000fea0003800000 */
[----:B------:R-:W0:Y:S01]  /*0130*/  LDC R74, c[0x0][0x384] ;  /* 0x0000e100ff4a7b82 */ /* 0x000e220000000800 */
[----:B------:R-:W-:Y:S01]  /*0140*/  IMAD.MOV.U32 R8, RZ, RZ, 0x1 ;  /* 0x00000001ff087424 */ /* 0x000fe200078e00ff */
[----:B------:R-:W-:Y:S01]  /*0150*/  UIMAD UR4, UR7, UR8, URZ ;  /* 0x00000008070472a4 */ /* 0x000fe2000f8e02ff */
[----:B------:R-:W-:Y:S02]  /*0160*/  VIADD R3, R3, 0x6 ;  /* 0x0000000603037836 */ /* 0x000fe40000000000 */
[----:B------:R-:W-:-:S03]  /*0170*/  VIADD R2, R5, 0x6 ;  /* 0x0000000605027836 */ /* 0x000fc60000000000 */
[----:B------:R-:W1:Y:S01]  /*0180*/  LDC R0, c[0x0][0x398] ;  /* 0x0000e600ff007b82 */ /* 0x000e620000000800 */
[----:B------:R-:W-:Y:S02]  /*0190*/  IMAD R15, R2, UR7, R3 ;  /* 0x00000007020f7c24 */ /* 0x000fe4000f8e0203 */
[----:B------:R-:W-:Y:S02]  /*01a0*/  IMAD.U32 R17, RZ, RZ, UR4 ;  /* 0x00000004ff117e24 */ /* 0x000fe4000f8e00ff */
[----:B------:R-:W-:Y:S02]  /*01b0*/  IMAD.U32 R19, RZ, RZ, UR4 ;  /* 0x00000004ff137e24 */ /* 0x000fe4000f8e00ff */
[----:B------:R-:W-:Y:S01]  /*01c0*/  IMAD.U32 R21, RZ, RZ, UR4 ;  /* 0x00000004ff157e24 */ /* 0x000fe2000f8e00ff */
[----:B------:R-:W2:Y:S01]  /*01d0*/  LDC.64 R12, c[0x0][0x3a8] ;  /* 0x0000ea00ff0c7b82 */ /* 0x000ea20000000a00 */
[----:B------:R-:W-:Y:S02]  /*01e0*/  IMAD.U32 R31, RZ, RZ, UR4 ;  /* 0x00000004ff1f7e24 */ /* 0x000fe4000f8e00ff */
[----:B------:R-:W-:-:S02]  /*01f0*/  IMAD.U32 R33, RZ, RZ, UR4 ;  /* 0x00000004ff217e24 */ /* 0x000fc4000f8e00ff */
[----:B------:R-:W-:Y:S02]  /*0200*/  IMAD.U32 R35, RZ, RZ, UR4 ;  /* 0x00000004ff237e24 */ /* 0x000fe4000f8e00ff */
[----:B------:R-:W-:Y:S02]  /*0210*/  IMAD.U32 R37, RZ, RZ, UR4 ;  /* 0x00000004ff257e24 */ /* 0x000fe4000f8e00ff */
[----:B0-----:R-:W-:Y:S01]  /*0220*/  FMUL R74, R74, R74 ;  /* 0x0000004a4a4a7220 */ /* 0x001fe20000400000 */
[----:B------:R-:W-:-:S05]  /*0230*/  IMAD.U32 R39, RZ, RZ, UR4 ;  /* 0x00000004ff277e24 */ /* 0x000fca000f8e00ff */
[----:B------:R-:W0:Y:S01]  /*0240*/  F2F.F64.F32 R74, R74 ;  /* 0x0000004a004a7310 */ /* 0x000e220000201800 */
[----:B-1----:R-:W-:Y:S01]  /*0250*/  FMUL R0, R0, R0 ;  /* 0x0000000000007220 */ /* 0x002fe20000400000 */
[----:B--2---:R-:W-:-:S04]  /*0260*/  IMAD.WIDE R12, R15, 0x4, R12 ;  /* 0x000000040f0c7825 */ /* 0x004fc800078e020c */
[----:B------:R-:W-:Y:S02]  /*0270*/  IMAD.U32 R15, RZ, RZ, UR4 ;  /* 0x00000004ff0f7e24 */ /* 0x000fe4000f8e00ff */
[----:B0-----:R-:W0:Y:S02]  /*0280*/  MUFU.RCP64H R9, R75 ;  /* 0x0000004b00097308 */ /* 0x001e240000001800 */
[----:B------:R-:W-:-:S04]  /*0290*/  IMAD.WIDE R14, R15, 0x4, R12 ;  /* 0x000000040f0e7825 */ /* 0x000fc800078e020c */
[----:B------:R-:W-:-:S04]  /*02a0*/  IMAD.WIDE R16, R17, 0x4, R14 ;  /* 0x0000000411107825 */ /* 0x000fc800078e020e */
[----:B------:R-:W-:Y:S01]  /*02b0*/  IMAD.WIDE R18, R19, 0x4, R16 ;  /* 0x0000000413127825 */ /* 0x000fe200078e0210 */
[----:B0-----:R-:W-:-:S03]  /*02c0*/  DFMA R6, -R74, R8, 1 ;  /* 0x3ff000004a06742b */ /* 0x001fc60000000108 */
[----:B------:R-:W-:-:S05]  /*02d0*/  IMAD.WIDE R20, R21, 0x4, R18 ;  /* 0x0000000415147825 */ /* 0x000fca00078e0212 */
[----:B------:R-:W-:Y:S02]  /*02e0*/  DFMA R10, R6, R6, R6 ;  /* 0x00000006060a722b */ /* 0x000fe40000000006 */
[----:B------:R-:W0:Y:S01]  /*02f0*/  F2F.F64.F32 R6, R0 ;  /* 0x0000000000067310 */ /* 0x000e220000201800 */
[----:B------:R-:W-:-:S05]  /*0300*/  IMAD.WIDE R30, R31, 0x4, R20 ;  /* 0x000000041f1e7825 */ /* 0x000fca00078e0214 */
[----:B------:R-:W-:Y:S01]  /*0310*/  DFMA R10, R8, R10, R8 ;  /* 0x0000000a080a722b */ /* 0x000fe20000000008 */
[----:B------:R-:W-:-:S04]  /*0320*/  IMAD.WIDE R32, R33, 0x4, R30 ;  /* 0x0000000421207825 */ /* 0x000fc800078e021e */
[----:B------:R-:W-:-:S03]  /*0330*/  IMAD.WIDE R34, R35, 0x4, R32 ;  /* 0x0000000423227825 */ /* 0x000fc600078e0220 */
[----:B------:R-:W-:Y:S02]  /*0340*/  DFMA R8, -R74, R10, 1 ;  /* 0x3ff000004a08742b */ /* 0x000fe4000000010a */
[----:B0-----:R-:W-:Y:S01]  /*0350*/  DMUL R6, R6, 0.5 ;  /* 0x3fe0000006067828 */ /* 0x001fe20000000000 */
[----:B------:R-:W-:-:S05]  /*0360*/  IMAD.WIDE R36, R37, 0x4, R34 ;  /* 0x0000000425247825 */ /* 0x000fca00078e0222 */
[----:B------:R-:W-:Y:S02]  /*0370*/  DFMA R8, R10, R8, R10 ;  /* 0x000000080a08722b */ /* 0x000fe4000000000a */
[----:B------:R-:W-:Y:S01]  /*0380*/  DMUL R22, R6, 0.5 ;  /* 0x3fe0000006167828 */ /* 0x000fe20000000000 */
[----:B------:R-:W-:-:S04]  /*0390*/  IMAD.WIDE R38, R39, 0x4, R36 ;  /* 0x0000000427267825 */ /* 0x000fc800078e0224 */
[----:B------:R-:W-:-:S03]  /*03a0*/  IMAD.U32 R11, RZ, RZ, UR4 ;  /* 0x00000004ff0b7e24 */ /* 0x000fc6000f8e00ff */
[----:B------:R-:W-:Y:S01]  /*03b0*/  DMUL R72, R22, R8 ;  /* 0x0000000816487228 */ /* 0x000fe20000000000 */
[----:B------:R-:W-:Y:S01]  /*03c0*/  IMAD.WIDE R10, R11, 0x4, R38 ;  /* 0x000000040b0a7825 */ /* 0x000fe200078e0226 */
[----:B------:R-:W-:-:S06]  /*03d0*/  FSETP.GEU.AND P1, PT, |R23|, 6.5827683646048100446e-37, PT ;  /* 0x036000001700780b */ /* 0x000fcc0003f2e200 */
[----:B------:R-:W-:-:S08]  /*03e0*/  DFMA R6, -R74, R72, R22 ;  /* 0x000000484a06722b */ /* 0x000fd00000000116 */
[----:B------:R-:W-:-:S10]  /*03f0*/  DFMA R72, R8, R6, R72 ;  /* 0x000000060848722b */ /* 0x000fd40000000048 */
[----:B------:R-:W-:-:S05]  /*0400*/  FFMA R0, RZ, R75, R73 ;  /* 0x0000004bff007223 */ /* 0x000fca0000000049 */
[----:B------:R-:W-:-:S13]  /*0410*/  FSETP.GT.AND P0, PT, |R0|, 1.469367938527859385e-39, PT ;  /* 0x001000000000780b */ /* 0x000fda0003f04200 */
[----:B------:R-:W-:Y:S05]  /*0420*/  @P0 BRA P1, `(.L_x_398) ;  /* 0x0000000000140947 */ /* 0x000fea0000800000 */
[----:B------:R-:W-:Y:S01]  /*0430*/  IMAD.MOV.U32 R0, RZ, RZ, R22 ;  /* 0x000000ffff007224 */ /* 0x000fe200078e0016 */
[----:B------:R-:W-:Y:S01]  /*0440*/  MOV R72, 0x470 ;  /* 0x0000047000487802 */ /* 0x000fe20000000f00 */
[----:B------:R-:W-:-:S07]  /*0450*/  IMAD.MOV.U32 R73, RZ, RZ, R23 ;  /* 0x000000ffff497224 */ /* 0x000fce00078e0017 */
[----:B------:R-:W-:Y:S05]  /*0460*/  CALL.REL.NOINC `($__internal_17_$__cuda_sm20_div_rn_f64_full) ;  /* 0x0000006c00c07944 */ /* 0x000fea0003c00000 */
[----:B------:R-:W-:-:S07]  /*0470*/  IMAD.MOV.U32 R72, RZ, RZ, R0 ;  /* 0x000000ffff487224 */ /* 0x000fce00078e0000 */
.L_x_398:
[----:B------:R-:W0:Y:S01]  /*0480*/  LDC R74, c[0x0][0x38c] ;  /* 0x0000e300ff4a7b82 */ /* 0x000e220000000800 */
[----:B------:R-:W-:Y:S01]  /*0490*/  IMAD.MOV.U32 R6, RZ, RZ, 0x1 ;  /* 0x00000001ff067424 */ /* 0x000fe200078e00ff */
        /* <DEDUP_REMOVED lines=17> */
[----:B------:R-:W-:Y:S01]  /*05b0*/  MOV R72, 0x5e0 ;  /* 0x000005e000487802 */ /* 0x000fe20000000f00 */
[----:B------:R-:W-:-:S07]  /*05c0*/  IMAD.MOV.U32 R73, RZ, RZ, R23 ;  /* 0x000000ffff497224 */ /* 0x000fce00078e0017 */
[----:B------:R-:W-:Y:S05]  /*05d0*/  CALL.REL.NOINC `($__internal_17_$__cuda_sm20_div_rn_f64_full) ;  /* 0x0000006c00647944 */ /* 0x000fea0003c00000 */
[----:B------:R-:W-:Y:S02]  /*05e0*/  IMAD.MOV.U32 R8, RZ, RZ, R0 ;  /* 0x000000ffff087224 */ /* 0x000fe400078e0000 */
[----:B------:R-:W-:-:S07]  /*05f0*/  IMAD.MOV.U32 R9, RZ, RZ, R73 ;  /* 0x000000ffff097224 */ /* 0x000fce00078e0049 */
.L_x_399:
        /* <DEDUP_REMOVED lines=21> */
[----:B------:R-:W-:-:S07]  /*0750*/  IMAD.MOV.U32 R73, RZ, RZ, R23 ;  /* 0x000000ffff497224 */ /* 0x000fce00078e0017 */
[----:B------:R-:W-:Y:S05]  /*0760*/  CALL.REL.NOINC `($__internal_17_$__cuda_sm20_div_rn_f64_full) ;  /* 0x0000006c00007944 */ /* 0x000fea0003c00000 */
[----:B------:R-:W-:-:S07]  /*0770*/  IMAD.MOV.U32 R72, RZ, RZ, R0 ;  /* 0x000000ffff487224 */ /* 0x000fce00078e0000 */
.L_x_400:
[----:B------:R-:W0:Y:S01]  /*0780*/  LDCU UR66, c[0x0][0x398] ;  /* 0x00007300ff4277ac */ /* 0x000e220008000800 */
[----:B------:R1:W5:Y:S01]  /*0790*/  LDG.E.CONSTANT R27, desc[UR36][R18.64] ;  /* 0x00000024121b7981 */ /* 0x000362000c1e9900 */
[----:B------:R-:W2:Y:S03]  /*07a0*/  LDCU.64 UR56, c[0x0][0x390] ;  /* 0x00007200ff3877ac */ /* 0x000ea60008000a00 */
[----:B------:R3:W5:Y:S01]  /*07b0*/  LDG.E.CONSTANT R28, desc[UR36][R20.64] ;  /* 0x00000024141c7981 */ /* 0x000762000c1e9900 */
[----:B------:R-:W-:Y:S01]  /*07c0*/  F2F.F32.F64 R72, R72 ;  /* 0x0000004800487310 */ /* 0x000fe20000301000 */
[----:B------:R-:W-:Y:S01]  /*07d0*/  IMAD.U32 R41, RZ, RZ, UR4 ;  /* 0x00000004ff297e24 */ /* 0x000fe2000f8e00ff */
[----:B------:R-:W4:Y:S01]  /*07e0*/  LDCU UR77, c[0x0][0x398] ;  /* 0x00007300ff4d77ac */ /* 0x000f220008000800 */
[----:B------:R2:W5:Y:S01]  /*07f0*/  LDG.E.CONSTANT R24, desc[UR36][R10.64] ;  /* 0x000000240a187981 */ /* 0x000562000c1e9900 */
[----:B-1----:R-:W-:Y:S01]  /*0800*/  FADD R18, R8, R8 ;  /* 0x0000000808127221 */ /* 0x002fe20000000000 */
[----:B------:R-:W1:Y:S02]  /*0810*/  LDCU UR76, c[0x0][0x38c] ;  /* 0x00007180ff4c77ac */ /* 0x000e640008000800 */
[----:B------:R4:W5:Y:S01]  /*0820*/  LDG.E.CONSTANT R26, desc[UR36][R16.64] ;  /* 0x00000024101a7981 */ /* 0x000962000c1e9900 */
[----:B------:R-:W1:Y:S02]  /*0830*/  LDCU UR75, c[0x0][0x384] ;  /* 0x00007080ff4b77ac */ /* 0x000e640008000800 */
[----:B------:R-:W4:Y:S01]  /*0840*/  F2F.F64.F32 R18, R18 ;  /* 0x0000001200127310 */ /* 0x000f220000201800 */
[----:B---3--:R-:W-:Y:S01]  /*0850*/  FADD R20, R6, R6 ;  /* 0x0000000606147221 */ /* 0x008fe20000000000 */
[----:B------:R-:W5:Y:S04]  /*0860*/  LDG.E.CONSTANT R23, desc[UR36][R12.64] ;  /* 0x000000240c177981 */ /* 0x000f68000c1e9900 */
[----:B------:R3:W5:Y:S02]  /*0870*/  LDG.E.CONSTANT R25, desc[UR36][R14.64] ;  /* 0x000000240e197981 */ /* 0x000764000c1e9900 */
[----:B0-----:R-:W0:Y:S01]  /*0880*/  F2F.F64.F32 R56, UR66 ;  /* 0x0000004200387d10 */ /* 0x001e220008201800 */
[----:B------:R-:W-:Y:S01]  /*0890*/  FMUL R0, RZ, UR66 ;  /* 0x00000042ff007c20 */ /* 0x000fe20008400000 */
[----:B------:R1:W5:Y:S04]  /*08a0*/  LDG.E.CONSTANT R29, desc[UR36][R30.64] ;  /* 0x000000241e1d7981 */ /* 0x000368000c1e9900 */
[----:B------:R1:W5:Y:S02]  /*08b0*/  LDG.E.CONSTANT R66, desc[UR36][R34.64] ;  /* 0x0000002422427981 */ /* 0x000364000c1e9900 */
[----:B--2---:R-:W2:Y:S01]  /*08c0*/  F2F.F64.F32 R58, UR57 ;  /* 0x00000039003a7d10 */ /* 0x004ea20008201800 */
[----:B------:R-:W-:Y:S01]  /*08d0*/  IMAD.WIDE R40, R41, 0x4, R10 ;  /* 0x0000000429287825 */ /* 0x000fe200078e020a */
[----:B----4-:R-:W-:Y:S01]  /*08e0*/  R2UR UR38, R18 ;  /* 0x00000000122672ca */ /* 0x010fe200000e0000 */
[----:B------:R-:W4:Y:S01]  /*08f0*/  LDC.64 R10, c[0x0][0x388] ;  /* 0x0000e200ff0a7b82 */ /* 0x000f220000000a00 */
[----:B------:R4:W5:Y:S04]  /*0900*/  LDG.E.CONSTANT R67, desc[UR36][R32.64] ;  /* 0x0000002420437981 */ /* 0x000968000c1e9900 */
[----:B------:R-:W1:Y:S01]  /*0910*/  F2F.F64.F32 R20, R20 ;  /* 0x0000001400147310 */ /* 0x000e620000201800 */
[----:B------:R-:W-:Y:S01]  /*0920*/  R2UR UR39, R19 ;  /* 0x00000000132772ca */ /* 0x000fe200000e0000 */
[C---:B0-----:R-:W-:Y:S01]  /*0930*/  DADD R18, R56.reuse, 4 ;  /* 0x4010000038127429 */ /* 0x041fe20000000000 */
[----:B------:R-:W-:Y:S01]  /*0940*/  R2UR UR5, R0 ;  /* 0x00000000000572ca */ /* 0x000fe200000e0000 */
[----:B------:R-:W-:Y:S01]  /*0950*/  FMUL R16, R72, 4 ;  /* 0x4080000048107820 */ /* 0x000fe20000400000 */
[----:B---3--:R-:W-:Y:S01]  /*0960*/  DADD R14, R56, 2 ;  /* 0x40000000380e7429 */ /* 0x008fe20000000000 */
[----:B------:R-:W0:Y:S01]  /*0970*/  S2R R7, SR_CgaCtaId ;  /* 0x0000000000077919 */ /* 0x000e220000008800 */
[----:B--2---:R-:W-:-:S03]  /*0980*/  DADD R12, R58, 2 ;  /* 0x400000003a0c7429 */ /* 0x004fc60000000000 */
[----:B------:R-:W2:Y:S01]  /*0990*/  F2F.F64.F32 R16, R16 ;  /* 0x0000001000107310 */ /* 0x000ea20000201800 */
[C---:B-1----:R-:W-:Y:S01]  /*09a0*/  DADD R30, R58.reuse, 4 ;  /* 0x401000003a1e7429 */ /* 0x042fe20000000000 */
[----:B------:R-:W-:Y:S01]  /*09b0*/  R2UR UR26, R18 ;  /* 0x00000000121a72ca */ /* 0x000fe200000e0000 */
[C---:B------:R-:W-:Y:S01]  /*09c0*/  DADD R34, R58.reuse, 12 ;  /* 0x402800003a227429 */ /* 0x040fe20000000000 */
[----:B------:R-:W-:Y:S01]  /*09d0*/  R2UR UR27, R19 ;  /* 0x00000000131b72ca */ /* 0x000fe200000e0000 */
[----:B------:R1:W5:Y:S01]  /*09e0*/  LDG.E.CONSTANT R69, desc[UR36][R36.64] ;  /* 0x0000002424457981 */ /* 0x000362000c1e9900 */
[----:B------:R-:W-:Y:S01]  /*09f0*/  R2UR UR40, R20 ;  /* 0x00000000142872ca */ /* 0x000fe200000e0000 */
[----:B------:R-:W3:Y:S01]  /*0a00*/  LDC.64 R18, c[0x0][0x380] ;  /* 0x0000e000ff127b82 */ /* 0x000ee20000000a00 */
[----:B------:R-:W-:Y:S01]  /*0a10*/  R2UR UR41, R21 ;  /* 0x00000000152972ca */ /* 0x000fe200000e0000 */
[C---:B------:R-:W-:Y:S01]  /*0a20*/  DADD R20, R58.reuse, 6 ;  /* 0x401800003a147429 */ /* 0x040fe20000000000 */
[----:B------:R-:W1:Y:S01]  /*0a30*/  F2F.F64.F32 R54, UR5 ;  /* 0x0000000500367d10 */ /* 0x000e620008201800 */
[----:B------:R-:W-:Y:S01]  /*0a40*/  R2UR UR6, R12 ;  /* 0x000000000c0672ca */ /* 0x000fe200000e0000 */
[----:B------:R-:W5:Y:S01]  /*0a50*/  LDG.E.CONSTANT R68, desc[UR36][R38.64] ;  /* 0x0000002426447981 */ /* 0x000f62000c1e9900 */
[----:B------:R-:W-:Y:S01]  /*0a60*/  R2UR UR7, R13 ;  /* 0x000000000d0772ca */ /* 0x000fe200000e0000 */
[----:B------:R-:W-:-:S02]  /*0a70*/  DADD R12, R58, 8 ;  /* 0x402000003a0c7429 */ /* 0x000fc40000000000 */
[----:B------:R0:W5:Y:S03]  /*0a80*/  LDG.E.CONSTANT R22, desc[UR36][R40.64] ;  /* 0x0000002428167981 */ /* 0x000166000c1e9900 */
[----:B------:R-:W-:Y:S02]  /*0a90*/  R2UR UR10, R20 ;  /* 0x00000000140a72ca */ /* 0x000fe400000e0000 */
[----:B------:R-:W-:Y:S01]  /*0aa0*/  R2UR UR11, R21 ;  /* 0x00000000150b72ca */ /* 0x000fe200000e0000 */
[----:B------:R-:W-:Y:S01]  /*0ab0*/  DADD R20, R58, 10 ;  /* 0x402400003a147429 */ /* 0x000fe20000000000 */
[----:B----4-:R-:W4:Y:S01]  /*0ac0*/  F2F.F64.F32 R52, R11 ;  /* 0x0000000b00347310 */ /* 0x010f220000201800 */
[----:B--2---:R-:W-:Y:S02]  /*0ad0*/  R2UR UR42, R16 ;  /* 0x00000000102a72ca */ /* 0x004fe400000e0000 */
[----:B------:R-:W-:Y:S01]  /*0ae0*/  R2UR UR43, R17 ;  /* 0x00000000112b72ca */ /* 0x000fe200000e0000 */
[----:B------:R-:W-:Y:S01]  /*0af0*/  DADD R16, R56, 6 ;  /* 0x4018000038107429 */ /* 0x000fe20000000000 */
[----:B------:R-:W-:-:S02]  /*0b00*/  R2UR UR24, R14 ;  /* 0x000000000e1872ca */ /* 0x000fc400000e0000 */
[----:B------:R-:W-:Y:S01]  /*0b10*/  R2UR UR25, R15 ;  /* 0x000000000f1972ca */ /* 0x000fe200000e0000 */
[----:B------:R-:W-:Y:S01]  /*0b20*/  DADD R14, R56, 8 ;  /* 0x40200000380e7429 */ /* 0x000fe20000000000 */
[----:B------:R-:W-:Y:S02]  /*0b30*/  R2UR UR12, R12 ;  /* 0x000000000c0c72ca */ /* 0x000fe400000e0000 */
[----:B------:R-:W-:Y:S01]  /*0b40*/  R2UR UR13, R13 ;  /* 0x000000000d0d72ca */ /* 0x000fe200000e0000 */
[C---:B-1----:R-:W-:Y:S01]  /*0b50*/  DADD R12, R54.reuse, 2 ;  /* 0x40000000360c7429 */ /* 0x042fe20000000000 */
[----:B------:R-:W-:Y:S02]  /*0b60*/  R2UR UR14, R20 ;  /* 0x00000000140e72ca */ /* 0x000fe400000e0000 */
[----:B------:R-:W-:Y:S01]  /*0b70*/  R2UR UR15, R21 ;  /* 0x00000000150f72ca */ /* 0x000fe200000e0000 */
[----:B------:R-:W-:Y:S01]  /*0b80*/  DADD R20, R54, 8 ;  /* 0x4020000036147429 */ /* 0x000fe20000000000 */
[----:B---3--:R-:W1:Y:S01]  /*0b90*/  F2F.F64.F32 R50, R19 ;  /* 0x0000001300327310 */ /* 0x008e620000201800 */
[----:B------:R-:W-:-:S02]  /*0ba0*/  R2UR UR50, R16 ;  /* 0x00000000103272ca */ /* 0x000fc400000e0000 */
[----:B------:R-:W-:Y:S01]  /*0bb0*/  R2UR UR51, R17 ;  /* 0x00000000113372ca */ /* 0x000fe200000e0000 */
[C---:B------:R-:W-:Y:S01]  /*0bc0*/  DADD R16, R54.reuse, 6 ;  /* 0x4018000036107429 */ /* 0x040fe20000000000 */
[----:B------:R-:W-:Y:S02]  /*0bd0*/  R2UR UR28, R14 ;  /* 0x000000000e1c72ca */ /* 0x000fe400000e0000 */
[----:B------:R-:W-:Y:S01]  /*0be0*/  R2UR UR29, R15 ;  /* 0x000000000f1d72ca */ /* 0x000fe200000e0000 */
[----:B------:R-:W-:Y:S01]  /*0bf0*/  DADD R14, R54, 4 ;  /* 0x40100000360e7429 */ /* 0x000fe20000000000 */
[----:B------:R-:W-:Y:S02]  /*0c00*/  R2UR UR30, R12 ;  /* 0x000000000c1e72ca */ /* 0x000fe400000e0000 */
[----:B------:R-:W-:Y:S01]  /*0c10*/  R2UR UR31, R13 ;  /* 0x000000000d1f72ca */ /* 0x000fe200000e0000 */
[----:B----4-:R-:W-:Y:S01]  /*0c20*/  DADD R12, R52, 10 ;  /* 0x40240000340c7429 */ /* 0x010fe20000000000 */
[----:B------:R-:W-:-:S02]  /*0c30*/  R2UR UR8, R30 ;  /* 0x000000001e0872ca */ /* 0x000fc400000e0000 */
[----:B------:R-:W-:Y:S01]  /*0c40*/  R2UR UR9, R31 ;  /* 0x000000001f0972ca */ /* 0x000fe200000e0000 */
[C---:B------:R-:W-:Y:S01]  /*0c50*/  DADD R30, R56.reuse, 12 ;  /* 0x40280000381e7429 */ /* 0x040fe20000000000 */
[----:B------:R-:W-:Y:S01]  /*0c60*/  R2UR UR45, R21 ;  /* 0x00000000152d72ca */ /* 0x000fe200000e0000 */
[C---:B------:R-:W-:Y:S02]  /*0c70*/  IMAD R21, R10.reuse, 0xc, R2 ;  /* 0x0000000c0a157824 */ /* 0x040fe400078e0202 */
[----:B------:R-:W-:Y:S02]  /*0c80*/  IMAD R10, R10, 0x6, R5 ;  /* 0x000000060a0a7824 */ /* 0x000fe400078e0205 */
[----:B------:R-:W-:Y:S01]  /*0c90*/  FADD R5, R11, UR5 ;  /* 0x000000050b057e21 */ /* 0x000fe20008000000 */
[----:B------:R-:W-:Y:S01]  /*0ca0*/  R2UR UR16, R34 ;  /* 0x00000000221072ca */ /* 0x000fe200000e0000 */
[C---:B------:R-:W-:Y:S01]  /*0cb0*/  FMUL R11, R8.reuse, R11 ;  /* 0x0000000b080b7220 */ /* 0x040fe20000400000 */
[----:B------:R-:W-:Y:S01]  /*0cc0*/  R2UR UR17, R35 ;  /* 0x00000000231172ca */ /* 0x000fe200000e0000 */
[----:B------:R-:W-:Y:S01]  /*0cd0*/  FMUL R5, R8, R5 ;  /* 0x0000000508057220 */ /* 0x000fe20000400000 */
[----:B------:R-:W-:Y:S01]  /*0ce0*/  R2UR UR46, R14 ;  /* 0x000000000e2e72ca */ /* 0x000fe200000e0000 */
[----:B------:R-:W-:Y:S01]  /*0cf0*/  DADD R32, R56, 10 ;  /* 0x4024000038207429 */ /* 0x000fe20000000000 */
[----:B------:R-:W-:Y:S01]  /*0d00*/  R2UR UR47, R15 ;  /* 0x000000000f2f72ca */ /* 0x000fe200000e0000 */
[----:B------:R-:W-:Y:S01]  /*0d10*/  DADD R34, R54, 10 ;  /* 0x4024000036227429 */ /* 0x000fe20000000000 */
[----:B------:R-:W-:Y:S01]  /*0d20*/  R2UR UR32, R16 ;  /* 0x00000000102072ca */ /* 0x000fe200000e0000 */
[C---:B------:R-:W-:Y:S01]  /*0d30*/  DADD R14, R52.reuse, 12 ;  /* 0x40280000340e7429 */ /* 0x040fe20000000000 */
[----:B------:R-:W-:Y:S01]  /*0d40*/  R2UR UR33, R17 ;  /* 0x00000000112172ca */ /* 0x000fe200000e0000 */
[----:B------:R-:W-:Y:S01]  /*0d50*/  DADD R16, R52, 4 ;  /* 0x4010000034107429 */ /* 0x000fe20000000000 */
[----:B------:R-:W-:Y:S01]  /*0d60*/  R2UR UR22, R12 ;  /* 0x000000000c1672ca */ /* 0x000fe200000e0000 */
[C---:B-1----:R-:W-:Y:S01]  /*0d70*/  DADD R8, R50.reuse, 4 ;  /* 0x4010000032087429 */ /* 0x042fe20000000000 */
[----:B------:R-:W-:Y:S01]  /*0d80*/  R2UR UR23, R13 ;  /* 0x000000000d1772ca */ /* 0x000fe200000e0000 */
[----:B------:R-:W-:Y:S01]  /*0d90*/  DADD R12, R50, 2 ;  /* 0x40000000320c7429 */ /* 0x000fe20000000000 */
[----:B------:R-:W-:-:S02]  /*0da0*/  R2UR UR48, R30 ;  /* 0x000000001e3072ca */ /* 0x000fc400000e0000 */
[----:B------:R-:W-:Y:S01]  /*0db0*/  R2UR UR49, R31 ;  /* 0x000000001f3172ca */ /* 0x000fe200000e0000 */
[----:B------:R-:W-:Y:S01]  /*0dc0*/  DADD R30, R52, 2 ;  /* 0x40000000341e7429 */ /* 0x000fe20000000000 */
[----:B------:R-:W-:Y:S01]  /*0dd0*/  ULOP3.LUT UR8, UR25, 0x7ff00000, URZ, 0xc0, !UPT ;  /* 0x7ff0000019087892 */ /* 0x000fe2000f8ec0ff */
[----:B------:R-:W-:Y:S01]  /*0de0*/  R2UR UR64, R32 ;  /* 0x00000000204072ca */ /* 0x000fe200000e0000 */
[----:B------:R-:W-:Y:S01]  /*0df0*/  DADD R36, R54, 12 ;  /* 0x4028000036247429 */ /* 0x000fe20000000000 */
[----:B------:R-:W-:Y:S01]  /*0e00*/  R2UR UR65, R33 ;  /* 0x00000000214172ca */ /* 0x000fe200000e0000 */
[C---:B------:R-:W-:Y:S01]  /*0e10*/  DADD R32, R52.reuse, 6 ;  /* 0x4018000034207429 */ /* 0x040fe20000000000 */
        /* <DEDUP_REMOVED lines=8> */
[C---:B------:R-:W-:Y:S01]  /*0ea0*/  DADD R14, R50.reuse, 6 ;  /* 0x40180000320e7429 */ /* 0x040fe20000000000 */
[----:B------:R-:W-:Y:S02]  /*0eb0*/  R2UR UR24, R12 ;  /* 0x000000000c1872ca */ /* 0x000fe400000e0000 */
[----:B------:R-:W-:Y:S01]  /*0ec0*/  R2UR UR25, R13 ;  /* 0x000000000d1972ca */ /* 0x000fe200000e0000 */
[----:B------:R-:W-:Y:S01]  /*0ed0*/  DADD R12, R50, 10 ;  /* 0x40240000320c7429 */ /* 0x000fe20000000000 */
[----:B------:R-:W-:-:S02]  /*0ee0*/  R2UR UR52, R8 ;  /* 0x00000000083472ca */ /* 0x000fc400000e0000 */
[----:B------:R-:W-:Y:S01]  /*0ef0*/  R2UR UR53, R9 ;  /* 0x00000000093572ca */ /* 0x000fe200000e0000 */
[----:B------:R-:W-:Y:S01]  /*0f00*/  DADD R8, R50, 12 ;  /* 0x4028000032087429 */ /* 0x000fe20000000000 */
[----:B------:R-:W-:Y:S01]  /*0f10*/  R2UR UR18, R30 ;  /* 0x000000001e1272ca */ /* 0x000fe200000e0000 */
[C---:B------:R-:W-:Y:S01]  /*0f20*/  FFMA R11, R6.reuse, R19, R11 ;  /* 0x00000013060b7223 */ /* 0x040fe2000000000b */
[----:B------:R-:W-:Y:S01]  /*0f30*/  MOV R0, 0x400 ;  /* 0x0000040000007802 */ /* 0x000fe20000000f00 */
[----:B------:R-:W-:Y:S02]  /*0f40*/  IMAD.U32 R2, RZ, RZ, UR57 ;  /* 0x00000039ff027e24 */ /* 0x000fe4000f8e00ff */
[----:B------:R-:W-:Y:S01]  /*0f50*/  FADD R19, R19, UR5 ;  /* 0x0000000513137e21 */ /* 0x000fe20008000000 */
[----:B------:R-:W-:Y:S01]  /*0f60*/  ULOP3.LUT UR10, UR27, 0x7ff00000, URZ, 0xc0, !UPT ;  /* 0x7ff000001b0a7892 */ /* 0x000fe2000f8ec0ff */
[----:B0-----:R-:W-:Y:S01]  /*0f70*/  LEA R0, R7, R0, 0x18 ;  /* 0x0000000007007211 */ /* 0x001fe200078ec0ff */
[----:B------:R-:W-:Y:S01]  /*0f80*/  ULOP3.LUT UR12, UR51, 0x7ff00000, URZ, 0xc0, !UPT ;  /* 0x7ff00000330c7892 */ /* 0x000fe2000f8ec0ff */
[----:B------:R-:W-:Y:S01]  /*0f90*/  R2UR UR63, R37 ;  /* 0x00000000253f72ca */ /* 0x000fe200000e0000 */
[----:B------:R-:W-:Y:S01]  /*0fa0*/  ULOP3.LUT UR14, UR29, 0x7ff00000, URZ, 0xc0, !UPT ;  /* 0x7ff000001d0e7892 */ /* 0x000fe2000f8ec0ff */
[----:B------:R-:W-:Y:S01]  /*0fb0*/  R2UR UR19, R31 ;  /* 0x000000001f1372ca */ /* 0x000fe200000e0000 */
[----:B------:R-:W-:Y:S01]  /*0fc0*/  ULOP3.LUT UR18, UR49, 0x7ff00000, URZ, 0xc0, !UPT ;  /* 0x7ff0000031127892 */ /* 0x000fe2000f8ec0ff */
[----:B------:R-:W-:Y:S01]  /*0fd0*/  R2UR UR21, R33 ;  /* 0x00000000211572ca */ /* 0x000fe200000e0000 */
[----:B------:R-:W-:Y:S01]  /*0fe0*/  FFMA R5, R6, R19, R5 ;  /* 0x0000001306057223 */ /* 0x000fe20000000005 */
[----:B------:R-:W-:Y:S01]  /*0ff0*/  R2UR UR59, R35 ;  /* 0x00000000233b72ca */ /* 0x000fe200000e0000 */
[----:B------:R-:W-:Y:S01]  /*1000*/  FADD R2, R2, UR66 ;  /* 0x0000004202027e21 */ /* 0x000fe20008000000 */
[----:B------:R-:W-:-:S02]  /*1010*/  R2UR UR27, R15 ;  /* 0x000000000f1b72ca */ /* 0x000fc400000e0000 */
[----:B------:R-:W-:Y:S02]  /*1020*/  R2UR UR51, R17 ;  /* 0x00000000113372ca */ /* 0x000fe400000e0000 */
[----:B------:R-:W-:Y:S02]  /*1030*/  R2UR UR29, R13 ;  /* 0x000000000d1d72ca */ /* 0x000fe400000e0000 */
[----:B------:R-:W-:Y:S01]  /*1040*/  R2UR UR49, R9 ;  /* 0x00000000093172ca */ /* 0x000fe200000e0000 */
[----:B------:R-:W-:Y:S01]  /*1050*/  FFMA R2, R72, R2, R5 ;  /* 0x0000000248027223 */ /* 0x000fe20000000005 */
[----:B------:R-:W-:Y:S01]  /*1060*/  R2UR UR20, R32 ;  /* 0x00000000201472ca */ /* 0x000fe200000e0000 */
[----:B------:R-:W-:Y:S01]  /*1070*/  IMAD R5, R71, 0x50, R0 ;  /* 0x0000005047057824 */ /* 0x000fe200078e0200 */
[----:B------:R-:W-:Y:S01]  /*1080*/  R2UR UR26, R14 ;  /* 0x000000000e1a72ca */ /* 0x000fe200000e0000 */
[----:B------:R-:W-:Y:S01]  /*1090*/  VIADD R19, R10, 0x6 ;  /* 0x000000060a137836 */ /* 0x000fe20000000000 */
[----:B------:R-:W-:-:S02]  /*10a0*/  R2UR UR28, R12 ;  /* 0x000000000c1c72ca */ /* 0x000fc400000e0000 */
[----:B------:R-:W-:Y:S01]  /*10b0*/  R2UR UR48, R8 ;  /* 0x00000000083072ca */ /* 0x000fe200000e0000 */
[----:B------:R-:W-:Y:S01]  /*10c0*/  FFMA R11, R72, UR57, R11 ;  /* 0x00000039480b7c23 */ /* 0x000fe2000800000b */
[----:B------:R-:W-:Y:S01]  /*10d0*/  VIADD R0, R10, 0xe ;  /* 0x0000000e0a007836 */ /* 0x000fe20000000000 */
        /* <DEDUP_REMOVED lines=8> */
[-CC-:B------:R-:W-:Y:S01]  /*1160*/  IMAD R21, R21, R18.reuse, R3.reuse ;  /* 0x0000001215157224 */ /* 0x180fe200078e0203 */
[----:B------:R-:W-:Y:S01]  /*1170*/  DADD R40, R56, 8 ;  /* 0x4020000038287429 */ /* 0x000fe20000000000 */
[-CC-:B------:R-:W-:Y:S01]  /*1180*/  IMAD R20, R10, R18.reuse, R3.reuse ;  /* 0x000000120a147224 */ /* 0x180fe200078e0203 */
[C---:B------:R-:W-:Y:S01]  /*1190*/  DADD R38, R52.reuse, 6 ;  /* 0x4018000034267429 */ /* 0x040fe20000000000 */
[----:B------:R-:W-:Y:S01]  /*11a0*/  IMAD R19, R19, R18, R3 ;  /* 0x0000001213137224 */ /* 0x000fe200078e0203 */
[----:B------:R-:W-:-:S02]  /*11b0*/  DADD R36, R52, 8 ;  /* 0x4020000034247429 */ /* 0x000fc40000000000 */
[----:B------:R-:W-:Y:S02]  /*11c0*/  DADD R34, R52, 12 ;  /* 0x4028000034227429 */ /* 0x000fe40000000000 */
[----:B------:R-:W-:Y:S01]  /*11d0*/  DADD R32, R50, 6 ;  /* 0x4018000032207429 */ /* 0x000fe20000000000 */
[----:B------:R-:W-:Y:S02]  /*11e0*/  IMAD R18, R0, R18, R3 ;  /* 0x0000001200127224 */ /* 0x000fe400078e0203 */
[----:B------:R-:W-:Y:S01]  /*11f0*/  FADD R17, R2, R11 ;  /* 0x0000000b02117221 */ /* 0x000fe20000000000 */
[----:B------:R-:W-:Y:S01]  /*1200*/  IMAD R16, R70, 0x4, R5 ;  /* 0x0000000446107824 */ /* 0x000fe200078e0205 */
[----:B------:R-:W-:Y:S02]  /*1210*/  UIADD3 UR6, UPT, UPT, -UR56, URZ, URZ ;  /* 0x000000ff38067290 */ /* 0x000fe4000fffe1ff */
        /* <DEDUP_REMOVED lines=24> */
[----:B------:R-:W-:-:S12]  /*13a0*/  ULOP3.LUT UR48, UR63, 0x7ff00000, URZ, 0xc0, !UPT ;  /* 0x7ff000003f307892 */ /* 0x000fd8000f8ec0ff */
.L_x_426:
[----:B0-----:R-:W0:Y:S01]  /*13b0*/  LDC.64 R2, c[0x0][0x3a8] ;  /* 0x0000ea00ff027b82 */ /* 0x001e220000000a00 */
[----:B------:R-:W-:Y:S02]  /*13c0*/  ISETP.GT.U32.AND P1, PT, R71, 0x5, PT ;  /* 0x000000054700780c */ /* 0x000fe40003f24070 */
[----:B------:R-:W-:-:S05]  /*13d0*/  ISETP.GT.U32.AND P2, PT, R70, 0x5, PT ;  /* 0x000000054600780c */ /* 0x000fca0003f44070 */
[----:B------:R-:W1:Y:S01]  /*13e0*/  LDC R7, c[0x0][0x384] ;  /* 0x0000e100ff077b82 */ /* 0x000e620000000800 */
[----:B------:R-:W-:Y:S01]  /*13f0*/  IMAD.U32 R8, RZ, RZ, UR5 ;  /* 0x00000005ff087e24 */ /* 0x000fe2000f8e00ff */
[----:B------:R-:W-:Y:S02]  /*1400*/  UISETP.NE.AND UP0, UPT, UR30, 0x7ff00000, UPT ;  /* 0x7ff000001e00788c */ /* 0x000fe4000bf05270 */
[----:B------:R-:W-:Y:S01]  /*1410*/  UISETP.NE.AND UP1, UPT, UR48, 0x7ff00000, UPT ;  /* 0x7ff000003000788c */ /* 0x000fe2000bf25270 */
[----:B-----5:R-:W-:-:S03]  /*1420*/  IMAD.MOV.U32 R15, RZ, RZ, R25 ;  /* 0x000000ffff0f7224 */ /* 0x020fc600078e0019 */
[----:B------:R-:W2:Y:S01]  /*1430*/  LDC R14, c[0x0][0x394] ;  /* 0x0000e500ff0e7b82 */ /* 0x000ea20000000800 */
[----:B0-----:R-:W-:-:S07]  /*1440*/  @!P1 IMAD.WIDE R4, R20, 0x4, R2 ;  /* 0x0000000414049825 */ /* 0x001fce00078e0202 */
[----:B------:R-:W0:Y:S01]  /*1450*/  LDC.64 R30, c[0x0][0x3b0] ;  /* 0x0000ec00ff1e7b82 */ /* 0x000e220000000a00 */
[--C-:B------:R-:W-:Y:S01]  /*1460*/  @!P1 IMAD.WIDE R10, R18, 0x4, R2.reuse ;  /* 0x00000004120a9825 */ /* 0x100fe200078e0202 */
[----:B------:R-:W3:Y:S03]  /*1470*/  @!P1 LDG.E.CONSTANT R5, desc[UR36][R4.64] ;  /* 0x0000002404059981 */ /* 0x000ee6000c1e9900 */
[--C-:B------:R-:W-:Y:S02]  /*1480*/  @!P2 IMAD.WIDE R12, R19, 0x4, R2.reuse ;  /* 0x00000004130ca825 */ /* 0x100fe400078e0202 */
[----:B------:R-:W4:Y:S04]  /*1490*/  @!P1 LDG.E.CONSTANT R11, desc[UR36][R10.64] ;  /* 0x000000240a0b9981 */ /* 0x000f28000c1e9900 */
[----:B------:R-:W4:Y:S04]  /*14a0*/  @!P2 LDG.E.CONSTANT R9, desc[UR36][R12.64+-0x18] ;  /* 0xffffe8240c09a981 */ /* 0x000f28000c1e9900 */
[----:B------:R1:W4:Y:S01]  /*14b0*/  @!P2 LDG.E.CONSTANT R61, desc[UR36][R12.64+0x20] ;  /* 0x000020240c3da981 */ /* 0x000322000c1e9900 */
[----:B------:R-:W-:Y:S01]  /*14c0*/  IMAD.WIDE R2, R21, 0x4, R2 ;  /* 0x0000000415027825 */ /* 0x000fe200078e0202 */
[----:B------:R-:W-:Y:S01]  /*14d0*/  BAR.SYNC.DEFER_BLOCKING 0x0 ;  /* 0x0000000000007b1d */ /* 0x000fe20000010000 */
[----:B------:R-:W-:-:S07]  /*14e0*/  FSETP.NAN.AND P3, PT, R8, UR5, PT ;  /* 0x0000000508007c0b */ /* 0x000fce000bf68000 */
[----:B-1----:R-:W1:Y:S01]  /*14f0*/  LDC R12, c[0x0][0x38c] ;  /* 0x0000e300ff0c7b82 */ /* 0x002e620000000800 */
[----:B------:R0:W4:Y:S01]  /*1500*/  LDG.E.CONSTANT R2, desc[UR36][R2.64] ;  /* 0x0000002402027981 */ /* 0x000122000c1e9900 */
[----:B------:R-:W-:Y:S01]  /*1510*/  UP2UR UR71, UPR, URZ, 0x1 ;  /* 0x00000001ff477883 */ /* 0x000fe20008000000 */
[----:B------:R-:W-:Y:S01]  /*1520*/  P2R R0, PR, RZ, 0x8 ;  /* 0x00000008ff007803 */ /* 0x000fe20000000000 */
[----:B------:R-:W-:-:S04]  /*1530*/  UISETP.NE.AND UP0, UPT, UR24, 0x7ff00000, UPT ;  /* 0x7ff000001800788c */ /* 0x000fc8000bf05270 */
[----:B------:R-:W2:Y:S01]  /*1540*/  LDC R13, c[0x0][0x398] ;  /* 0x0000e600ff0d7b82 */ /* 0x000ea20000000800 */
[----:B------:R-:W-:Y:S02]  /*1550*/  UP2UR UR70, UPR, URZ, 0x2 ;  /* 0x00000002ff467883 */ /* 0x000fe40008000000 */
[----:B------:R-:W-:Y:S02]  /*1560*/  UP2UR UR69, UPR, URZ, 0x1 ;  /* 0x00000001ff457883 */ /* 0x000fe40008000000 */
[----:B------:R-:W-:Y:S02]  /*1570*/  UISETP.NE.AND UP1, UPT, UR18, 0x7ff00000, UPT ;  /* 0x7ff000001200788c */ /* 0x000fe4000bf25270 */
[----:B------:R-:W-:Y:S01]  /*1580*/  UISETP.NE.AND UP0, UPT, UR17, 0x7ff00000, UPT ;  /* 0x7ff000001100788c */ /* 0x000fe2000bf05270 */
[----:B------:R-:W-:Y:S01]  /*1590*/  IMAD.MOV.U32 R25, RZ, RZ, R26 ;  /* 0x000000ffff197224 */ /* 0x000fe200078e001a */
[----:B------:R-:W-:Y:S01]  /*15a0*/  UP2UR UR68, UPR, URZ, 0x2 ;  /* 0x00000002ff447883 */ /* 0x000fe20008000000 */
[----:B------:R-:W-:Y:S01]  /*15b0*/  IMAD.MOV.U32 R26, RZ, RZ, R27 ;  /* 0x000000ffff1a7224 */ /* 0x000fe200078e001b */
[----:B------:R-:W-:Y:S01]  /*15c0*/  UP2UR UR67, UPR, URZ, 0x1 ;  /* 0x00000001ff437883 */ /* 0x000fe20008000000 */
[----:B------:R-:W-:Y:S01]  /*15d0*/  IMAD.MOV.U32 R27, RZ, RZ, R28 ;  /* 0x000000ffff1b7224 */ /* 0x000fe200078e001c */
[----:B------:R-:W-:Y:S01]  /*15e0*/  UISETP.NE.AND UP1, UPT, UR29, 0x7ff00000, UPT ;  /* 0x7ff000001d00788c */ /* 0x000fe2000bf25270 */
[----:B------:R-:W-:Y:S01]  /*15f0*/  IMAD.MOV.U32 R28, RZ, RZ, R29 ;  /* 0x000000ffff1c7224 */ /* 0x000fe200078e001d */
[----:B------:R-:W-:Y:S01]  /*1600*/  UISETP.NE.AND UP0, UPT, UR35, 0x7ff00000, UPT ;  /* 0x7ff000002300788c */ /* 0x000fe2000bf05270 */
[----:B------:R-:W-:Y:S01]  /*1610*/  IMAD.MOV.U32 R29, RZ, RZ, R67 ;  /* 0x000000ffff1d7224 */ /* 0x000fe200078e0043 */
[----:B------:R-:W-:-:S02]  /*1620*/  UISETP.NE.AND UP2, UPT, UR23, 0x7ff00000, UPT ;  /* 0x7ff000001700788c */ /* 0x000fc4000bf45270 */
[----:B------:R-:W-:Y:S02]  /*1630*/  UP2UR UR66, UPR, URZ, 0x2 ;  /* 0x00000002ff427883 */ /* 0x000fe40008000000 */
[----:B------:R-:W-:Y:S02]  /*1640*/  UP2UR UR65, UPR, URZ, 0x1 ;  /* 0x00000001ff417883 */ /* 0x000fe40008000000 */
[----:B------:R-:W-:Y:S01]  /*1650*/  UP2UR UR64, UPR, URZ, 0x4 ;  /* 0x00000004ff407883 */ /* 0x000fe20008000000 */
[----:B------:R-:W-:Y:S01]  /*1660*/  STS [R16+0x1f8], R29 ;  /* 0x0001f81d10007388 */ /* 0x000fe20000000800 */
[----:B------:R-:W-:Y:S02]  /*1670*/  UISETP.NE.AND UP0, UPT, UR16, 0x7ff00000, UPT ;  /* 0x7ff000001000788c */ /* 0x000fe4000bf05270 */
[----:B------:R-:W-:Y:S02]  /*1680*/  UISETP.NE.AND UP1, UPT, UR15, 0x7ff00000, UPT ;  /* 0x7ff000000f00788c */ /* 0x000fe4000bf25270 */
[----:B------:R-:W-:Y:S01]  /*1690*/  UISETP.NE.AND UP2, UPT, UR28, 0x7ff00000, UPT ;  /* 0x7ff000001c00788c */ /* 0x000fe2000bf45270 */
[----:B-1----:R-:W-:Y:S01]  /*16a0*/  FSETP.NAN.AND P3, PT, R12, R12, PT ;  /* 0x0000000c0c00720b */ /* 0x002fe20003f68000 */
[----:B------:R-:W-:-:S02]  /*16b0*/  UP2UR UR63, UPR, URZ, 0x1 ;  /* 0x00000001ff3f7883 */ /* 0x000fc40008000000 */
[----:B------:R-:W-:Y:S02]  /*16c0*/  UP2UR UR62, UPR, URZ, 0x2 ;  /* 0x00000002ff3e7883 */ /* 0x000fe40008000000 */
[----:B------:R-:W-:Y:S02]  /*16d0*/  UP2UR UR61, UPR, URZ, 0x4 ;  /* 0x00000004ff3d7883 */ /* 0x000fe40008000000 */
[----:B------:R-:W-:Y:S02]  /*16e0*/  UISETP.NE.AND UP0, UPT, UR34, 0x7ff00000, UPT ;  /* 0x7ff000002200788c */ /* 0x000fe4000bf05270 */
[----:B------:R-:W-:Y:S02]  /*16f0*/  UISETP.NE.AND UP1, UPT, UR22, 0x7ff00000, UPT ;  /* 0x7ff000001600788c */ /* 0x000fe4000bf25270 */
[----:B------:R-:W-:Y:S01]  /*1700*/  UISETP.NE.AND UP2, UPT, UR14, 0x7ff00000, UPT ;  /* 0x7ff000000e00788c */ /* 0x000fe2000bf45270 */
[----:B------:R-:W-:Y:S01]  /*1710*/  P2R R10, PR, RZ, 0x8 ;  /* 0x00000008ff0a7803 */ /* 0x000fe20000000000 */
[----:B------:R-:W-:Y:S01]  /*1720*/  UP2UR UR60, UPR, URZ, 0x1 ;  /* 0x00000001ff3c7883 */ /* 0x000fe20008000000 */
[----:B--2---:R-:W-:Y:S01]  /*1730*/  FSETP.NEU.AND P3, PT, R13, 1, PT ;  /* 0x3f8000000d00780b */ /* 0x004fe20003f6d000 */
[----:B------:R-:W-:-:S02]  /*1740*/  UP2UR UR59, UPR, URZ, 0x2 ;  /* 0x00000002ff3b7883 */ /* 0x000fc40008000000 */
[----:B------:R-:W-:Y:S02]  /*1750*/  UP2UR UR58, UPR, URZ, 0x4 ;  /* 0x00000004ff3a7883 */ /* 0x000fe40008000000 */
[----:B------:R-:W-:Y:S02]  /*1760*/  UISETP.NE.AND UP0, UPT, UR13, 0x7ff00000, UPT ;  /* 0x7ff000000d00788c */ /* 0x000fe4000bf05270 */
[----:B------:R-:W-:Y:S02]  /*1770*/  UISETP.NE.AND UP1, UPT, UR27, 0x7ff00000, UPT ;  /* 0x7ff000001b00788c */ /* 0x000fe4000bf25270 */
[----:B------:R-:W-:Y:S01]  /*1780*/  UISETP.NE.AND UP2, UPT, UR33, 0x7ff00000, UPT ;  /* 0x7ff000002100788c */ /* 0x000fe2000bf45270 */
[----:B------:R-:W-:Y:S01]  /*1790*/  DSETP.NEU.AND P4, PT, |R52|, +INF , PT ;  /* 0x7ff000003400742a */ /* 0x000fe20003f8d200 */
[----:B------:R-:W-:Y:S02]  /*17a0*/  UP2UR UR57, UPR, URZ, 0x1 ;  /* 0x00000001ff397883 */ /* 0x000fe40008000000 */
[----:B------:R-:W-:-:S02]  /*17b0*/  UP2UR UR56, UPR, URZ, 0x2 ;  /* 0x00000002ff387883 */ /* 0x000fc40008000000 */
[----:B------:R-:W-:Y:S02]  /*17c0*/  UP2UR UR55, UPR, URZ, 0x4 ;  /* 0x00000004ff377883 */ /* 0x000fe40008000000 */
[----:B------:R-:W-:Y:S02]  /*17d0*/  UISETP.NE.AND UP0, UPT, UR21, 0x7ff00000, UPT ;  /* 0x7ff000001500788c */ /* 0x000fe4000bf05270 */
[----:B------:R-:W-:Y:S02]  /*17e0*/  UISETP.NE.AND UP1, UPT, UR12, 0x7ff00000, UPT ;  /* 0x7ff000000c00788c */ /* 0x000fe4000bf25270 */
[----:B------:R-:W-:Y:S01]  /*17f0*/  UISETP.NE.AND UP2, UPT, UR11, 0x7ff00000, UPT ;  /* 0x7ff000000b00788c */ /* 0x000fe2000bf45270 */
[----:B------:R-:W-:Y:S01]  /*1800*/  IMAD.MOV.U32 R67, RZ, RZ, R66 ;  /* 0x000000ffff437224 */ /* 0x000fe200078e0042 */
[----:B------:R-:W-:Y:S01]  /*1810*/  FSETP.NEU.AND P5, PT, R14, RZ, PT ;  /* 0x000000ff0e00720b */ /* 0x000fe20003fad000 */
[----:B------:R-:W-:Y:S01]  /*1820*/  IMAD.MOV.U32 R66, RZ, RZ, R69 ;  /* 0x000000ffff427224 */ /* 0x000fe200078e0045 */
[----:B------:R-:W-:Y:S01]  /*1830*/  UP2UR UR54, UPR, URZ, 0x1 ;  /* 0x00000001ff367883 */ /* 0x000fe20008000000 */
[----:B------:R-:W-:Y:S01]  /*1840*/  IMAD.MOV.U32 R69, RZ, RZ, R68 ;  /* 0x000000ffff457224 */ /* 0x000fe200078e0044 */
[----:B------:R-:W-:Y:S01]  /*1850*/  UP2UR UR53, UPR, URZ, 0x2 ;  /* 0x00000002ff357883 */ /* 0x000fe20008000000 */
[----:B------:R-:W-:Y:S01]  /*1860*/  DADD R72, -RZ, |R58| ;  /* 0x00000000ff487229 */ /* 0x000fe2000000053a */
[----:B------:R-:W-:Y:S01]  /*1870*/  UP2UR UR52, UPR, URZ, 0x4 ;  /* 0x00000004ff347883 */ /* 0x000fe20008000000 */
[----:B------:R-:W-:Y:S01]  /*1880*/  DSETP.NEU.AND P0, PT, |R58|, +INF , PT ;  /* 0x7ff000003a00742a */ /* 0x000fe20003f0d200 */
[----:B------:R-:W-:Y:S01]  /*1890*/  IMAD.MOV.U32 R68, RZ, RZ, R24 ;  /* 0x000000ffff447224 */ /* 0x000fe200078e0018 */
[----:B------:R-:W-:Y:S01]  /*18a0*/  UISETP.NE.AND UP0, UPT, UR26, 0x7ff00000, UPT ;  /* 0x7ff000001a00788c */ /* 0x000fe2000bf05270 */
[----:B------:R-:W-:Y:S01]  /*18b0*/  IMAD.MOV.U32 R24, RZ, RZ, R22 ;  /* 0x000000ffff187224 */ /* 0x000fe200078e0016 */
[----:B------:R-:W-:-:S02]  /*18c0*/  UISETP.NE.AND UP1, UPT, UR32, 0x7ff00000, UPT ;  /* 0x7ff000002000788c */ /* 0x000fc4000bf25270 */
[----:B------:R-:W-:Y:S01]  /*18d0*/  UISETP.NE.AND UP2, UPT, UR20, 0x7ff00000, UPT ;  /* 0x7ff000001400788c */ /* 0x000fe2000bf45270 */
[----:B0-----:R-:W-:-:S04]  /*18e0*/  IMAD.WIDE R30, R19, 0x4, R30 ;  /* 0x00000004131e7825 */ /* 0x001fc800078e021e */
[----:B------:R-:W-:Y:S01]  /*18f0*/  FMUL R3, R17, R29 ;  /* 0x0000001d11037220 */ /* 0x000fe20000400000 */
[----:B------:R-:W-:Y:S02]  /*1900*/  UP2UR UR51, UPR, URZ, 0x1 ;  /* 0x00000001ff337883 */ /* 0x000fe40008000000 */
[----:B------:R-:W-:Y:S02]  /*1910*/  UP2UR UR50, UPR, URZ, 0x2 ;  /* 0x00000002ff327883 */ /* 0x000fe40008000000 */
[----:B------:R-:W-:Y:S01]  /*1920*/  UP2UR UR49, UPR, URZ, 0x4 ;  /* 0x00000004ff317883 */ /* 0x000fe20008000000 */
[----:B------:R-:W-:Y:S01]  /*1930*/  UMOV UR74, URZ ;  /* 0x000000ff004a7c82 */ /* 0x000fe20008000000 */
[----:B------:R-:W-:Y:S01]  /*1940*/  UMOV UR46, 0x40000000 ;  /* 0x40000000002e7882 */ /* 0x000fe20000000000 */
[----:B------:R-:W-:Y:S02]  /*1950*/  UISETP.NE.AND UP0, UPT, UR10, 0x7ff00000, UPT ;  /* 0x7ff000000a00788c */ /* 0x000fe4000bf05270 */
[----:B------:R-:W-:-:S02]  /*1960*/  UISETP.NE.AND UP1, UPT, UR9, 0x7ff00000, UPT ;  /* 0x7ff000000900788c */ /* 0x000fc4000bf25270 */
[----:B------:R-:W-:Y:S02]  /*1970*/  UISETP.NE.AND UP2, UPT, UR25, 0x7ff00000, UPT ;  /* 0x7ff000001900788c */ /* 0x000fe4000bf45270 */
[----:B------:R-:W-:Y:S02]  /*1980*/  UISETP.NE.AND UP3, UPT, UR31, 0x7ff00000, UPT ;  /* 0x7ff000001f00788c */ /* 0x000fe4000bf65270 */
[----:B------:R-:W-:Y:S02]  /*1990*/  UISETP.NE.AND UP4, UPT, UR19, 0x7ff00000, UPT ;  /* 0x7ff000001300788c */ /* 0x000fe4000bf85270 */
[----:B------:R-:W-:Y:S02]  /*19a0*/  UISETP.NE.AND UP5, UPT, UR8, 0x7ff00000, UPT ;  /* 0x7ff000000800788c */ /* 0x000fe4000bfa5270 */
[----:B------:R-:W-:Y:S01]  /*19b0*/  UISETP.NE.AND UP6, UPT, UR7, 0x7ff00000, UPT ;  /* 0x7ff000000700788c */ /* 0x000fe2000bfc5270 */
[----:B---3--:R0:W-:Y:S04]  /*19c0*/  @!P1 STS [R16+0x18], R5 ;  /* 0x0000180510009388 */ /* 0x0081e80000000800 */
[----:B----4-:R-:W-:Y:S01]  /*19d0*/  @!P1 STS [R16+0x478], R11 ;  /* 0x0004780b10009388 */ /* 0x010fe20000000800 */
[----:B------:R-:W-:-:S04]  /*19e0*/  FSETP.NEU.AND P1, PT, R7, 1, PT ;  /* 0x3f8000000700780b */ /* 0x000fc80003f2d000 */
[----:B------:R-:W-:Y:S02]  /*19f0*/  P2R R0, PR, RZ, 0x2 ;  /* 0x00000002ff007803 */ /* 0x000fe40000000000 */
[----:B------:R-:W-:-:S04]  /*1a00*/  FSETP.NEU.AND P1, PT, R7, RZ, PT ;  /* 0x000000ff0700720b */ /* 0x000fc80003f2d000 */
[----:B------:R-:W-:-:S03]  /*1a10*/  P2R R0, PR, RZ, 0x2 ;  /* 0x00000002ff007803 */ /* 0x000fc60000000000 */
[----:B------:R-:W-:Y:S01]  /*1a20*/  DSETP.NEU.AND P1, PT, |R50|, +INF , PT ;  /* 0x7ff000003200742a */ /* 0x000fe20003f2d200 */
[----:B------:R1:W-:Y:S04]  /*1a30*/  @!P2 STS [R16+0x1e0], R9 ;  /* 0x0001e0091000a388 */ /* 0x0003e80000000800 */
[----:B------:R2:W-:Y:S01]  /*1a40*/  @!P2 STS [R16+0x218], R61 ;  /* 0x0002183d1000a388 */ /* 0x0005e20000000800 */
[----:B------:R-:W-:Y:S01]  /*1a50*/  BAR.SYNC.DEFER_BLOCKING 0x0 ;  /* 0x0000000000007b1d */ /* 0x000fe20000010000 */
[----:B------:R-:W-:Y:S02]  /*1a60*/  FSETP.NAN.AND P2, PT, R7, R7, PT ;  /* 0x000000070700720b */ /* 0x000fe40003f48000 */
[----:B------:R-:W-:Y:S02]  /*1a70*/  P2R R6, PR, RZ, 0x2 ;  /* 0x00000002ff067803 */ /* 0x000fe40000000000 */
[----:B------:R-:W-:-:S02]  /*1a80*/  FSETP.NEU.AND P1, PT, R12, 1, PT ;  /* 0x3f8000000c00780b */ /* 0x000fc40003f2d000 */
[----:B0-----:R-:W-:Y:S01]  /*1a90*/  P2R R5, PR, RZ, 0x4 ;  /* 0x00000004ff057803 */ /* 0x001fe20000000000 */
[----:B------:R-:W-:Y:S01]  /*1aa0*/  DSETP.NEU.AND P2, PT, |R54|, +INF , PT ;  /* 0x7ff000003600742a */ /* 0x000fe20003f4d200 */
[----:B------:R-:W-:Y:S02]  /*1ab0*/  P2R R0, PR, RZ, 0x2 ;  /* 0x00000002ff007803 */ /* 0x000fe40000000000 */
[----:B------:R-:W-:-:S04]  /*1ac0*/  FSETP.NEU.AND P1, PT, R12, RZ, PT ;  /* 0x000000ff0c00720b */ /* 0x000fc80003f2d000 */
[----:B------:R-:W-:Y:S02]  /*1ad0*/  P2R R0, PR, RZ, 0x2 ;  /* 0x00000002ff007803 */ /* 0x000fe40000000000 */
[----:B------:R-:W-:Y:S02]  /*1ae0*/  P2R R0, PR, RZ, 0x8 ;  /* 0x00000008ff007803 */ /* 0x000fe40000000000 */
[----:B-1----:R-:W-:Y:S02]  /*1af0*/  P2R R9, PR, RZ, 0x4 ;  /* 0x00000004ff097803 */ /* 0x002fe40000000000 */
[----:B------:R-:W-:Y:S02]  /*1b00*/  FSETP.NEU.AND P3, PT, R14, 1, PT ;  /* 0x3f8000000e00780b */ /* 0x000fe40003f6d000 */
[----:B------:R-:W-:-:S04]  /*1b10*/  FSETP.NEU.AND P2, PT, R13, RZ, PT ;  /* 0x000000ff0d00720b */ /* 0x000fc80003f4d000 */
[----:B------:R-:W-:Y:S02]  /*1b20*/  P2R R0, PR, RZ, 0x4 ;  /* 0x00000004ff007803 */ /* 0x000fe40000000000 */
[----:B------:R-:W-:Y:S01]  /*1b30*/  P2R R0, PR, RZ, 0x8 ;  /* 0x00000008ff007803 */ /* 0x000fe20000000000 */
[----:B------:R-:W-:Y:S01]  /*1b40*/  DSETP.NEU.AND P3, PT, |R56|, +INF , PT ;  /* 0x7ff000003800742a */ /* 0x000fe20003f6d200 */
[----:B------:R-:W-:Y:S01]  /*1b50*/  P2R R11, PR, RZ, 0x10 ;  /* 0x00000010ff0b7803 */ /* 0x000fe20000000000 */
[----:B------:R-:W-:Y:S01]  /*1b60*/  IMAD.MOV.U32 R22, RZ, RZ, R2 ;  /* 0x000000ffff167224 */ /* 0x000fe200078e0002 */
[----:B------:R-:W-:Y:S02]  /*1b70*/  P2R R0, PR, RZ, 0x20 ;  /* 0x00000020ff007803 */ /* 0x000fe40000000000 */
[----:B------:R-:W-:Y:S02]  /*1b80*/  FSETP.NAN.AND P1, PT, R13, R13, PT ;  /* 0x0000000d0d00720b */ /* 0x000fe40003f28000 */
[----:B------:R-:W-:-:S02]  /*1b90*/  FSETP.NAN.AND P2, PT, R14, R14, PT ;  /* 0x0000000e0e00720b */ /* 0x000fc40003f48000 */
[----:B------:R-:W-:Y:S02]  /*1ba0*/  FSETP.NEU.AND P4, PT, RZ, UR5, PT ;  /* 0x00000005ff007c0b */ /* 0x000fe4000bf8d000 */
[----:B--2---:R-:W-:-:S11]  /*1bb0*/  MOV R0, 0x1bd0 ;  /* 0x00001bd000007802 */ /* 0x004fd60000000f00 */
[----:B------:R-:W-:Y:S05]  /*1bc0*/  CALL.REL.NOINC `($_Z24FractionalStep_3D_SolverifififfPfS_S_$__internal_accurate_pow) ;  /* 0x0000005c007c7944 */ /* 0x000fea0003c00000 */
[----:B------:R-:W0:Y:S01]  /*1bd0*/  LDCU UR44, c[0x0][0x394] ;  /* 0x00007280ff2c77ac */ /* 0x000e220008000800 */
[----:B------:R-:W-:Y:S02]  /*1be0*/  PLOP3.LUT P5, PT, PT, PT, UP6, 0x80, 0x8 ;  /* 0x000000000008781c */ /* 0x000fe40003faf068 */
[----:B------:R-:W-:Y:S01]  /*1bf0*/  FSETP.NEU.AND P6, PT, R14, RZ, PT ;  /* 0x000000ff0e00720b */ /* 0x000fe20003fcd000 */
[----:B------:R-:W-:Y:S01]  /*1c00*/  UMOV UR46, 0x40000000 ;  /* 0x40000000002e7882 */ /* 0x000fe20000000000 */
[----:B------:R-:W-:Y:S02]  /*1c10*/  MOV R0, 0x1d40 ;  /* 0x00001d4000007802 */ /* 0x000fe40000000f00 */
[----:B------:R-:W-:Y:S02]  /*1c20*/  FSEL R72, R72, RZ, P6 ;  /* 0x000000ff48487208 */ /* 0x000fe40003000000 */
[----:B------:R-:W-:Y:S02]  /*1c30*/  FSEL R73, R4, RZ, P6 ;  /* 0x000000ff04497208 */ /* 0x000fe40003000000 */
[----:B------:R-:W-:-:S02]  /*1c40*/  FSEL R63, R72, RZ, P0 ;  /* 0x000000ff483f7208 */ /* 0x000fc40000000000 */
[----:B------:R-:W-:Y:S01]  /*1c50*/  FSETP.NEU.AND P6, PT, R14, 1, PT ;  /* 0x3f8000000e00780b */ /* 0x000fe20003fcd000 */
[----:B0-----:R-:W0:Y:S02]  /*1c60*/  F2F.F64.F32 R58, UR44 ;  /* 0x0000002c003a7d10 */ /* 0x001e240008201800 */
[----:B0-----:R-:W-:-:S10]  /*1c70*/  DADD R60, R58, 2 ;  /* 0x400000003a3c7429 */ /* 0x001fd40000000000 */
[----:B------:R-:W-:Y:S02]  /*1c80*/  @!P5 FSEL R72, R60, R63, P2 ;  /* 0x0000003f3c48d208 */ /* 0x000fe40001000000 */
[----:B------:R-:W-:Y:S02]  /*1c90*/  PLOP3.LUT P5, PT, PT, PT, UP6, 0x80, 0x8 ;  /* 0x000000000008781c */ /* 0x000fe40003faf068 */
[----:B------:R-:W-:-:S11]  /*1ca0*/  FSEL R60, R73, +QNAN , P0 ;  /* 0x7ff00000493c7808 */ /* 0x000fd60000000000 */
[----:B------:R-:W-:Y:S01]  /*1cb0*/  @!P5 FSEL R73, R61, R60, P2 ;  /* 0x0000003c3d49d208 */ /* 0x000fe20001000000 */
[----:B------:R-:W-:-:S04]  /*1cc0*/  IMAD.MOV.U32 R60, RZ, RZ, R72 ;  /* 0x000000ffff3c7224 */ /* 0x000fc800078e0048 */
[----:B------:R-:W-:Y:S01]  /*1cd0*/  IMAD.MOV.U32 R61, RZ, RZ, R73 ;  /* 0x000000ffff3d7224 */ /* 0x000fe200078e0049 */
[----:B------:R-:W-:-:S05]  /*1ce0*/  DADD R72, -RZ, |R56| ;  /* 0x00000000ff487229 */ /* 0x000fca0000000538 */
[----:B------:R-:W-:-:S08]  /*1cf0*/  DADD R60, R60, R60 ;  /* 0x000000003c3c7229 */ /* 0x000fd0000000003c */
[----:B------:R-:W-:-:S10]  /*1d00*/  DMUL R56, R60, 0.5 ;  /* 0x3fe000003c387828 */ /* 0x000fd40000000000 */
[----:B------:R-:W-:Y:S02]  /*1d10*/  FSEL R60, R56, RZ, P6 ;  /* 0x000000ff383c7208 */ /* 0x000fe40003000000 */
[----:B------:R-:W-:-:S07]  /*1d20*/  FSEL R61, R57, 1.875, P6 ;  /* 0x3ff00000393d7808 */ /* 0x000fce0003000000 */
[----:B------:R-:W-:Y:S05]  /*1d30*/  CALL.REL.NOINC `($_Z24FractionalStep_3D_SolverifififfPfS_S_$__internal_accurate_pow) ;  /* 0x0000005c00207944 */ /* 0x000fea0003c00000 */
[----:B------:R-:W0:Y:S01]  /*1d40*/  F2F.F64.F32 R56, UR77 ;  /* 0x0000004d00387d10 */ /* 0x000e220008201800 */
[----:B------:R-:W-:Y:S01]  /*1d50*/  PLOP3.LUT P5, PT, PT, PT, UP5, 0x80, 0x8 ;  /* 0x000000000008781c */ /* 0x000fe20003faf058 */
[----:B------:R-:W-:Y:S01]  /*1d60*/  FADD R64, R67, R28 ;  /* 0x0000001c43407221 */ /* 0x000fe20000000000 */
[----:B------:R-:W-:Y:S01]  /*1d70*/  FSETP.NEU.AND P6, PT, R13, RZ, PT ;  /* 0x000000ff0d00720b */ /* 0x000fe20003fcd000 */
[----:B------:R-:W-:Y:S01]  /*1d80*/  UMOV UR46, 0x40000000 ;  /* 0x40000000002e7882 */ /* 0x000fe20000000000 */
[----:B------:R-:W-:Y:S02]  /*1d90*/  MOV R0, 0x1ee0 ;  /* 0x00001ee000007802 */ /* 0x000fe40000000f00 */
[----:B------:R-:W-:Y:S02]  /*1da0*/  FSEL R72, R72, RZ, P6 ;  /* 0x000000ff48487208 */ /* 0x000fe40003000000 */
[----:B------:R-:W-:Y:S02]  /*1db0*/  FSEL R73, R4, RZ, P6 ;  /* 0x000000ff04497208 */ /* 0x000fe40003000000 */
[----:B------:R-:W-:-:S02]  /*1dc0*/  FSEL R65, R72, RZ, P3 ;  /* 0x000000ff48417208 */ /* 0x000fc40001800000 */
[----:B------:R-:W-:Y:S01]  /*1dd0*/  FSETP.NEU.AND P6, PT, R13, 1, PT ;  /* 0x3f8000000d00780b */ /* 0x000fe20003fcd000 */
[----:B0-----:R-:W-:-:S10]  /*1de0*/  DADD R62, R56, 2 ;  /* 0x40000000383e7429 */ /* 0x001fd40000000000 */
[----:B------:R-:W-:Y:S02]  /*1df0*/  @!P5 FSEL R72, R62, R65, P1 ;  /* 0x000000413e48d208 */ /* 0x000fe40000800000 */
[----:B------:R-:W-:Y:S01]  /*1e00*/  PLOP3.LUT P5, PT, PT, PT, UP5, 0x80, 0x8 ;  /* 0x000000000008781c */ /* 0x000fe20003faf058 */
[----:B------:R-:W0:Y:S01]  /*1e10*/  F2F.F64.F32 R64, R64 ;  /* 0x0000004000407310 */ /* 0x000e220000201800 */
        /* <DEDUP_REMOVED lines=8> */
[----:B------:R-:W-:-:S06]  /*1ea0*/  FSEL R63, R63, 1.875, P6 ;  /* 0x3ff000003f3f7808 */ /* 0x000fcc0003000000 */
[----:B------:R-:W-:-:S08]  /*1eb0*/  DADD R60, R60, R62 ;  /* 0x000000003c3c7229 */ /* 0x000fd0000000003e */
[----:B0-----:R-:W-:-:S11]  /*1ec0*/  DMUL R78, R60, UR42 ;  /* 0x0000002a3c4e7c28 */ /* 0x001fd60008000000 */
[----:B------:R-:W-:Y:S05]  /*1ed0*/  CALL.REL.NOINC `($_Z24FractionalStep_3D_SolverifififfPfS_S_$__internal_accurate_pow) ;  /* 0x0000005800b87944 */ /* 0x000fea0003c00000 */
[----:B------:R-:W0:Y:S01]  /*1ee0*/  F2F.F64.F32 R52, UR76 ;  /* 0x0000004c00347d10 */ /* 0x000e220008201800 */
[----:B------:R-:W-:Y:S01]  /*1ef0*/  FSETP.NEU.AND P5, PT, R12, RZ, PT ;  /* 0x000000ff0c00720b */ /* 0x000fe20003fad000 */
[----:B------:R-:W-:Y:S01]  /*1f00*/  UMOV UR46, 0x40000000 ;  /* 0x40000000002e7882 */ /* 0x000fe20000000000 */
[----:B------:R-:W-:Y:S02]  /*1f10*/  P2R R0, PR, RZ, 0x1 ;  /* 0x00000001ff007803 */ /* 0x000fe40000000000 */
[----:B------:R-:W-:Y:S02]  /*1f20*/  FSEL R72, R72, RZ, P5 ;  /* 0x000000ff48487208 */ /* 0x000fe40002800000 */
[----:B------:R-:W-:Y:S02]  /*1f30*/  PLOP3.LUT P5, PT, PT, PT, UP4, 0x80, 0x8 ;  /* 0x000000000008781c */ /* 0x000fe40003faf048 */
[----:B------:R-:W-:Y:S02]  /*1f40*/  ISETP.NE.AND P0, PT, R11, RZ, PT ;  /* 0x000000ff0b00720c */ /* 0x000fe40003f05270 */
[----:B------:R-:W-:-:S02]  /*1f50*/  ISETP.NE.AND P6, PT, R10, RZ, PT ;  /* 0x000000ff0a00720c */ /* 0x000fc40003fc5270 */
[----:B------:R-:W-:Y:S01]  /*1f60*/  FSEL R63, R72, RZ, P0 ;  /* 0x000000ff483f7208 */ /* 0x000fe20000000000 */
[----:B0-----:R-:W-:-:S10]  /*1f70*/  DADD R60, R52, 2 ;  /* 0x40000000343c7429 */ /* 0x001fd40000000000 */
[----:B------:R-:W-:Y:S02]  /*1f80*/  @!P5 FSEL R72, R60, R63, P6 ;  /* 0x0000003f3c48d208 */ /* 0x000fe40003000000 */
[----:B------:R-:W-:-:S04]  /*1f90*/  FSETP.NEU.AND P5, PT, R12, RZ, PT ;  /* 0x000000ff0c00720b */ /* 0x000fc80003fad000 */
[----:B------:R-:W-:Y:S02]  /*1fa0*/  FSEL R73, R4, RZ, P5 ;  /* 0x000000ff04497208 */ /* 0x000fe40002800000 */
[----:B------:R-:W-:Y:S02]  /*1fb0*/  PLOP3.LUT P5, PT, PT, PT, UP4, 0x80, 0x8 ;  /* 0x000000000008781c */ /* 0x000fe40003faf048 */
[----:B------:R-:W-:Y:S02]  /*1fc0*/  FSEL R60, R73, +QNAN , P0 ;  /* 0x7ff00000493c7808 */ /* 0x000fe40000000000 */
[----:B------:R-:W-:Y:S02]  /*1fd0*/  ISETP.NE.AND P0, PT, R0, RZ, PT ;  /* 0x000000ff0000720c */ /* 0x000fe40003f05270 */
[----:B------:R-:W-:-:S07]  /*1fe0*/  MOV R0, 0x2090 ;  /* 0x0000209000007802 */ /* 0x000fce0000000f00 */
[----:B------:R-:W-:Y:S01]  /*1ff0*/  @!P5 FSEL R73, R61, R60, P6 ;  /* 0x0000003c3d49d208 */ /* 0x000fe20003000000 */
[----:B------:R-:W-:Y:S01]  /*2000*/  IMAD.MOV.U32 R60, RZ, RZ, R72 ;  /* 0x000000ffff3c7224 */ /* 0x000fe200078e0048 */
[----:B------:R-:W-:-:S03]  /*2010*/  FSETP.NEU.AND P6, PT, R12, 1, PT ;  /* 0x3f8000000c00780b */ /* 0x000fc60003fcd000 */
        /* <DEDUP_REMOVED lines=8> */
[----:B------:R-:W-:Y:S01]  /*20a0*/  ISETP.NE.AND P5, PT, R9, RZ, PT ;  /* 0x000000ff0900720c */ /* 0x000fe20003fa5270 */
[----:B------:R-:W-:Y:S01]  /*20b0*/  LDS R0, [R16+0x1a8] ;  /* 0x0001a80010007984 */ /* 0x000fe20000000800 */
[----:B------:R-:W-:Y:S01]  /*20c0*/  FSEL R72, R72, RZ, P4 ;  /* 0x000000ff48487208 */ /* 0x000fe20002000000 */
[----:B------:R-:W-:Y:S01]  /*20d0*/  UMOV UR46, 0x40000000 ;  /* 0x40000000002e7882 */ /* 0x000fe20000000000 */
[----:B------:R-:W-:Y:S02]  /*20e0*/  FSETP.NAN.AND P6, PT, R8, UR5, PT ;  /* 0x0000000508007c0b */ /* 0x000fe4000bfc8000 */
[----:B------:R-:W-:Y:S02]  /*20f0*/  FSEL R73, R72, RZ, P5 ;  /* 0x000000ff48497208 */ /* 0x000fe40002800000 */
[----:B------:R-:W-:Y:S01]  /*2100*/  PLOP3.LUT P5, PT, PT, PT, UP3, 0x80, 0x8 ;  /* 0x000000000008781c */ /* 0x000fe20003faf038 */
[----:B0-----:R-:W-:-:S12]  /*2110*/  DADD R60, R54, 2 ;  /* 0x40000000363c7429 */ /* 0x001fd80000000000 */
[----:B------:R-:W-:Y:S02]  /*2120*/  @!P5 FSEL R72, R60, R73, P6 ;  /* 0x000000493c48d208 */ /* 0x000fe40003000000 */
[----:B------:R-:W-:Y:S02]  /*2130*/  ISETP.NE.AND P5, PT, R9, RZ, PT ;  /* 0x000000ff0900720c */ /* 0x000fe40003fa5270 */
[----:B------:R-:W-:-:S04]  /*2140*/  FSEL R73, R4, RZ, P4 ;  /* 0x000000ff04497208 */ /* 0x000fc80002000000 */
[----:B------:R-:W-:Y:S02]  /*2150*/  FSEL R60, R73, +QNAN , P5 ;  /* 0x7ff00000493c7808 */ /* 0x000fe40002800000 */
[----:B------:R-:W-:-:S13]  /*2160*/  PLOP3.LUT P5, PT, PT, PT, UP3, 0x80, 0x8 ;  /* 0x000000000008781c */ /* 0x000fda0003faf038 */
[----:B------:R-:W-:Y:S01]  /*2170*/  @!P5 FSEL R73, R61, R60, P6 ;  /* 0x0000003c3d49d208 */ /* 0x000fe20003000000 */
[----:B------:R-:W-:Y:S01]  /*2180*/  IMAD.MOV.U32 R60, RZ, RZ, R72 ;  /* 0x000000ffff3c7224 */ /* 0x000fe200078e0048 */
[----:B------:R-:W0:Y:S02]  /*2190*/  LDS R61, [R16+0x248] ;  /* 0x00024800103d7984 */ /* 0x000e240000000800 */
[----:B0-----:R-:W-:Y:S01]  /*21a0*/  FADD R0, R0, R61 ;  /* 0x0000003d00007221 */ /* 0x001fe20000000000 */
[----:B------:R-:W-:Y:S01]  /*21b0*/  IMAD.MOV.U32 R61, RZ, RZ, R73 ;  /* 0x000000ffff3d7224 */ /* 0x000fe200078e0049 */
[----:B------:R-:W-:Y:S02]  /*21c0*/  DMUL R72, R62, UR38 ;  /* 0x000000263e487c28 */ /* 0x000fe40008000000 */
[----:B------:R0:W1:Y:S03]  /*21d0*/  F2F.F64.F32 R74, R0 ;  /* 0x00000000004a7310 */ /* 0x0000660000201800 */
[----:B------:R-:W-:Y:S01]  /*21e0*/  DADD R60, R60, R60 ;  /* 0x000000003c3c7229 */ /* 0x000fe2000000003c */
[----:B0-----:R-:W-:-:S07]  /*21f0*/  MOV R0, 0x2270 ;  /* 0x0000227000007802 */ /* 0x001fce0000000f00 */
[----:B------:R-:W-:Y:S02]  /*2200*/  DFMA R62, R60, 0.5, R62 ;  /* 0x3fe000003c3e782b */ /* 0x000fe4000000003e */
[----:B-1----:R-:W-:-:S06]  /*2210*/  DMUL R72, R74, R72 ;  /* 0x000000484a487228 */ /* 0x002fcc0000000000 */
[----:B------:R-:W-:-:S08]  /*2220*/  DMUL R62, R62, UR38 ;  /* 0x000000263e3e7c28 */ /* 0x000fd00008000000 */
[----:B------:R-:W-:Y:S02]  /*2230*/  DFMA R62, R62, R74, R72 ;  /* 0x0000004a3e3e722b */ /* 0x000fe40000000048 */
[----:B------:R-:W-:-:S06]  /*2240*/  DADD R72, -RZ, |R50| ;  /* 0x00000000ff487229 */ /* 0x000fcc0000000532 */
[----:B------:R-:W-:-:S11]  /*2250*/  DFMA R64, R78, R64, R62 ;  /* 0x000000404e40722b */ /* 0x000fd6000000003e */
[----:B------:R-:W-:Y:S05]  /*2260*/  CALL.REL.NOINC `($_Z24FractionalStep_3D_SolverifififfPfS_S_$__internal_accurate_pow) ;  /* 0x0000005400d47944 */ /* 0x000fea0003c00000 */
[----:B------:R-:W0:Y:S01]  /*2270*/  F2F.F64.F32 R50, UR75 ;  /* 0x0000004b00327d10 */ /* 0x000e220008201800 */
[----:B------:R-:W-:Y:S01]  /*2280*/  FSETP.NEU.AND P5, PT, R7, RZ, PT ;  /* 0x000000ff0700720b */ /* 0x000fe20003fad000 */
[----:B------:R-:W-:Y:S01]  /*2290*/  UMOV UR46, 0x40100000 ;  /* 0x40100000002e7882 */ /* 0x000fe20000000000 */
[----:B------:R-:W-:Y:S02]  /*22a0*/  P2R R0, PR, RZ, 0x1 ;  /* 0x00000001ff007803 */ /* 0x000fe40000000000 */
[----:B------:R-:W-:Y:S02]  /*22b0*/  FSEL R72, R72, RZ, P5 ;  /* 0x000000ff48487208 */ /* 0x000fe40002800000 */
[----:B------:R-:W-:Y:S01]  /*22c0*/  PLOP3.LUT P5, PT, PT, PT, UP2, 0x80, 0x8 ;  /* 0x000000000008781c */ /* 0x000fe20003faf028 */
[----:B------:R-:W-:Y:S01]  /*22d0*/  F2F.F64.F32 R2, R3 ;  /* 0x0000000300027310 */ /* 0x000fe20000201800 */
        /* <DEDUP_REMOVED lines=10> */
[----:B------:R-:W-:Y:S07]  /*2380*/  LDS R0, [R16+0x1f4] ;  /* 0x0001f40010007984 */ /* 0x000fee0000000800 */
[----:B------:R-:W-:-:S02]  /*2390*/  @!P5 FSEL R73, R63, R62, P6 ;  /* 0x0000003e3f49d208 */ /* 0x000fc40003000000 */
[----:B------:R-:W0:Y:S01]  /*23a0*/  LDS R63, [R16+0x1fc] ;  /* 0x0001fc00103f7984 */ /* 0x000e220000000800 */
[----:B------:R-:W-:-:S03]  /*23b0*/  FSETP.NEU.AND P6, PT, R7, 1, PT ;  /* 0x3f8000000700780b */ /* 0x000fc60003fcd000 */
[----:B------:R-:W-:-:S08]  /*23c0*/  DADD R72, R72, R72 ;  /* 0x0000000048487229 */ /* 0x000fd00000000048 */
[----:B------:R-:W-:-:S10]  /*23d0*/  DMUL R72, R72, 0.5 ;  /* 0x3fe0000048487828 */ /* 0x000fd40000000000 */
[----:B------:R-:W-:Y:S02]  /*23e0*/  FSEL R72, R72, RZ, P6 ;  /* 0x000000ff48487208 */ /* 0x000fe40003000000 */
[----:B------:R-:W-:-:S06]  /*23f0*/  FSEL R73, R73, 1.875, P6 ;  /* 0x3ff0000049497808 */ /* 0x000fcc0003000000 */
[----:B------:R-:W-:Y:S02]  /*2400*/  DFMA R60, R60, 0.5, R72 ;  /* 0x3fe000003c3c782b */ /* 0x000fe40000000048 */
[----:B------:R-:W-:-:S06]  /*2410*/  DMUL R72, R72, UR40 ;  /* 0x0000002848487c28 */ /* 0x000fcc0008000000 */
[----:B------:R-:W-:Y:S01]  /*2420*/  DMUL R60, R60, UR40 ;  /* 0x000000283c3c7c28 */ /* 0x000fe20008000000 */
[----:B0-----:R-:W-:Y:S01]  /*2430*/  FADD R63, R0, R63 ;  /* 0x0000003f003f7221 */ /* 0x001fe20000000000 */
[----:B------:R-:W-:-:S05]  /*2440*/  MOV R0, 0x24d0 ;  /* 0x000024d000007802 */ /* 0x000fca0000000f00 */
[----:B------:R-:W0:Y:S02]  /*2450*/  F2F.F64.F32 R62, R63 ;  /* 0x0000003f003e7310 */ /* 0x000e240000201800 */
[----:B0-----:R-:W-:-:S08]  /*2460*/  DMUL R72, R62, R72 ;  /* 0x000000483e487228 */ /* 0x001fd00000000000 */
[----:B------:R-:W-:Y:S02]  /*2470*/  DFMA R60, R60, R62, R72 ;  /* 0x0000003e3c3c722b */ /* 0x000fe40000000048 */
[----:B------:R-:W-:-:S06]  /*2480*/  DADD R72, -RZ, |R58| ;  /* 0x00000000ff487229 */ /* 0x000fcc000000053a */
[----:B------:R-:W-:-:S08]  /*2490*/  DADD R60, R64, R60 ;  /* 0x00000000403c7229 */ /* 0x000fd0000000003c */
[----:B------:R-:W-:-:S06]  /*24a0*/  DADD R60, R60, R2 ;  /* 0x000000003c3c7229 */ /* 0x000fcc0000000002 */
[----:B------:R0:W1:Y:S05]  /*24b0*/  F2F.F32.F64 R2, R60 ;  /* 0x0000003c00027310 */ /* 0x00006a0000301000 */
[----:B01----:R-:W-:Y:S05]  /*24c0*/  CALL.REL.NOINC `($_Z24FractionalStep_3D_SolverifififfPfS_S_$__internal_accurate_pow) ;  /* 0x00000054003c7944 */ /* 0x003fea0003c00000 */
[----:B------:R-:W0:Y:S01]  /*24d0*/  MUFU.RCP64H R63, 24 ;  /* 0x40380000003f7908 */ /* 0x000e220000001800 */
[----:B------:R-:W-:Y:S01]  /*24e0*/  IMAD.MOV.U32 R64, RZ, RZ, 0x0 ;  /* 0x00000000ff407424 */ /* 0x000fe200078e00ff */
[----:B------:R-:W-:Y:S01]  /*24f0*/  PLOP3.LUT P5, PT, PT, PT, UP1, 0x80, 0x8 ;  /* 0x000000000008781c */ /* 0x000fe20003faf018 */
[----:B------:R-:W-:Y:S01]  /*2500*/  IMAD.MOV.U32 R65, RZ, RZ, 0x40380000 ;  /* 0x40380000ff417424 */ /* 0x000fe200078e00ff */
[----:B------:R-:W-:Y:S01]  /*2510*/  FSETP.NEU.AND P6, PT, R14, RZ, PT ;  /* 0x000000ff0e00720b */ /* 0x000fe20003fcd000 */
[----:B------:R-:W-:-:S03]  /*2520*/  IMAD.MOV.U32 R62, RZ, RZ, 0x1 ;  /* 0x00000001ff3e7424 */ /* 0x000fc600078e00ff */
[----:B------:R-:W-:Y:S02]  /*2530*/  FSEL R72, R72, RZ, P6 ;  /* 0x000000ff48487208 */ /* 0x000fe40003000000 */
[----:B------:R-:W-:Y:S02]  /*2540*/  FSEL R73, R4, RZ, P6 ;  /* 0x000000ff04497208 */ /* 0x000fe40003000000 */
[----:B------:R-:W-:-:S04]  /*2550*/  FSEL R3, R72, RZ, P0 ;  /* 0x000000ff48037208 */ /* 0x000fc80000000000 */
[----:B------:R-:W-:Y:S01]  /*2560*/  @!P5 FSEL R72, R48, R3, P2 ;  /* 0x000000033048d208 */ /* 0x000fe20001000000 */
[----:B0-----:R-:W-:Y:S01]  /*2570*/  DFMA R60, R62, -R64, 1 ;  /* 0x3ff000003e3c742b */ /* 0x001fe20000000840 */
[----:B------:R-:W-:Y:S02]  /*2580*/  PLOP3.LUT P5, PT, PT, PT, UP1, 0x80, 0x8 ;  /* 0x000000000008781c */ /* 0x000fe40003faf018 */
[----:B------:R-:W-:-:S05]  /*2590*/  FSEL R3, R73, +QNAN , P0 ;  /* 0x7ff0000049037808 */ /* 0x000fca0000000000 */
[----:B------:R-:W-:-:S06]  /*25a0*/  DFMA R60, R60, R60, R60 ;  /* 0x0000003c3c3c722b */ /* 0x000fcc000000003c */
[----:B------:R-:W-:Y:S02]  /*25b0*/  @!P5 FSEL R73, R49, R3, P2 ;  /* 0x000000033149d208 */ /* 0x000fe40001000000 */
[----:B------:R-:W-:-:S04]  /*25c0*/  DFMA R60, R62, R60, R62 ;  /* 0x0000003c3e3c722b */ /* 0x000fc8000000003e */
[----:B------:R-:W-:-:S04]  /*25d0*/  DADD R72, R72, R72 ;  /* 0x0000000048487229 */ /* 0x000fc80000000048 */
[----:B------:R-:W-:-:S06]  /*25e0*/  DFMA R64, R60, -R64, 1 ;  /* 0x3ff000003c40742b */ /* 0x000fcc0000000840 */
[----:B------:R-:W-:Y:S02]  /*25f0*/  FSETP.GEU.AND P5, PT, |R73|, 6.5827683646048100446e-37, PT ;  /* 0x036000004900780b */ /* 0x000fe40003fae200 */
        /* <DEDUP_REMOVED lines=11> */
[----:B------:R-:W-:Y:S05]  /*26b0*/  CALL.REL.NOINC `($__internal_17_$__cuda_sm20_div_rn_f64_full) ;  /* 0x0000004c002c7944 */ /* 0x000fea0003c00000 */
[----:B------:R-:W-:Y:S02]  /*26c0*/  IMAD.MOV.U32 R60, RZ, RZ, R0 ;  /* 0x000000ffff3c7224 */ /* 0x000fe400078e0000 */
[----:B------:R-:W-:-:S07]  /*26d0*/  IMAD.MOV.U32 R61, RZ, RZ, R73 ;  /* 0x000000ffff3d7224 */ /* 0x000fce00078e0049 */
.L_x_401:
[----:B------:R-:W-:Y:S01]  /*26e0*/  FSETP.NEU.AND P5, PT, R14, 1, PT ;  /* 0x3f8000000e00780b */ /* 0x000fe20003fad000 */
[----:B------:R-:W-:Y:S01]  /*26f0*/  DADD R72, -RZ, |R56| ;  /* 0x00000000ff487229 */ /* 0x000fe20000000538 */
[----:B------:R-:W-:Y:S01]  /*2700*/  MOV R0, 0x2750 ;  /* 0x0000275000007802 */ /* 0x000fe20000000f00 */
[----:B------:R-:W-:Y:S01]  /*2710*/  UMOV UR46, 0x40100000 ;  /* 0x40100000002e7882 */ /* 0x000fe20000000000 */
[----:B------:R-:W-:Y:S02]  /*2720*/  FSEL R60, R60, 1.46601546874880000000e+13, P5 ;  /* 0x555555553c3c7808 */ /* 0x000fe40002800000 */
[----:B------:R-:W-:-:S07]  /*2730*/  FSEL R61, R61, 1.4166666269302368164, P5 ;  /* 0x3fb555553d3d7808 */ /* 0x000fce0002800000 */
[----:B------:R-:W-:Y:S05]  /*2740*/  CALL.REL.NOINC `($_Z24FractionalStep_3D_SolverifififfPfS_S_$__internal_accurate_pow) ;  /* 0x00000050009c7944 */ /* 0x000fea0003c00000 */
[----:B------:R-:W-:Y:S01]  /*2750*/  PLOP3.LUT P5, PT, PT, PT, UP0, 0x80, 0x8 ;  /* 0x000000000008781c */ /* 0x000fe20003faf008 */
[----:B------:R-:W-:Y:S01]  /*2760*/  DADD R62, R56, 4 ;  /* 0x40100000383e7429 */ /* 0x000fe20000000000 */
[----:B------:R-:W-:Y:S01]  /*2770*/  FSETP.NEU.AND P6, PT, R13, RZ, PT ;  /* 0x000000ff0d00720b */ /* 0x000fe20003fcd000 */
[----:B------:R-:W0:Y:S03]  /*2780*/  MUFU.RCP64H R73, 24 ;  /* 0x4038000000497908 */ /* 0x000e260000001800 */
[----:B------:R-:W-:Y:S01]  /*2790*/  FSEL R0, R72, RZ, P6 ;  /* 0x000000ff48007208 */ /* 0x000fe20003000000 */
[----:B------:R-:W-:-:S03]  /*27a0*/  IMAD.MOV.U32 R72, RZ, RZ, 0x1 ;  /* 0x00000001ff487424 */ /* 0x000fc600078e00ff */
[----:B------:R-:W-:-:S04]  /*27b0*/  FSEL R3, R0, RZ, P3 ;  /* 0x000000ff00037208 */ /* 0x000fc80001800000 */
[----:B------:R-:W-:Y:S02]  /*27c0*/  @!P5 FSEL R0, R62, R3, P1 ;  /* 0x000000033e00d208 */ /* 0x000fe40000800000 */
[----:B------:R-:W-:Y:S02]  /*27d0*/  PLOP3.LUT P5, PT, PT, PT, UP0, 0x80, 0x8 ;  /* 0x000000000008781c */ /* 0x000fe40003faf008 */
[----:B------:R-:W-:-:S04]  /*27e0*/  FSEL R3, R4, RZ, P6 ;  /* 0x000000ff04037208 */ /* 0x000fc80003000000 */
[----:B------:R-:W-:-:S07]  /*27f0*/  FSEL R62, R3, +QNAN , P3 ;  /* 0x7ff00000033e7808 */ /* 0x000fce0001800000 */
        /* <DEDUP_REMOVED lines=25> */
.L_x_402:
        /* <DEDUP_REMOVED lines=10> */
[----:B0-----:R-:W-:Y:S05]  /*2a30*/  CALL.REL.NOINC `($_Z24FractionalStep_3D_SolverifififfPfS_S_$__internal_accurate_pow) ;  /* 0x0000004c00e07944 */ /* 0x001fea0003c00000 */
[----:B------:R-:W-:Y:S01]  /*2a40*/  UISETP.NE.AND UP0, UPT, UR49, URZ, UPT ;  /* 0x000000ff3100728c */ /* 0x000fe2000bf05270 */
[----:B------:R-:W-:Y:S01]  /*2a50*/  FSETP.NEU.AND P5, PT, R12, RZ, PT ;  /* 0x000000ff0c00720b */ /* 0x000fe20003fad000 */
[----:B------:R-:W-:Y:S01]  /*2a60*/  DADD R60, R52, 4 ;  /* 0x40100000343c7429 */ /* 0x000fe20000000000 */
[----:B------:R-:W-:Y:S02]  /*2a70*/  P2R R73, PR, RZ, 0x1 ;  /* 0x00000001ff497803 */ /* 0x000fe40000000000 */
        /* <DEDUP_REMOVED lines=11> */
[----:B------:R-:W-:Y:S02]  /*2b30*/  ISETP.NE.AND P0, PT, R73, RZ, PT ;  /* 0x000000ff4900720c */ /* 0x000fe40003f05270 */
[----:B------:R-:W0:Y:S07]  /*2b40*/  MUFU.RCP64H R73, 24 ;  /* 0x4038000000497908 */ /* 0x000e2e0000001800 */
[----:B------:R-:W-:Y:S01]  /*2b50*/  @!P5 FSEL R3, R61, R60, P6 ;  /* 0x0000003c3d03d208 */ /* 0x000fe20003000000 */
[----:B------:R-:W-:-:S02]  /*2b60*/  IMAD.MOV.U32 R60, RZ, RZ, 0x0 ;  /* 0x00000000ff3c7424 */ /* 0x000fc400078e00ff */
        /* <DEDUP_REMOVED lines=23> */
.L_x_403:
[----:B------:R-:W-:Y:S01]  /*2ce0*/  FSETP.NEU.AND P5, PT, R12, 1, PT ;  /* 0x3f8000000c00780b */ /* 0x000fe20003fad000 */
[----:B------:R-:W-:Y:S01]  /*2cf0*/  DADD R72, -RZ, |R54| ;  /* 0x00000000ff487229 */ /* 0x000fe20000000536 */
[----:B------:R-:W-:Y:S01]  /*2d00*/  MOV R0, 0x2d50 ;  /* 0x00002d5000007802 */ /* 0x000fe20000000f00 */
[----:B------:R-:W-:Y:S01]  /*2d10*/  UMOV UR46, 0x40100000 ;  /* 0x40100000002e7882 */ /* 0x000fe20000000000 */
[----:B------:R-:W-:Y:S02]  /*2d20*/  FSEL R60, R60, 1.46601546874880000000e+13, P5 ;  /* 0x555555553c3c7808 */ /* 0x000fe40002800000 */
[----:B------:R-:W-:-:S07]  /*2d30*/  FSEL R61, R61, 1.4166666269302368164, P5 ;  /* 0x3fb555553d3d7808 */ /* 0x000fce0002800000 */
[----:B------:R-:W-:Y:S05]  /*2d40*/  CALL.REL.NOINC `($_Z24FractionalStep_3D_SolverifififfPfS_S_$__internal_accurate_pow) ;  /* 0x0000004c001c7944 */ /* 0x000fea0003c00000 */
[----:B------:R-:W-:Y:S01]  /*2d50*/  UISETP.NE.AND UP0, UPT, UR50, URZ, UPT ;  /* 0x000000ff3200728c */ /* 0x000fe2000bf05270 */
[----:B------:R-:W-:Y:S01]  /*2d60*/  ISETP.NE.AND P5, PT, R9, RZ, PT ;  /* 0x000000ff0900720c */ /* 0x000fe20003fa5270 */
[----:B------:R-:W-:Y:S01]  /*2d70*/  IMAD.MOV.U32 R78, RZ, RZ, 0x0 ;  /* 0x00000000ff4e7424 */ /* 0x000fe200078e00ff */
[----:B------:R-:W-:Y:S01]  /*2d80*/  FSEL R0, R72, RZ, P4 ;  /* 0x000000ff48007208 */ /* 0x000fe20002000000 */
[----:B------:R-:W-:Y:S01]  /*2d90*/  DADD R72, R54, 4 ;  /* 0x4010000036487429 */ /* 0x000fe20000000000 */
[----:B------:R-:W-:Y:S01]  /*2da0*/  FSETP.NAN.AND P6, PT, R8, UR5, PT ;  /* 0x0000000508007c0b */ /* 0x000fe2000bfc8000 */
[----:B------:R-:W-:Y:S01]  /*2db0*/  IMAD.MOV.U32 R79, RZ, RZ, 0x40380000 ;  /* 0x40380000ff4f7424 */ /* 0x000fe200078e00ff */
[----:B------:R-:W-:Y:S02]  /*2dc0*/  FSEL R3, R0, RZ, P5 ;  /* 0x000000ff00037208 */ /* 0x000fe40002800000 */
[----:B------:R-:W-:-:S13]  /*2dd0*/  PLOP3.LUT P5, PT, PT, PT, UP0, 0x80, 0x8 ;  /* 0x000000000008781c */ /* 0x000fda0003faf008 */
[----:B------:R-:W-:Y:S02]  /*2de0*/  @!P5 FSEL R0, R72, R3, P6 ;  /* 0x000000034800d208 */ /* 0x000fe40003000000 */
[----:B------:R-:W-:Y:S02]  /*2df0*/  ISETP.NE.AND P5, PT, R9, RZ, PT ;  /* 0x000000ff0900720c */ /* 0x000fe40003fa5270 */
[----:B------:R-:W-:-:S04]  /*2e00*/  FSEL R3, R4, RZ, P4 ;  /* 0x000000ff04037208 */ /* 0x000fc80002000000 */
[----:B------:R-:W-:Y:S02]  /*2e10*/  FSEL R72, R3, +QNAN , P5 ;  /* 0x7ff0000003487808 */ /* 0x000fe40002800000 */
[----:B------:R-:W-:-:S13]  /*2e20*/  PLOP3.LUT P5, PT, PT, PT, UP0, 0x80, 0x8 ;  /* 0x000000000008781c */ /* 0x000fda0003faf008 */
[----:B------:R-:W-:Y:S01]  /*2e30*/  @!P5 FSEL R3, R73, R72, P6 ;  /* 0x000000484903d208 */ /* 0x000fe20003000000 */
[----:B------:R-:W-:Y:S01]  /*2e40*/  IMAD.MOV.U32 R72, RZ, RZ, 0x1 ;  /* 0x00000001ff487424 */ /* 0x000fe200078e00ff */
[----:B------:R-:W0:Y:S05]  /*2e50*/  MUFU.RCP64H R73, 24 ;  /* 0x4038000000497908 */ /* 0x000e2a0000001800 */
        /* <DEDUP_REMOVED lines=22> */
.L_x_404:
[----:B------:R-:W-:Y:S01]  /*2fc0*/  LDS R0, [R16+0x158] ;  /* 0x0001580010007984 */ /* 0x000fe20000000800 */
[C---:B------:R-:W-:Y:S01]  /*2fd0*/  DADD R74, R60.reuse, R78 ;  /* 0x000000003c4a7229 */ /* 0x040fe2000000004e */
[----:B------:R-:W-:Y:S01]  /*2fe0*/  UMOV UR46, 0x40100000 ;  /* 0x40100000002e7882 */ /* 0x000fe20000000000 */
[----:B------:R-:W-:Y:S01]  /*2ff0*/  DMUL R60, R60, UR38 ;  /* 0x000000263c3c7c28 */ /* 0x000fe20008000000 */
[----:B------:R-:W0:Y:S05]  /*3000*/  LDS R3, [R16+0x298] ;  /* 0x0002980010037984 */ /* 0x000e2a0000000800 */
[----:B------:R-:W-:Y:S01]  /*3010*/  DMUL R74, R74, UR38 ;  /* 0x000000264a4a7c28 */ /* 0x000fe20008000000 */
[----:B0-----:R-:W-:-:S04]  /*3020*/  FADD R0, R0, R3 ;  /* 0x0000000300007221 */ /* 0x001fc80000000000 */
[----:B------:R0:W1:Y:S02]  /*3030*/  F2F.F64.F32 R72, R0 ;  /* 0x0000000000487310 */ /* 0x0000640000201800 */
[----:B0-----:R-:W-:Y:S01]  /*3040*/  MOV R0, 0x30a0 ;  /* 0x000030a000007802 */ /* 0x001fe20000000f00 */
[----:B-1----:R-:W-:-:S08]  /*3050*/  DMUL R60, R72, R60 ;  /* 0x0000003c483c7228 */ /* 0x002fd00000000000 */
[----:B------:R-:W-:Y:S02]  /*3060*/  DFMA R60, R74, R72, R60 ;  /* 0x000000484a3c722b */ /* 0x000fe4000000003c */
[----:B------:R-:W-:-:S06]  /*3070*/  DADD R72, -RZ, |R50| ;  /* 0x00000000ff487229 */ /* 0x000fcc0000000532 */
[----:B------:R-:W-:-:S11]  /*3080*/  DFMA R62, R64, R62, R60 ;  /* 0x0000003e403e722b */ /* 0x000fd6000000003c */
[----:B------:R-:W-:Y:S05]  /*3090*/  CALL.REL.NOINC `($_Z24FractionalStep_3D_SolverifififfPfS_S_$__internal_accurate_pow) ;  /* 0x0000004800487944 */ /* 0x000fea0003c00000 */
        /* <DEDUP_REMOVED lines=42> */
.L_x_405:
[----:B------:R-:W-:Y:S01]  /*3340*/  LDS R0, [R16+0x1f0] ;  /* 0x0001f00010007984 */ /* 0x000fe20000000800 */
[----:B------:R-:W-:Y:S01]  /*3350*/  FSETP.NEU.AND P5, PT, R7, 1, PT ;  /* 0x3f8000000700780b */ /* 0x000fe20003fad000 */
[----:B------:R-:W-:Y:S01]  /*3360*/  DADD R72, -RZ, |R58| ;  /* 0x00000000ff487229 */ /* 0x000fe2000000053a */
[----:B------:R-:W-:Y:S01]  /*3370*/  UMOV UR46, 0x40180000 ;  /* 0x40180000002e7882 */ /* 0x000fe20000000000 */
[----:B------:R-:W0:Y:S01]  /*3380*/  LDS R3, [R16+0x200] ;  /* 0x0002000010037984 */ /* 0x000e220000000800 */
[----:B------:R-:W-:Y:S02]  /*3390*/  FSEL R64, R60, 1.46601546874880000000e+13, P5 ;  /* 0x555555553c407808 */ /* 0x000fe40002800000 */
[----:B------:R-:W-:-:S06]  /*33a0*/  FSEL R65, R61, 1.4166666269302368164, P5 ;  /* 0x3fb555553d417808 */ /* 0x000fcc0002800000 */
[C---:B------:R-:W-:Y:S02]  /*33b0*/  DADD R78, R64.reuse, R78 ;  /* 0x00000000404e7229 */ /* 0x040fe4000000004e */
[----:B------:R-:W-:-:S06]  /*33c0*/  DMUL R64, R64, UR40 ;  /* 0x0000002840407c28 */ /* 0x000fcc0008000000 */
[----:B------:R-:W-:Y:S01]  /*33d0*/  DMUL R78, R78, UR40 ;  /* 0x000000284e4e7c28 */ /* 0x000fe20008000000 */
[----:B0-----:R-:W-:Y:S02]  /*33e0*/  FADD R0, R0, R3 ;  /* 0x0000000300007221 */ /* 0x001fe40000000000 */
[----:B------:R-:W-:Y:S08]  /*33f0*/  F2F.F64.F32 R2, R2 ;  /* 0x0000000200027310 */ /* 0x000ff00000201800 */
[----:B------:R0:W1:Y:S02]  /*3400*/  F2F.F64.F32 R60, R0 ;  /* 0x00000000003c7310 */ /* 0x0000640000201800 */
[----:B0-----:R-:W-:Y:S01]  /*3410*/  MOV R0, 0x3480 ;  /* 0x0000348000007802 */ /* 0x001fe20000000f00 */
[----:B-1----:R-:W-:-:S08]  /*3420*/  DMUL R64, R60, R64 ;  /* 0x000000403c407228 */ /* 0x002fd00000000000 */
[----:B------:R-:W-:-:S08]  /*3430*/  DFMA R64, R78, R60, R64 ;  /* 0x0000003c4e40722b */ /* 0x000fd00000000040 */
[----:B------:R-:W-:-:S08]  /*3440*/  DADD R62, R62, R64 ;  /* 0x000000003e3e7229 */ /* 0x000fd00000000040 */
[----:B------:R-:W-:-:S10]  /*3450*/  DADD R78, R62, R2 ;  /* 0x000000003e4e7229 */ /* 0x000fd40000000002 */
[----:B------:R0:W1:Y:S02]  /*3460*/  F2F.F32.F64 R78, R78 ;  /* 0x0000004e004e7310 */ /* 0x0000640000301000 */
[----:B01----:R-:W-:Y:S05]  /*3470*/  CALL.REL.NOINC `($_Z24FractionalStep_3D_SolverifififfPfS_S_$__internal_accurate_pow) ;  /* 0x0000004400507944 */ /* 0x003fea0003c00000 */
[----:B------:R-:W-:Y:S01]  /*3480*/  UISETP.NE.AND UP0, UPT, UR52, URZ, UPT ;  /* 0x000000ff3400728c */ /* 0x000fe2000bf05270 */
[----:B------:R-:W-:Y:S01]  /*3490*/  FSETP.NEU.AND P6, PT, R14, RZ, PT ;  /* 0x000000ff0e00720b */ /* 0x000fe20003fcd000 */
[----:B------:R-:W0:Y:S01]  /*34a0*/  MUFU.RCP64H R61, 720 ;  /* 0x40868000003d7908 */ /* 0x000e220000001800 */
        /* <DEDUP_REMOVED lines=31> */
.L_x_406:
[----:B------:R-:W-:Y:S01]  /*36a0*/  FSETP.NEU.AND P5, PT, R14, 1, PT ;  /* 0x3f8000000e00780b */ /* 0x000fe20003fad000 */
[----:B------:R-:W-:Y:S01]  /*36b0*/  DADD R72, -RZ, |R56| ;  /* 0x00000000ff487229 */ /* 0x000fe20000000538 */
[----:B------:R-:W-:Y:S01]  /*36c0*/  MOV R0, 0x3710 ;  /* 0x0000371000007802 */ /* 0x000fe20000000f00 */
[----:B------:R-:W-:Y:S01]  /*36d0*/  UMOV UR46, 0x40180000 ;  /* 0x40180000002e7882 */ /* 0x000fe20000000000 */
[----:B------:R-:W-:Y:S02]  /*36e0*/  FSEL R2, R2, 3.1249045965716459206e-25, P5 ;  /* 0x16c16c1702027808 */ /* 0x000fe40002800000 */
[----:B------:R-:W-:-:S07]  /*36f0*/  FSEL R3, R3, 0.90138888359069824219, P5 ;  /* 0x3f66c16c03037808 */ /* 0x000fce0002800000 */
[----:B------:R-:W-:Y:S05]  /*3700*/  CALL.REL.NOINC `($_Z24FractionalStep_3D_SolverifififfPfS_S_$__internal_accurate_pow) ;  /* 0x0000004000ac7944 */ /* 0x000fea0003c00000 */
[----:B------:R-:W-:Y:S01]  /*3710*/  UISETP.NE.AND UP0, UPT, UR53, URZ, UPT ;  /* 0x000000ff3500728c */ /* 0x000fe2000bf05270 */
[----:B------:R-:W-:Y:S01]  /*3720*/  FSETP.NEU.AND P6, PT, R13, RZ, PT ;  /* 0x000000ff0d00720b */ /* 0x000fe20003fcd000 */
[----:B------:R-:W0:Y:S01]  /*3730*/  MUFU.RCP64H R65, 720 ;  /* 0x4086800000417908 */ /* 0x000e220000001800 */
[----:B------:R-:W-:Y:S02]  /*3740*/  IMAD.MOV.U32 R60, RZ, RZ, 0x0 ;  /* 0x00000000ff3c7424 */ /* 0x000fe400078e00ff */
[----:B------:R-:W-:Y:S01]  /*3750*/  FSEL R72, R72, RZ, P6 ;  /* 0x000000ff48487208 */ /* 0x000fe20003000000 */
[----:B------:R-:W-:Y:S01]  /*3760*/  IMAD.MOV.U32 R64, RZ, RZ, 0x1 ;  /* 0x00000001ff407424 */ /* 0x000fe200078e00ff */
[----:B------:R-:W-:Y:S02]  /*3770*/  PLOP3.LUT P5, PT, PT, PT, UP0, 0x80, 0x8 ;  /* 0x000000000008781c */ /* 0x000fe40003faf008 */
[----:B------:R-:W-:Y:S02]  /*3780*/  FSEL R61, R72, RZ, P3 ;  /* 0x000000ff483d7208 */ /* 0x000fe40001800000 */
[----:B------:R-:W-:-:S09]  /*3790*/  FSEL R73, R4, RZ, P6 ;  /* 0x000000ff04497208 */ /* 0x000fd20003000000 */
[----:B------:R-:W-:Y:S02]  /*37a0*/  @!P5 FSEL R72, R44, R61, P1 ;  /* 0x0000003d2c48d208 */ /* 0x000fe40000800000 */
[----:B------:R-:W-:Y:S02]  /*37b0*/  PLOP3.LUT P5, PT, PT, PT, UP0, 0x80, 0x8 ;  /* 0x000000000008781c */ /* 0x000fe40003faf008 */
[----:B------:R-:W-:-:S11]  /*37c0*/  FSEL R61, R73, +QNAN , P3 ;  /* 0x7ff00000493d7808 */ /* 0x000fd60001800000 */
        /* <DEDUP_REMOVED lines=22> */
.L_x_407:
[----:B------:R-:W-:Y:S01]  /*3930*/  FSETP.NEU.AND P5, PT, R13, 1, PT ;  /* 0x3f8000000d00780b */ /* 0x000fe20003fad000 */
[----:B------:R-:W-:Y:S01]  /*3940*/  DADD R72, -RZ, |R52| ;  /* 0x00000000ff487229 */ /* 0x000fe20000000534 */
[----:B------:R-:W-:Y:S01]  /*3950*/  MOV R0, 0x39e0 ;  /* 0x000039e000007802 */ /* 0x000fe20000000f00 */
[----:B------:R-:W-:Y:S01]  /*3960*/  UMOV UR46, 0x40180000 ;  /* 0x40180000002e7882 */ /* 0x000fe20000000000 */
[----:B------:R-:W-:Y:S02]  /*3970*/  FSEL R60, R60, 3.1249045965716459206e-25, P5 ;  /* 0x16c16c173c3c7808 */ /* 0x000fe40002800000 */
[----:B------:R-:W-:-:S06]  /*3980*/  FSEL R61, R61, 0.90138888359069824219, P5 ;  /* 0x3f66c16c3d3d7808 */ /* 0x000fcc0002800000 */
[----:B------:R-:W-:Y:S01]  /*3990*/  DADD R2, R2, R60 ;  /* 0x0000000002027229 */ /* 0x000fe2000000003c */
[----:B------:R-:W-:-:S06]  /*39a0*/  FADD R60, R69, R26 ;  /* 0x0000001a453c7221 */ /* 0x000fcc0000000000 */
[----:B------:R-:W0:Y:S01]  /*39b0*/  F2F.F64.F32 R60, R60 ;  /* 0x0000003c003c7310 */ /* 0x000e220000201800 */
[----:B------:R-:W-:-:S11]  /*39c0*/  DMUL R62, R2, UR42 ;  /* 0x0000002a023e7c28 */ /* 0x000fd60008000000 */
[----:B0-----:R-:W-:Y:S05]  /*39d0*/  CALL.REL.NOINC `($_Z24FractionalStep_3D_SolverifififfPfS_S_$__internal_accurate_pow) ;  /* 0x0000003c00f87944 */ /* 0x001fea0003c00000 */
[----:B------:R-:W-:Y:S01]  /*39e0*/  UISETP.NE.AND UP0, UPT, UR54, URZ, UPT ;  /* 0x000000ff3600728c */ /* 0x000fe2000bf05270 */
[----:B------:R-:W-:Y:S01]  /*39f0*/  FSETP.NEU.AND P5, PT, R12, RZ, PT ;  /* 0x000000ff0c00720b */ /* 0x000fe20003fad000 */
[----:B------:R-:W0:Y:S01]  /*3a00*/  MUFU.RCP64H R73, 720 ;  /* 0x4086800000497908 */ /* 0x000e220000001800 */
        /* <DEDUP_REMOVED lines=12> */
[----:B------:R-:W-:Y:S01]  /*3ad0*/  ISETP.NE.AND P0, PT, R2, RZ, PT ;  /* 0x000000ff0200720c */ /* 0x000fe20003f05270 */
[----:B------:R-:W-:-:S08]  /*3ae0*/  IMAD.MOV.U32 R2, RZ, RZ, 0x0 ;  /* 0x00000000ff027424 */ /* 0x000fd000078e00ff */
        /* <DEDUP_REMOVED lines=24> */
.L_x_408:
        /* <DEDUP_REMOVED lines=8> */
[----:B------:R-:W-:Y:S01]  /*3cf0*/  ISETP.NE.AND P5, PT, R9, RZ, PT ;  /* 0x000000ff0900720c */ /* 0x000fe20003fa5270 */
[----:B------:R-:W-:Y:S01]  /*3d00*/  DADD R2, R54, 6 ;  /* 0x4018000036027429 */ /* 0x000fe20000000000 */
[----:B------:R-:W-:Y:S01]  /*3d10*/  FSEL R0, R72, RZ, P4 ;  /* 0x000000ff48007208 */ /* 0x000fe20002000000 */
[----:B------:R-:W-:Y:S01]  /*3d20*/  IMAD.MOV.U32 R72, RZ, RZ, 0x1 ;  /* 0x00000001ff487424 */ /* 0x000fe200078e00ff */
[----:B------:R-:W-:Y:S02]  /*3d30*/  FSETP.NAN.AND P6, PT, R8, UR5, PT ;  /* 0x0000000508007c0b */ /* 0x000fe4000bfc8000 */
[----:B------:R-:W-:Y:S02]  /*3d40*/  FSEL R73, R0, RZ, P5 ;  /* 0x000000ff00497208 */ /* 0x000fe40002800000 */
[----:B------:R-:W-:Y:S02]  /*3d50*/  PLOP3.LUT P5, PT, PT, PT, UP0, 0x80, 0x8 ;  /* 0x000000000008781c */ /* 0x000fe40003faf008 */
[----:B------:R-:W-:-:S11]  /*3d60*/  FSEL R77, R4, RZ, P4 ;  /* 0x000000ff044d7208 */ /* 0x000fd60002000000 */
[----:B------:R-:W-:Y:S02]  /*3d70*/  @!P5 FSEL R0, R2, R73, P6 ;  /* 0x000000490200d208 */ /* 0x000fe40003000000 */
[----:B------:R-:W-:Y:S01]  /*3d80*/  ISETP.NE.AND P5, PT, R9, RZ, PT ;  /* 0x000000ff0900720c */ /* 0x000fe20003fa5270 */
[----:B------:R-:W0:Y:S03]  /*3d90*/  MUFU.RCP64H R73, 720 ;  /* 0x4086800000497908 */ /* 0x000e260000001800 */
[----:B------:R-:W-:Y:S02]  /*3da0*/  FSEL R2, R77, +QNAN , P5 ;  /* 0x7ff000004d027808 */ /* 0x000fe40002800000 */
[----:B------:R-:W-:-:S13]  /*3db0*/  PLOP3.LUT P5, PT, PT, PT, UP0, 0x80, 0x8 ;  /* 0x000000000008781c */ /* 0x000fda0003faf008 */
        /* <DEDUP_REMOVED lines=25> */
.L_x_409:
        /* <DEDUP_REMOVED lines=55> */
.L_x_410:
[----:B------:R-:W-:Y:S01]  /*42c0*/  LDS R0, [R16+0x1ec] ;  /* 0x0001ec0010007984 */ /* 0x000fe20000000800 */
[----:B------:R-:W-:Y:S01]  /*42d0*/  FSETP.NEU.AND P5, PT, R7, 1, PT ;  /* 0x3f8000000700780b */ /* 0x000fe20003fad000 */
[----:B------:R-:W-:Y:S01]  /*42e0*/  F2F.F64.F32 R78, R78 ;  /* 0x0000004e004e7310 */ /* 0x000fe20000201800 */
[----:B------:R-:W-:Y:S01]  /*42f0*/  DADD R72, -RZ, |R58| ;  /* 0x00000000ff487229 */ /* 0x000fe2000000053a */
[----:B------:R-:W0:Y:S01]  /*4300*/  LDS R65, [R16+0x204] ;  /* 0x0002040010417984 */ /* 0x000e220000000800 */
[----:B------:R-:W-:Y:S01]  /*4310*/  FSEL R64, R62, 3.1249045965716459206e-25, P5 ;  /* 0x16c16c173e407808 */ /* 0x000fe20002800000 */
[----:B------:R-:W-:Y:S01]  /*4320*/  UMOV UR46, 0x40200000 ;  /* 0x40200000002e7882 */ /* 0x000fe20000000000 */
[----:B0-----:R-:W-:Y:S01]  /*4330*/  FADD R0, R0, R65 ;  /* 0x0000004100007221 */ /* 0x001fe20000000000 */
[----:B------:R-:W-:-:S03]  /*4340*/  FSEL R65, R63, 0.90138888359069824219, P5 ;  /* 0x3f66c16c3f417808 */ /* 0x000fc60002800000 */
[----:B------:R0:W1:Y:S03]  /*4350*/  F2F.F64.F32 R62, R0 ;  /* 0x00000000003e7310 */ /* 0x0000660000201800 */
[C---:B------:R-:W-:Y:S02]  /*4360*/  DADD R2, R64.reuse, R2 ;  /* 0x0000000040027229 */ /* 0x040fe40000000002 */
[----:B------:R-:W-:Y:S01]  /*4370*/  DMUL R64, R64, UR40 ;  /* 0x0000002840407c28 */ /* 0x000fe20008000000 */
[----:B0-----:R-:W-:-:S05]  /*4380*/  MOV R0, 0x4400 ;  /* 0x0000440000007802 */ /* 0x001fca0000000f00 */
[----:B------:R-:W-:Y:S02]  /*4390*/  DMUL R2, R2, UR40 ;  /* 0x0000002802027c28 */ /* 0x000fe40008000000 */
[----:B-1----:R-:W-:-:S08]  /*43a0*/  DMUL R64, R62, R64 ;  /* 0x000000403e407228 */ /* 0x002fd00000000000 */
[----:B------:R-:W-:-:S08]  /*43b0*/  DFMA R2, R2, R62, R64 ;  /* 0x0000003e0202722b */ /* 0x000fd00000000040 */
[----:B------:R-:W-:-:S08]  /*43c0*/  DADD R2, R60, R2 ;  /* 0x000000003c027229 */ /* 0x000fd00000000002 */
[----:B------:R-:W-:-:S06]  /*43d0*/  DADD R2, R2, R78 ;  /* 0x0000000002027229 */ /* 0x000fcc000000004e */
[----:B------:R0:W1:Y:S05]  /*43e0*/  F2F.F32.F64 R79, R2 ;  /* 0x00000002004f7310 */ /* 0x00006a0000301000 */
        /* <DEDUP_REMOVED lines=35> */
.L_x_411:
[----:B------:R-:W-:Y:S01]  /*4620*/  FSETP.NEU.AND P5, PT, R14, 1, PT ;  /* 0x3f8000000e00780b */ /* 0x000fe20003fad000 */
[----:B------:R-:W-:Y:S01]  /*4630*/  DADD R72, -RZ, |R56| ;  /* 0x00000000ff487229 */ /* 0x000fe20000000538 */
[----:B------:R-:W-:Y:S01]  /*4640*/  MOV R0, 0x4690 ;  /* 0x0000469000007802 */ /* 0x000fe20000000f00 */
[----:B------:R-:W-:Y:S01]  /*4650*/  UMOV UR46, 0x40200000 ;  /* 0x40200000002e7882 */ /* 0x000fe20000000000 */
[----:B------:R-:W-:Y:S02]  /*4660*/  FSEL R2, R2, 2.6805903767080696074e-23, P5 ;  /* 0x1a01a01a02027808 */ /* 0x000fe40002800000 */
[----:B------:R-:W-:-:S07]  /*4670*/  FSEL R3, R3, 0.5390872955322265625, P5 ;  /* 0x3f0a01a003037808 */ /* 0x000fce0002800000 */
        /* <DEDUP_REMOVED lines=35> */
.L_x_412:
        /* <DEDUP_REMOVED lines=52> */
.L_x_413:
        /* <DEDUP_REMOVED lines=46> */
.L_x_414:
        /* <DEDUP_REMOVED lines=56> */
.L_x_415:
[----:B------:R-:W-:Y:S01]  /*5250*/  LDS R0, [R16+0x1e8] ;  /* 0x0001e80010007984 */ /* 0x000fe20000000800 */
[----:B------:R-:W-:Y:S01]  /*5260*/  FSETP.NEU.AND P5, PT, R7, 1, PT ;  /* 0x3f8000000700780b */ /* 0x000fe20003fad000 */
[----:B------:R-:W-:Y:S01]  /*5270*/  DADD R72, -RZ, |R58| ;  /* 0x00000000ff487229 */ /* 0x000fe2000000053a */
[----:B------:R-:W-:Y:S01]  /*5280*/  UMOV UR46, 0x40240000 ;  /* 0x40240000002e7882 */ /* 0x000fe20000000000 */
[----:B------:R-:W0:Y:S01]  /*5290*/  LDS R65, [R16+0x208] ;  /* 0x0002080010417984 */ /* 0x000e220000000800 */
[----:B------:R-:W-:Y:S01]  /*52a0*/  FSEL R64, R62, 2.6805903767080696074e-23, P5 ;  /* 0x1a01a01a3e407808 */ /* 0x000fe20002800000 */
[----:B0-----:R-:W-:Y:S01]  /*52b0*/  FADD R0, R0, R65 ;  /* 0x0000004100007221 */ /* 0x001fe20000000000 */
[----:B------:R-:W-:-:S03]  /*52c0*/  FSEL R65, R63, 0.5390872955322265625, P5 ;  /* 0x3f0a01a03f417808 */ /* 0x000fc60002800000 */
[----:B------:R0:W1:Y:S03]  /*52d0*/  F2F.F64.F32 R62, R0 ;  /* 0x00000000003e7310 */ /* 0x0000660000201800 */
[C---:B------:R-:W-:Y:S02]  /*52e0*/  DADD R2, R64.reuse, R2 ;  /* 0x0000000040027229 */ /* 0x040fe40000000002 */
[----:B------:R-:W-:Y:S01]  /*52f0*/  DMUL R64, R64, UR40 ;  /* 0x0000002840407c28 */ /* 0x000fe20008000000 */
[----:B0-----:R-:W-:-:S05]  /*5300*/  MOV R0, 0x5390 ;  /* 0x0000539000007802 */ /* 0x001fca0000000f00 */
[----:B------:R-:W-:Y:S02]  /*5310*/  DMUL R2, R2, UR40 ;  /* 0x0000002802027c28 */ /* 0x000fe40008000000 */
[----:B-1----:R-:W-:-:S08]  /*5320*/  DMUL R64, R62, R64 ;  /* 0x000000403e407228 */ /* 0x002fd00000000000 */
[----:B------:R-:W-:Y:S01]  /*5330*/  DFMA R2, R2, R62, R64 ;  /* 0x0000003e0202722b */ /* 0x000fe20000000040 */
[----:B------:R-:W0:Y:S07]  /*5340*/  F2F.F64.F32 R62, R79 ;  /* 0x0000004f003e7310 */ /* 0x000e2e0000201800 */
[----:B------:R-:W-:-:S08]  /*5350*/  DADD R2, R60, R2 ;  /* 0x000000003c027229 */ /* 0x000fd00000000002 */
[----:B0-----:R-:W-:-:S06]  /*5360*/  DADD R62, R2, R62 ;  /* 0x00000000023e7229 */ /* 0x001fcc000000003e */
[----:B------:R0:W1:Y:S05]  /*5370*/  F2F.F32.F64 R78, R62 ;  /* 0x0000003e004e7310 */ /* 0x00006a0000301000 */
[----:B01----:R-:W-:Y:S05]  /*5380*/  CALL.REL.NOINC `($_Z24FractionalStep_3D_SolverifififfPfS_S_$__internal_accurate_pow) ;  /* 0x00000024008c7944 */ /* 0x003fea0003c00000 */
        /* <DEDUP_REMOVED lines=35> */
.L_x_416:
[----:B------:R-:W-:Y:S01]  /*55c0*/  FSETP.NEU.AND P5, PT, R14, 1, PT ;  /* 0x3f8000000e00780b */ /* 0x000fe20003fad000 */
[----:B------:R-:W-:Y:S01]  /*55d0*/  DADD R72, -RZ, |R56| ;  /* 0x00000000ff487229 */ /* 0x000fe20000000538 */
[----:B------:R-:W-:Y:S01]  /*55e0*/  MOV R0, 0x5630 ;  /* 0x0000563000007802 */ /* 0x000fe20000000f00 */
[----:B------:R-:W-:Y:S01]  /*55f0*/  UMOV UR46, 0x40240000 ;  /* 0x40240000002e7882 */ /* 0x000fe20000000000 */
[----:B------:R-:W-:Y:S02]  /*5600*/  FSEL R2, R2, -1.481905565015040338e-05, P5 ;  /* 0xb7789f5c02027808 */ /* 0x000fe40002800000 */
[----:B------:R-:W-:-:S07]  /*5610*/  FSEL R3, R3, 0.31736990809440612793, P5 ;  /* 0x3ea27e4f03037808 */ /* 0x000fce0002800000 */
[----:B------:R-:W-:Y:S05]  /*5620*/  CALL.REL.NOINC `($_Z24FractionalStep_3D_SolverifififfPfS_S_$__internal_accurate_pow) ;  /* 0x0000002000e47944 */ /* 0x000fea0003c00000 */
        /* <DEDUP_REMOVED lines=35> */
.L_x_417:
        /* <DEDUP_REMOVED lines=53> */
.L_x_418:
        /* <DEDUP_REMOVED lines=46> */
.L_x_419:
        /* <DEDUP_REMOVED lines=56> */
.L_x_420:
[----:B------:R-:W-:Y:S01]  /*6210*/  LDS R0, [R16+0x1e4] ;  /* 0x0001e40010007984 */ /* 0x000fe20000000800 */
[----:B------:R-:W-:Y:S01]  /*6220*/  FSETP.NEU.AND P5, PT, R7, 1, PT ;  /* 0x3f8000000700780b */ /* 0x000fe20003fad000 */
[----:B------:R-:W-:Y:S01]  /*6230*/  F2F.F64.F32 R78, R78 ;  /* 0x0000004e004e7310 */ /* 0x000fe20000201800 */
[----:B------:R-:W-:Y:S01]  /*6240*/  DADD R72, -RZ, |R58| ;  /* 0x00000000ff487229 */ /* 0x000fe2000000053a */
[----:B------:R-:W0:Y:S01]  /*6250*/  LDS R65, [R16+0x20c] ;  /* 0x00020c0010417984 */ /* 0x000e220000000800 */
[----:B------:R-:W-:Y:S01]  /*6260*/  FSEL R64, R62, -1.481905565015040338e-05, P5 ;  /* 0xb7789f5c3e407808 */ /* 0x000fe20002800000 */
[----:B------:R-:W-:Y:S01]  /*6270*/  UMOV UR46, 0x40280000 ;  /* 0x40280000002e7882 */ /* 0x000fe20000000000 */
[----:B0-----:R-:W-:Y:S01]  /*6280*/  FADD R0, R0, R65 ;  /* 0x0000004100007221 */ /* 0x001fe20000000000 */
[----:B------:R-:W-:-:S03]  /*6290*/  FSEL R65, R63, 0.31736990809440612793, P5 ;  /* 0x3ea27e4f3f417808 */ /* 0x000fc60002800000 */
        /* <DEDUP_REMOVED lines=8> */
[----:B------:R-:W-:-:S10]  /*6320*/  DADD R2, R2, R78 ;  /* 0x0000000002027229 */ /* 0x000fd4000000004e */
[----:B------:R0:W1:Y:S02]  /*6330*/  F2F.F32.F64 R2, R2 ;  /* 0x0000000200027310 */ /* 0x0000640000301000 */
[----:B01----:R-:W-:Y:S05]  /*6340*/  CALL.REL.NOINC `($_Z24FractionalStep_3D_SolverifififfPfS_S_$__internal_accurate_pow) ;  /* 0x00000014009c7944 */ /* 0x003fea0003c00000 */
[----:B------:R-:W-:Y:S01]  /*6350*/  FSETP.NEU.AND P5, PT, R14, RZ, PT ;  /* 0x000000ff0e00720b */ /* 0x000fe20003fad000 */
[----:B------:R-:W-:Y:S01]  /*6360*/  UISETP.NE.AND UP0, UPT, UR67, URZ, UPT ;  /* 0x000000ff4300728c */ /* 0x000fe2000bf05270 */
[----:B------:R-:W-:Y:S01]  /*6370*/  DADD R60, R58, 12 ;  /* 0x402800003a3c7429 */ /* 0x000fe20000000000 */
[----:B------:R-:W-:Y:S01]  /*6380*/  IMAD.MOV.U32 R64, RZ, RZ, 0x0 ;  /* 0x00000000ff407424 */ /* 0x000fe200078e00ff */
[----:B------:R-:W-:Y:S01]  /*6390*/  FSEL R72, R72, RZ, P5 ;  /* 0x000000ff48487208 */ /* 0x000fe20002800000 */
[----:B------:R-:W-:Y:S01]  /*63a0*/  IMAD.MOV.U32 R65, RZ, RZ, 0x41bc8cfc ;  /* 0x41bc8cfcff417424 */ /* 0x000fe200078e00ff */
[----:B------:R-:W-:Y:S01]  /*63b0*/  FSEL R73, R4, RZ, P5 ;  /* 0x000000ff04497208 */ /* 0x000fe20002800000 */
[----:B------:R-:W-:Y:S01]  /*63c0*/  IMAD.MOV.U32 R62, RZ, RZ, 0x1 ;  /* 0x00000001ff3e7424 */ /* 0x000fe200078e00ff */
[----:B------:R-:W-:Y:S02]  /*63d0*/  FSEL R3, R72, RZ, P0 ;  /* 0x000000ff48037208 */ /* 0x000fe40000000000 */
[----:B------:R-:W-:-:S02]  /*63e0*/  FSEL R63, R73, +QNAN , P0 ;  /* 0x7ff00000493f7808 */ /* 0x000fc40000000000 */
[----:B------:R-:W-:-:S13]  /*63f0*/  PLOP3.LUT P0, PT, PT, PT, UP0, 0x80, 0x8 ;  /* 0x000000000008781c */ /* 0x000fda0003f0f008 */
[----:B------:R-:W-:Y:S02]  /*6400*/  @!P0 FSEL R72, R60, R3, P2 ;  /* 0x000000033c488208 */ /* 0x000fe40001000000 */
[----:B------:R-:W-:-:S13]  /*6410*/  PLOP3.LUT P0, PT, PT, PT, UP0, 0x80, 0x8 ;  /* 0x000000000008781c */ /* 0x000fda0003f0f008 */
[----:B------:R-:W-:Y:S02]  /*6420*/  @!P0 FSEL R73, R61, R63, P2 ;  /* 0x0000003f3d498208 */ /* 0x000fe40001000000 */
[----:B------:R-:W0:Y:S04]  /*6430*/  MUFU.RCP64H R63, 479001600 ;  /* 0x41bc8cfc003f7908 */ /* 0x000e280000001800 */
[----:B------:R-:W-:-:S10]  /*6440*/  DADD R72, R72, R72 ;  /* 0x0000000048487229 */ /* 0x000fd40000000048 */
        /* <DEDUP_REMOVED lines=19> */
.L_x_421:
[----:B------:R-:W-:Y:S01]  /*6580*/  FSETP.NEU.AND P0, PT, R14, 1, PT ;  /* 0x3f8000000e00780b */ /* 0x000fe20003f0d000 */
[----:B------:R-:W-:Y:S01]  /*6590*/  DADD R72, -RZ, |R56| ;  /* 0x00000000ff487229 */ /* 0x000fe20000000538 */
[----:B------:R-:W-:Y:S01]  /*65a0*/  MOV R0, 0x65f0 ;  /* 0x000065f000007802 */ /* 0x000fe20000000f00 */
[----:B------:R-:W-:Y:S01]  /*65b0*/  UMOV UR46, 0x40280000 ;  /* 0x40280000002e7882 */ /* 0x000fe20000000000 */
[----:B------:R-:W-:Y:S02]  /*65c0*/  FSEL R60, R60, -1.54028256424871466263e+29, P0 ;  /* 0xeff8d8983c3c7808 */ /* 0x000fe40000000000 */
[----:B------:R-:W-:-:S07]  /*65d0*/  FSEL R61, R61, 0.17376267910003662109, P0 ;  /* 0x3e31eed83d3d7808 */ /* 0x000fce0000000000 */
[----:B------:R-:W-:Y:S05]  /*65e0*/  CALL.REL.NOINC `($_Z24FractionalStep_3D_SolverifififfPfS_S_$__internal_accurate_pow) ;  /* 0x0000001000f47944 */ /* 0x000fea0003c00000 */
[----:B------:R-:W-:Y:S01]  /*65f0*/  UISETP.NE.AND UP0, UPT, UR68, URZ, UPT ;  /* 0x000000ff4400728c */ /* 0x000fe2000bf05270 */
[----:B------:R-:W-:Y:S01]  /*6600*/  FSETP.NEU.AND P0, PT, R13, RZ, PT ;  /* 0x000000ff0d00720b */ /* 0x000fe20003f0d000 */
[----:B------:R-:W-:-:S03]  /*6610*/  DADD R62, R56, 12 ;  /* 0x40280000383e7429 */ /* 0x000fc60000000000 */
[----:B------:R-:W-:Y:S01]  /*6620*/  FSEL R0, R72, RZ, P0 ;  /* 0x000000ff48007208 */ /* 0x000fe20000000000 */
[----:B------:R-:W-:Y:S01]  /*6630*/  IMAD.MOV.U32 R72, RZ, RZ, 0x1 ;  /* 0x00000001ff487424 */ /* 0x000fe200078e00ff */
[----:B------:R-:W-:Y:S02]  /*6640*/  FSEL R3, R4, RZ, P0 ;  /* 0x000000ff04037208 */ /* 0x000fe40000000000 */
[----:B------:R-:W-:Y:S02]  /*6650*/  PLOP3.LUT P0, PT, PT, PT, UP0, 0x80, 0x8 ;  /* 0x000000000008781c */ /* 0x000fe40003f0f008 */
[----:B------:R-:W-:Y:S02]  /*6660*/  FSEL R65, R0, RZ, P3 ;  /* 0x000000ff00417208 */ /* 0x000fe40001800000 */
[----:B------:R-:W-:-:S09]  /*6670*/  FSEL R73, R3, +QNAN , P3 ;  /* 0x7ff0000003497808 */ /* 0x000fd20001800000 */
        /* <DEDUP_REMOVED lines=28> */
.L_x_422:
        /* <DEDUP_REMOVED lines=10> */
[----:B0-----:R-:W-:Y:S05]  /*68e0*/  CALL.REL.NOINC `($_Z24FractionalStep_3D_SolverifififfPfS_S_$__internal_accurate_pow) ;  /* 0x0000001000347944 */ /* 0x001fea0003c00000 */
[----:B------:R-:W-:Y:S01]  /*68f0*/  FSETP.NEU.AND P2, PT, R12, RZ, PT ;  /* 0x000000ff0c00720b */ /* 0x000fe20003f4d000 */
[----:B------:R-:W-:Y:S01]  /*6900*/  UISETP.NE.AND UP0, UPT, UR69, URZ, UPT ;  /* 0x000000ff4500728c */ /* 0x000fe2000bf05270 */
[----:B------:R-:W-:Y:S01]  /*6910*/  ISETP.NE.AND P0, PT, R11, RZ, PT ;  /* 0x000000ff0b00720c */ /* 0x000fe20003f05270 */
[----:B------:R-:W0:Y:S01]  /*6920*/  MUFU.RCP64H R73, 479001600 ;  /* 0x41bc8cfc00497908 */ /* 0x000e220000001800 */
[----:B------:R-:W-:Y:S01]  /*6930*/  FSEL R0, R72, RZ, P2 ;  /* 0x000000ff48007208 */ /* 0x000fe20001000000 */
[----:B------:R-:W-:Y:S01]  /*6940*/  IMAD.MOV.U32 R72, RZ, RZ, 0x1 ;  /* 0x00000001ff487424 */ /* 0x000fe200078e00ff */
[----:B------:R-:W-:Y:S02]  /*6950*/  FSEL R3, R4, RZ, P2 ;  /* 0x000000ff04037208 */ /* 0x000fe40001000000 */
[----:B------:R-:W-:Y:S02]  /*6960*/  FSEL R11, R0, RZ, P0 ;  /* 0x000000ff000b7208 */ /* 0x000fe40000000000 */
[----:B------:R-:W-:-:S02]  /*6970*/  FSEL R13, R3, +QNAN , P0 ;  /* 0x7ff00000030d7808 */ /* 0x000fc40000000000 */
[----:B------:R-:W-:Y:S02]  /*6980*/  PLOP3.LUT P0, PT, PT, PT, UP0, 0x80, 0x8 ;  /* 0x000000000008781c */ /* 0x000fe40003f0f008 */
[----:B------:R-:W-:Y:S01]  /*6990*/  ISETP.NE.AND P1, PT, R10, RZ, PT ;  /* 0x000000ff0a00720c */ /* 0x000fe20003f25270 */
[----:B------:R-:W-:-:S10]  /*69a0*/  IMAD.MOV.U32 R10, RZ, RZ, 0x0 ;  /* 0x00000000ff0a7424 */ /* 0x000fd400078e00ff */
[----:B------:R-:W-:Y:S01]  /*69b0*/  @!P0 FSEL R0, R34, R11, P1 ;  /* 0x0000000b22008208 */ /* 0x000fe20000800000 */
[----:B------:R-:W-:Y:S01]  /*69c0*/  IMAD.MOV.U32 R11, RZ, RZ, 0x41bc8cfc ;  /* 0x41bc8cfcff0b7424 */ /* 0x000fe200078e00ff */
[----:B------:R-:W-:-:S05]  /*69d0*/  PLOP3.LUT P0, PT, PT, PT, UP0, 0x80, 0x8 ;  /* 0x000000000008781c */ /* 0x000fca0003f0f008 */
[----:B0-----:R-:W-:-:S08]  /*69e0*/  DFMA R64, R72, -R10, 1 ;  /* 0x3ff000004840742b */ /* 0x001fd0000000080a */
[----:B------:R-:W-:Y:S01]  /*69f0*/  DFMA R64, R64, R64, R64 ;  /* 0x000000404040722b */ /* 0x000fe20000000040 */
[----:B------:R-:W-:-:S07]  /*6a00*/  @!P0 FSEL R3, R35, R13, P1 ;  /* 0x0000000d23038208 */ /* 0x000fce0000800000 */
        /* <DEDUP_REMOVED lines=20> */
.L_x_423:
[----:B------:R-:W-:Y:S01]  /*6b50*/  FSETP.NEU.AND P0, PT, R12, 1, PT ;  /* 0x3f8000000c00780b */ /* 0x000fe20003f0d000 */
[----:B------:R-:W-:Y:S01]  /*6b60*/  DADD R72, -RZ, |R54| ;  /* 0x00000000ff487229 */ /* 0x000fe20000000536 */
[----:B------:R-:W-:Y:S01]  /*6b70*/  MOV R0, 0x6bc0 ;  /* 0x00006bc000007802 */ /* 0x000fe20000000f00 */
[----:B------:R-:W-:Y:S01]  /*6b80*/  UMOV UR46, 0x40280000 ;  /* 0x40280000002e7882 */ /* 0x000fe20000000000 */
[----:B------:R-:W-:Y:S02]  /*6b90*/  FSEL R10, R10, -1.54028256424871466263e+29, P0 ;  /* 0xeff8d8980a0a7808 */ /* 0x000fe40000000000 */
[----:B------:R-:W-:-:S07]  /*6ba0*/  FSEL R11, R11, 0.17376267910003662109, P0 ;  /* 0x3e31eed80b0b7808 */ /* 0x000fce0000000000 */
[----:B------:R-:W-:Y:S05]  /*6bb0*/  CALL.REL.NOINC `($_Z24FractionalStep_3D_SolverifififfPfS_S_$__internal_accurate_pow) ;  /* 0x0000000c00807944 */ /* 0x000fea0003c00000 */
[----:B------:R-:W0:Y:S01]  /*6bc0*/  MUFU.RCP64H R65, 479001600 ;  /* 0x41bc8cfc00417908 */ /* 0x000e220000001800 */
[----:B------:R-:W-:Y:S01]  /*6bd0*/  UISETP.NE.AND UP0, UPT, UR70, URZ, UPT ;  /* 0x000000ff4600728c */ /* 0x000fe2000bf05270 */
[----:B------:R-:W-:Y:S01]  /*6be0*/  IMAD.MOV.U32 R12, RZ, RZ, 0x0 ;  /* 0x00000000ff0c7424 */ /* 0x000fe200078e00ff */
[----:B------:R-:W-:Y:S01]  /*6bf0*/  ISETP.NE.AND P2, PT, R9, RZ, PT ;  /* 0x000000ff0900720c */ /* 0x000fe20003f45270 */
[----:B------:R-:W-:Y:S01]  /*6c00*/  IMAD.MOV.U32 R13, RZ, RZ, 0x41bc8cfc ;  /* 0x41bc8cfcff0d7424 */ /* 0x000fe200078e00ff */
[----:B------:R-:W-:Y:S01]  /*6c10*/  FSETP.NAN.AND P1, PT, R8, UR5, PT ;  /* 0x0000000508007c0b */ /* 0x000fe2000bf28000 */
[----:B------:R-:W-:Y:S01]  /*6c20*/  IMAD.MOV.U32 R64, RZ, RZ, 0x1 ;  /* 0x00000001ff407424 */ /* 0x000fe200078e00ff */
[----:B------:R-:W-:Y:S01]  /*6c30*/  PLOP3.LUT P0, PT, PT, PT, UP0, 0x80, 0x8 ;  /* 0x000000000008781c */ /* 0x000fe20003f0f008 */
[----:B------:R-:W-:Y:S01]  /*6c40*/  DADD R8, R54, 12 ;  /* 0x4028000036087429 */ /* 0x000fe20000000000 */
[----:B------:R-:W-:Y:S02]  /*6c50*/  FSEL R0, R72, RZ, P4 ;  /* 0x000000ff48007208 */ /* 0x000fe40002000000 */
[----:B------:R-:W-:-:S02]  /*6c60*/  FSEL R3, R4, RZ, P4 ;  /* 0x000000ff04037208 */ /* 0x000fc40002000000 */
[----:B------:R-:W-:Y:S01]  /*6c70*/  FSEL R23, R0, RZ, P2 ;  /* 0x000000ff00177208 */ /* 0x000fe20001000000 */
[----:B0-----:R-:W-:-:S06]  /*6c80*/  DFMA R72, R64, -R12, 1 ;  /* 0x3ff000004048742b */ /* 0x001fcc000000080c */
[----:B------:R-:W-:Y:S02]  /*6c90*/  @!P0 FSEL R0, R8, R23, P1 ;  /* 0x0000001708008208 */ /* 0x000fe40000800000 */
[----:B------:R-:W-:Y:S02]  /*6ca0*/  PLOP3.LUT P0, PT, PT, PT, UP0, 0x80, 0x8 ;  /* 0x000000000008781c */ /* 0x000fe40003f0f008 */
[----:B------:R-:W-:Y:S01]  /*6cb0*/  FSEL R8, R3, +QNAN , P2 ;  /* 0x7ff0000003087808 */ /* 0x000fe20001000000 */
[----:B------:R-:W-:-:S08]  /*6cc0*/  DFMA R72, R72, R72, R72 ;  /* 0x000000484848722b */ /* 0x000fd00000000048 */
[----:B------:R-:W-:Y:S02]  /*6cd0*/  DFMA R64, R64, R72, R64 ;  /* 0x000000484040722b */ /* 0x000fe40000000040 */
[----:B------:R-:W-:Y:S01]  /*6ce0*/  @!P0 FSEL R3, R9, R8, P1 ;  /* 0x0000000809038208 */ /* 0x000fe20000800000 */
[----:B------:R-:W-:-:S04]  /*6cf0*/  IMAD.MOV.U32 R72, RZ, RZ, R0 ;  /* 0x000000ffff487224 */ /* 0x000fc800078e0000 */
[----:B------:R-:W-:Y:S01]  /*6d00*/  IMAD.MOV.U32 R73, RZ, RZ, R3 ;  /* 0x000000ffff497224 */ /* 0x000fe200078e0003 */
[----:B------:R-:W-:-:S05]  /*6d10*/  DFMA R12, R64, -R12, 1 ;  /* 0x3ff00000400c742b */ /* 0x000fca000000080c */
[----:B------:R-:W-:-:S03]  /*6d20*/  DADD R72, R72, R72 ;  /* 0x0000000048487229 */ /* 0x000fc60000000048 */
[----:B------:R-:W-:-:S07]  /*6d30*/  DFMA R64, R64, R12, R64 ;  /* 0x0000000c4040722b */ /* 0x000fce0000000040 */
[----:B------:R-:W-:Y:S01]  /*6d40*/  FSETP.GEU.AND P1, PT, |R73|, 6.5827683646048100446e-37, PT ;  /* 0x036000004900780b */ /* 0x000fe20003f2e200 */
        /* <DEDUP_REMOVED lines=13> */
.L_x_424:
[----:B------:R-:W-:Y:S01]  /*6e20*/  LDS R0, [R16+0x18] ;  /* 0x0000180010007984 */ /* 0x000fe20000000800 */
[C---:B------:R-:W-:Y:S01]  /*6e30*/  DADD R64, R10.reuse, R8 ;  /* 0x000000000a407229 */ /* 0x040fe20000000008 */
[----:B------:R-:W-:Y:S01]  /*6e40*/  UMOV UR46, 0x40280000 ;  /* 0x40280000002e7882 */ /* 0x000fe20000000000 */
[----:B------:R-:W-:Y:S01]  /*6e50*/  DMUL R10, R10, UR38 ;  /* 0x000000260a0a7c28 */ /* 0x000fe20008000000 */
[----:B------:R-:W0:Y:S01]  /*6e60*/  LDS R3, [R16+0x3d8] ;  /* 0x0003d80010037984 */ /* 0x000e220000000800 */
[----:B------:R-:W-:-:S04]  /*6e70*/  DADD R72, -RZ, |R50| ;  /* 0x00000000ff487229 */ /* 0x000fc80000000532 */
[----:B------:R-:W-:Y:S01]  /*6e80*/  DMUL R64, R64, UR38 ;  /* 0x0000002640407c28 */ /* 0x000fe20008000000 */
[----:B0-----:R-:W-:-:S04]  /*6e90*/  FADD R0, R0, R3 ;  /* 0x0000000300007221 */ /* 0x001fc80000000000 */
[----:B------:R0:W1:Y:S02]  /*6ea0*/  F2F.F64.F32 R12, R0 ;  /* 0x00000000000c7310 */ /* 0x0000640000201800 */
[----:B0-----:R-:W-:Y:S01]  /*6eb0*/  MOV R0, 0x6f00 ;  /* 0x00006f0000007802 */ /* 0x001fe20000000f00 */
[----:B-1----:R-:W-:-:S08]  /*6ec0*/  DMUL R10, R12, R10 ;  /* 0x0000000a0c0a7228 */ /* 0x002fd00000000000 */
[----:B------:R-:W-:-:S08]  /*6ed0*/  DFMA R10, R64, R12, R10 ;  /* 0x0000000c400a722b */ /* 0x000fd0000000000a */
[----:B------:R-:W-:-:S11]  /*6ee0*/  DFMA R60, R62, R60, R10 ;  /* 0x0000003c3e3c722b */ /* 0x000fd6000000000a */
[----:B------:R-:W-:Y:S05]  /*6ef0*/  CALL.REL.NOINC `($_Z24FractionalStep_3D_SolverifififfPfS_S_$__internal_accurate_pow) ;  /* 0x0000000800b07944 */ /* 0x000fea0003c00000 */
[----:B------:R-:W0:Y:S01]  /*6f00*/  MUFU.RCP64H R63, 479001600 ;  /* 0x41bc8cfc003f7908 */ /* 0x000e220000001800 */
[----:B------:R-:W-:Y:S01]  /*6f10*/  IMAD.MOV.U32 R10, RZ, RZ, 0x0 ;  /* 0x00000000ff0a7424 */ /* 0x000fe200078e00ff */
[----:B------:R-:W-:Y:S01]  /*6f20*/  UISETP.NE.AND UP0, UPT, UR71, URZ, UPT ;  /* 0x000000ff4700728c */ /* 0x000fe2000bf05270 */
[----:B------:R-:W-:Y:S01]  /*6f30*/  IMAD.MOV.U32 R11, RZ, RZ, 0x41bc8cfc ;  /* 0x41bc8cfcff0b7424 */ /* 0x000fe200078e00ff */
[----:B------:R-:W-:Y:S01]  /*6f40*/  FSETP.NEU.AND P4, PT, R7, RZ, PT ;  /* 0x000000ff0700720b */ /* 0x000fe20003f8d000 */
[----:B------:R-:W-:Y:S01]  /*6f50*/  IMAD.MOV.U32 R62, RZ, RZ, 0x1 ;  /* 0x00000001ff3e7424 */ /* 0x000fe200078e00ff */
[----:B------:R-:W-:Y:S02]  /*6f60*/  ISETP.NE.AND P3, PT, R6, RZ, PT ;  /* 0x000000ff0600720c */ /* 0x000fe40003f65270 */
[----:B------:R-:W-:Y:S02]  /*6f70*/  PLOP3.LUT P0, PT, PT, PT, UP0, 0x80, 0x8 ;  /* 0x000000000008781c */ /* 0x000fe40003f0f008 */
[----:B------:R-:W-:-:S02]  /*6f80*/  PLOP3.LUT P1, PT, PT, PT, UP0, 0x80, 0x8 ;  /* 0x000000000008781c */ /* 0x000fc40003f2f008 */
[----:B------:R-:W-:Y:S02]  /*6f90*/  FSEL R72, R72, RZ, P4 ;  /* 0x000000ff48487208 */ /* 0x000fe40002000000 */
[----:B------:R-:W-:Y:S02]  /*6fa0*/  ISETP.NE.AND P2, PT, R5, RZ, PT ;  /* 0x000000ff0500720c */ /* 0x000fe40003f45270 */
[----:B------:R-:W-:Y:S01]  /*6fb0*/  FSEL R3, R72, RZ, P3 ;  /* 0x000000ff48037208 */ /* 0x000fe20001800000 */
[----:B0-----:R-:W-:Y:S01]  /*6fc0*/  DFMA R12, R62, -R10, 1 ;  /* 0x3ff000003e0c742b */ /* 0x001fe2000000080a */
[----:B------:R-:W-:-:S04]  /*6fd0*/  FSEL R5, R4, RZ, P4 ;  /* 0x000000ff04057208 */ /* 0x000fc80002000000 */
[----:B------:R-:W-:-:S03]  /*6fe0*/  FSEL R23, R5, +QNAN , P3 ;  /* 0x7ff0000005177808 */ /* 0x000fc60001800000 */
[----:B------:R-:W-:Y:S02]  /*6ff0*/  DFMA R64, R12, R12, R12 ;  /* 0x0000000c0c40722b */ /* 0x000fe4000000000c */
[----:B------:R-:W-:-:S06]  /*7000*/  DADD R12, R50, 12 ;  /* 0x40280000320c7429 */ /* 0x000fcc0000000000 */
[----:B------:R-:W-:-:S04]  /*7010*/  DFMA R62, R62, R64, R62 ;  /* 0x000000403e3e722b */ /* 0x000fc8000000003e */
[----:B------:R-:W-:Y:S02]  /*7020*/  @!P0 FSEL R72, R12, R3, P2 ;  /* 0x000000030c488208 */ /* 0x000fe40001000000 */
[----:B------:R-:W-:Y:S02]  /*7030*/  @!P1 FSEL R5, R13, R23, P2 ;  /* 0x000000170d059208 */ /* 0x000fe40001000000 */
[----:B------:R-:W-:Y:S01]  /*7040*/  DFMA R10, R62, -R10, 1 ;  /* 0x3ff000003e0a742b */ /* 0x000fe2000000080a */
[----:B------:R-:W-:-:S06]  /*7050*/  IMAD.MOV.U32 R4, RZ, RZ, R72 ;  /* 0x000000ffff047224 */ /* 0x000fcc00078e0048 */
[----:B------:R-:W-:Y:S02]  /*7060*/  DADD R4, R4, R4 ;  /* 0x0000000004047229 */ /* 0x000fe40000000004 */
[----:B------:R-:W-:-:S08]  /*7070*/  DFMA R62, R62, R10, R62 ;  /* 0x0000000a3e3e722b */ /* 0x000fd0000000003e */
[----:B------:R-:W-:Y:S01]  /*7080*/  DMUL R72, R62, R4 ;  /* 0x000000043e487228 */ /* 0x000fe20000000000 */
[----:B------:R-:W-:-:S07]  /*7090*/  FSETP.GEU.AND P1, PT, |R5|, 6.5827683646048100446e-37, PT ;  /* 0x036000000500780b */ /* 0x000fce0003f2e200 */
        /* <DEDUP_REMOVED lines=10> */
[----:B------:R-:W-:Y:S05]  /*7140*/  CALL.REL.NOINC `($__internal_17_$__cuda_sm20_div_rn_f64_full) ;  /* 0x0000000000887944 */ /* 0x000fea0003c00000 */
[----:B------:R-:W-:-:S07]  /*7150*/  IMAD.MOV.U32 R72, RZ, RZ, R0 ;  /* 0x000000ffff487224 */ /* 0x000fce00078e0000 */
.L_x_425:
[----:B------:R-:W0:Y:S01]  /*7160*/  LDC.64 R10, c[0x0][0x3a0] ;  /* 0x0000e800ff0a7b82 */ /* 0x000e220000000a00 */
[----:B------:R-:W2:Y:S04]  /*7170*/  LDG.E R12, desc[UR36][R30.64] ;  /* 0x000000241e0c7981 */ /* 0x000ea8000c1e1900 */
[----:B------:R-:W-:Y:S04]  /*7180*/  LDS R0, [R16+0x1e0] ;  /* 0x0001e00010007984 */ /* 0x000fe80000000800 */
[----:B------:R-:W1:Y:S01]  /*7190*/  LDS R3, [R16+0x210] ;  /* 0x0002100010037984 */ /* 0x000e620000000800 */
[----:B0-----:R-:W-:-:S06]  /*71a0*/  IMAD.WIDE R10, R19, 0x4, R10 ;  /* 0x00000004130a7825 */ /* 0x001fcc00078e020a */
[----:B------:R-:W3:Y:S01]  /*71b0*/  LDG.E.CONSTANT R10, desc[UR36][R10.64] ;  /* 0x000000240a0a7981 */ /* 0x000ee2000c1e9900 */
[----:B------:R-:W-:-:S04]  /*71c0*/  FSETP.NEU.AND P0, PT, R7, 1, PT ;  /* 0x3f8000000700780b */ /* 0x000fc80003f0d000 */
[----:B------:R-:W-:Y:S02]  /*71d0*/  FSEL R4, R72, -1.54028256424871466263e+29, P0 ;  /* 0xeff8d89848047808 */ /* 0x000fe40000000000 */
[----:B------:R-:W-:Y:S01]  /*71e0*/  FSEL R5, R73, 0.17376267910003662109, P0 ;  /* 0x3e31eed849057808 */ /* 0x000fe20000000000 */
[----:B-1----:R-:W-:-:S04]  /*71f0*/  FADD R0, R0, R3 ;  /* 0x0000000300007221 */ /* 0x002fc80000000000 */
[----:B------:R-:W0:Y:S01]  /*7200*/  F2F.F64.F32 R6, R0 ;  /* 0x0000000000067310 */ /* 0x000e220000201800 */
[C---:B------:R-:W-:Y:S02]  /*7210*/  DADD R8, R4.reuse, R8 ;  /* 0x0000000004087229 */ /* 0x040fe40000000008 */
[----:B------:R-:W-:-:S06]  /*7220*/  DMUL R4, R4, UR40 ;  /* 0x0000002804047c28 */ /* 0x000fcc0008000000 */
[----:B------:R-:W-:Y:S02]  /*7230*/  DMUL R8, R8, UR40 ;  /* 0x0000002808087c28 */ /* 0x000fe40008000000 */
        /* <DEDUP_REMOVED lines=19> */
        .weak           $__internal_17_$__cuda_sm20_div_rn_f64_full
        .type           $__internal_17_$__cuda_sm20_div_rn_f64_full,@function
        .size           $__internal_17_$__cuda_sm20_div_rn_f64_full,($_Z24FractionalStep_3D_SolverifififfPfS_S_$__internal_accurate_pow - $__internal_17_$__cuda_sm20_div_rn_f64_full)
$__internal_17_$__cuda_sm20_div_rn_f64_full:
        /* <DEDUP_REMOVED lines=35> */
.L_x_427:
[----:B------:R-:W-:Y:S01]  /*75a0*/  VIADD R73, R74, 0xffffffff ;  /* 0xffffffff4a497836 */ /* 0x000fe20000000000 */
[----:B------:R-:W-:-:S04]  /*75b0*/  DMUL R92, R88, R86 ;  /* 0x00000056585c7228 */ /* 0x000fc80000000000 */
[----:B------:R-:W-:Y:S01]  /*75c0*/  ISETP.GT.U32.AND P5, PT, R73, 0x7feffffe, PT ;  /* 0x7feffffe4900780c */ /* 0x000fe20003fa4070 */
[----:B------:R-:W-:-:S03]  /*75d0*/  VIADD R73, R77, 0xffffffff ;  /* 0xffffffff4d497836 */ /* 0x000fc60000000000 */
[----:B------:R-:W-:Y:S02]  /*75e0*/  DFMA R90, R92, -R82, R86 ;  /* 0x800000525c5a722b */ /* 0x000fe40000000056 */
[----:B------:R-:W-:-:S06]  /*75f0*/  ISETP.GT.U32.OR P5, PT, R73, 0x7feffffe, P5 ;  /* 0x7feffffe4900780c */ /* 0x000fcc0002fa4470 */
[----:B------:R-:W-:-:S07]  /*7600*/  DFMA R88, R88, R90, R92 ;  /* 0x0000005a5858722b */ /* 0x000fce000000005c */
[----:B------:R-:W-:Y:S05]  /*7610*/  @P5 BRA `(.L_x_428) ;  /* 0x0000000000745947 */ /* 0x000fea0003800000 */
[----:B------:R-:W-:Y:S01]  /*7620*/  LOP3.LUT R73, R81, 0x7ff00000, RZ, 0xc0, !PT ;  /* 0x7ff0000051497812 */ /* 0x000fe200078ec0ff */
[----:B------:R-:W-:-:S03]  /*7630*/  IMAD.MOV.U32 R74, RZ, RZ, RZ ;  /* 0x000000ffff4a7224 */ /* 0x000fc600078e00ff */
[CC--:B------:R-:W-:Y:S02]  /*7640*/  ISETP.GE.U32.AND P5, PT, R4.reuse, R73.reuse, PT ;  /* 0x000000490400720c */ /* 0x0c0fe40003fa6070 */
[----:B------:R-:W-:Y:S02]  /*7650*/  VIADDMNMX R4, R4, -R73, 0xb9600000, !PT ;  /* 0xb960000004047446 */ /* 0x000fe40007800949 */
[----:B------:R-:W-:Y:S02]  /*7660*/  SEL R0, R0, 0x63400000, !P5 ;  /* 0x6340000000007807 */ /* 0x000fe40006800000 */
[----:B------:R-:W-:-:S05]  /*7670*/  VIMNMX R73, PT, PT, R4, 0x46a00000, PT ;  /* 0x46a0000004497848 */ /* 0x000fca0003fe0100 */
        /* <DEDUP_REMOVED lines=23> */
.L_x_428:
        /* <DEDUP_REMOVED lines=17> */
.L_x_431:
[----:B------:R-:W-:Y:S01]  /*7900*/  LOP3.LUT R73, R81, 0x80000, RZ, 0xfc, !PT ;  /* 0x0008000051497812 */ /* 0x000fe200078efcff */
[----:B------:R-:W-:-:S04]  /*7910*/  IMAD.MOV.U32 R90, RZ, RZ, R80 ;  /* 0x000000ffff5a7224 */ /* 0x000fc800078e0050 */
[----:B------:R-:W-:Y:S01]  /*7920*/  IMAD.MOV.U32 R91, RZ, RZ, R73 ;  /* 0x000000ffff5b7224 */ /* 0x000fe200078e0049 */
[----:B------:R-:W-:Y:S06]  /*7930*/  BRA `(.L_x_429) ;  /* 0x00000000000c7947 */ /* 0x000fec0003800000 */
.L_x_430:
[----:B------:R-:W-:Y:S01]  /*7940*/  LOP3.LUT R73, R85, 0x80000, RZ, 0xfc, !PT ;  /* 0x0008000055497812 */ /* 0x000fe200078efcff */
[----:B------:R-:W-:-:S04]  /*7950*/  IMAD.MOV.U32 R90, RZ, RZ, R84 ;  /* 0x000000ffff5a7224 */ /* 0x000fc800078e0054 */
[----:B------:R-:W-:-:S07]  /*7960*/  IMAD.MOV.U32 R91, RZ, RZ, R73 ;  /* 0x000000ffff5b7224 */ /* 0x000fce00078e0049 */
.L_x_429:
[----:B------:R-:W-:Y:S02]  /*7970*/  IMAD.MOV.U32 R74, RZ, RZ, R72 ;  /* 0x000000ffff4a7224 */ /* 0x000fe400078e0048 */
[----:B------:R-:W-:Y:S02]  /*7980*/  IMAD.MOV.U32 R75, RZ, RZ, 0x0 ;  /* 0x00000000ff4b7424 */ /* 0x000fe400078e00ff */
[----:B------:R-:W-:Y:S02]  /*7990*/  IMAD.MOV.U32 R0, RZ, RZ, R90 ;  /* 0x000000ffff007224 */ /* 0x000fe400078e005a */
[----:B------:R-:W-:Y:S01]  /*79a0*/  IMAD.MOV.U32 R73, RZ, RZ, R91 ;  /* 0x000000ffff497224 */ /* 0x000fe200078e005b */
[----:B------:R-:W-:Y:S06]  /*79b0*/  RET.REL.NODEC R74 `(_Z24FractionalStep_3D_SolverifififfPfS_S_) ;  /* 0xffffff844a907950 */ /* 0x000fec0003c3ffff */
        .type           $_Z24FractionalStep_3D_SolverifififfPfS_S_$__internal_accurate_pow,@function
        .size           $_Z24FractionalStep_3D_SolverifififfPfS_S_$__internal_accurate_pow,(.L_x_882 - $_Z24FractionalStep_3D_SolverifififfPfS_S_$__internal_accurate_pow)
$_Z24FractionalStep_3D_SolverifififfPfS_S_$__internal_accurate_pow:
[----:B------:R-:W-:Y:S01]  /*79c0*/  ISETP.GT.U32.AND P5, PT, R73, 0xfffff, PT ;  /* 0x000fffff4900780c */ /* 0x000fe20003fa4070 */
[----:B------:R-:W-:Y:S01]  /*79d0*/  UMOV UR44, 0x7d2cafe2 ;  /* 0x7d2cafe2002c7882 */ /* 0x000fe20000000000 */
[----:B------:R-:W-:Y:S01]  /*79e0*/  SHF.R.U32.HI R4, RZ, 0x14, R73 ;  /* 0x00000014ff047819 */ /* 0x000fe20000011649 */
[----:B------:R-:W-:Y:S01]  /*79f0*/  UMOV UR45, 0x3eb0f5ff ;  /* 0x3eb0f5ff002d7882 */ /* 0x000fe20000000000 */
[----:B------:R-:W-:Y:S01]  /*7a00*/  UMOV UR47, UR46 ;  /* 0x0000002e002f7c82 */ /* 0x000fe20008000000 */
[----:B------:R-:W-:Y:S01]  /*7a10*/  UP2UR UR72, UPR, URZ, 0x1 ;  /* 0x00000001ff487883 */ /* 0x000fe20008000000 */
[----:B------:R-:W-:Y:S01]  /*7a20*/  UMOV UR73, 0x3c7abc9e ;  /* 0x3c7abc9e00497882 */ /* 0x000fe20000000000 */
[----:B------:R-:W-:-:S06]  /*7a30*/  UMOV UR46, UR74 ;  /* 0x0000004a002e7c82 */ /* 0x000fcc0008000000 */
[----:B------:R-:W-:-:S10]  /*7a40*/  @!P5 DMUL R74, R72, 1.80143985094819840000e+16 ;  /* 0x43500000484ad828 */ /* 0x000fd40000000000 */
        /* <DEDUP_REMOVED lines=64> */
[----:B------:R-:W-:Y:S01]  /*7e50*/  DADD R80, R80, -R90 ;  /* 0x0000000050507229 */ /* 0x000fe2000000085a */
[----:B------:R-:W-:-:S03]  /*7e60*/  UMOV UR72, 0x3b39803f ;  /* 0x3b39803f00487882 */ /* 0x000fc60000000000 */
        /* <DEDUP_REMOVED lines=30> */
[----:B------:R-:W-:-:S08]  /*8050*/  DFMA R76, R74, UR72, R76 ;  /* 0x000000484a4c7c2b */ /* 0x000fd0000800004c */
[----:B------:R-:W-:-:S08]  /*8060*/  DADD R74, R72, R76 ;  /* 0x00000000484a7229 */ /* 0x000fd0000000004c */
[----:B------:R-:W-:Y:S02]  /*8070*/  DADD R72, R72, -R74 ;  /* 0x0000000048487229 */ /* 0x000fe4000000084a */
[----:B------:R-:W-:-:S06]  /*8080*/  DMUL R80, R74, UR46 ;  /* 0x0000002e4a507c28 */ /* 0x000fcc0008000000 */
[----:B------:R-:W-:Y:S02]  /*8090*/  DADD R76, R76, R72 ;  /* 0x000000004c4c7229 */ /* 0x000fe40000000048 */
[----:B------:R-:W-:Y:S01]  /*80a0*/  DFMA R74, R74, UR46, -R80 ;  /* 0x0000002e4a4a7c2b */ /* 0x000fe20008000850 */
[----:B------:R-:W-:Y:S02]  /*80b0*/  IMAD.MOV.U32 R72, RZ, RZ, 0x652b82fe ;  /* 0x652b82feff487424 */ /* 0x000fe400078e00ff */
[----:B------:R-:W-:-:S05]  /*80c0*/  IMAD.MOV.U32 R73, RZ, RZ, 0x3ff71547 ;  /* 0x3ff71547ff497424 */ /* 0x000fca00078e00ff */
[----:B------:R-:W-:-:S08]  /*80d0*/  DFMA R76, R76, UR46, R74 ;  /* 0x0000002e4c4c7c2b */ /* 0x000fd0000800004a */
[----:B------:R-:W-:-:S08]  /*80e0*/  DADD R82, R80, R76 ;  /* 0x0000000050527229 */ /* 0x000fd0000000004c */
[----:B------:R-:W-:Y:S02]  /*80f0*/  DFMA R72, R82, R72, 6.75539944105574400000e+15 ;  /* 0x433800005248742b */ /* 0x000fe40000000048 */
[----:B------:R-:W-:-:S06]  /*8100*/  FSETP.GEU.AND P5, PT, |R83|, 4.1917929649353027344, PT ;  /* 0x4086232b5300780b */ /* 0x000fcc0003fae200 */
[----:B------:R-:W-:-:S08]  /*8110*/  DADD R74, R72, -6.75539944105574400000e+15 ;  /* 0xc3380000484a7429 */ /* 0x000fd00000000000 */
[----:B------:R-:W-:Y:S01]  /*8120*/  DFMA R84, R74, -UR44, R82 ;  /* 0x8000002c4a547c2b */ /* 0x000fe20008000052 */
[----:B------:R-:W-:Y:S01]  /*8130*/  UMOV UR44, 0x3b39803f ;  /* 0x3b39803f002c7882 */ /* 0x000fe20000000000 */
[----:B------:R-:W-:-:S06]  /*8140*/  UMOV UR45, 0x3c7abc9e ;  /* 0x3c7abc9e002d7882 */ /* 0x000fcc0000000000 */
        /* <DEDUP_REMOVED lines=46> */
[----:B------:R-:W-:-:S03]  /*8430*/  IMAD R75, R4, 0x100000, R75 ;  /* 0x00100000044b7824 */ /* 0x000fc600078e024b */
[----:B------:R-:W-:Y:S01]  /*8440*/  LEA R73, R72, 0x3ff00000, 0x14 ;  /* 0x3ff0000048497811 */ /* 0x000fe200078ea0ff */
[----:B------:R-:W-:-:S06]  /*8450*/  IMAD.MOV.U32 R72, RZ, RZ, RZ ;  /* 0x000000ffff487224 */ /* 0x000fcc00078e00ff */
[----:B------:R-:W-:-:S11]  /*8460*/  DMUL R80, R74, R72 ;  /* 0x000000484a507228 */ /* 0x000fd60000000000 */
.L_x_432:
[----:B------:R-:W-:Y:S01]  /*8470*/  DFMA R76, R76, R80, R80 ;  /* 0x000000504c4c722b */ /* 0x000fe20000000050 */
[----:B------:R-:W-:Y:S01]  /*8480*/  IMAD.MOV.U32 R74, RZ, RZ, R0 ;  /* 0x000000ffff4a7224 */ /* 0x000fe200078e0000 */
[----:B------:R-:W-:Y:S01]  /*8490*/  DSETP.NEU.AND P5, PT, |R80|, +INF , PT ;  /* 0x7ff000005000742a */ /* 0x000fe20003fad200 */
[----:B------:R-:W-:-:S07]  /*84a0*/  IMAD.MOV.U32 R75, RZ, RZ, 0x0 ;  /* 0x00000000ff4b7424 */ /* 0x000fce00078e00ff */
[----:B------:R-:W-:Y:S02]  /*84b0*/  FSEL R72, R80, R76, !P5 ;  /* 0x0000004c50487208 */ /* 0x000fe40006800000 */
[----:B------:R-:W-:Y:S01]  /*84c0*/  FSEL R4, R81, R77, !P5 ;  /* 0x0000004d51047208 */ /* 0x000fe20006800000 */
[----:B------:R-:W-:Y:S06]  /*84d0*/  RET.REL.NODEC R74 `(_Z24FractionalStep_3D_SolverifififfPfS_S_) ;  /* 0xffffff784ac87950 */ /* 0x000fec0003c3ffff */
.L_x_433:
        /* <DEDUP_REMOVED lines=10> */
.L_x_882:


//--------------------- .text._Z31LaxWendroff_3D_Solver_OptimizedifififfPfS_S_ --------------------------
	.section	.text._Z31LaxWendroff_3D_Solver_OptimizedifififfPfS_S_,"ax",@progbits
	.align	128
        .global         _Z31LaxWendroff_3D_Solver_OptimizedifififfPfS_S_
        .type           _Z31LaxWendroff_3D_Solver_OptimizedifififfPfS_S_,@function
        .size           _Z31LaxWendroff_3D_Solver_OptimizedifififfPfS_S_,(.L_x_883 - _Z31LaxWendroff_3D_Solver_OptimizedifififfPfS_S_)
        .other          _Z31LaxWendroff_3D_Solver_OptimizedifififfPfS_S_,@"STO_CUDA_ENTRY STV_DEFAULT"
_Z31LaxWendroff_3D_Solver_OptimizedifififfPfS_S_:
.text._Z31LaxWendroff_3D_Solver_OptimizedifififfPfS_S_:
        /* <DEDUP_REMOVED lines=37> */
[----:B------:R-:W-:Y:S05]  /*0250*/  CALL.REL.NOINC `($__internal_18_$__cuda_sm20_div_rn_f64_full) ;  /* 0x0000001800287944 */ /* 0x000fea0003c00000 */
.L_x_436:
        /* <DEDUP_REMOVED lines=21> */
[----:B------:R-:W-:Y:S05]  /*03b0*/  CALL.REL.NOINC `($__internal_18_$__cuda_sm20_div_rn_f64_full) ;  /* 0x0000001400d07944 */ /* 0x000fea0003c00000 */
[----:B------:R-:W-:Y:S02]  /*03c0*/  MOV R4, R2 ;  /* 0x0000000200047202 */ /* 0x000fe40000000f00 */
[----:B------:R-:W-:-:S07]  /*03d0*/  MOV R5, R3 ;  /* 0x0000000300057202 */ /* 0x000fce0000000f00 */
.L_x_437:
        /* <DEDUP_REMOVED lines=22> */
[----:B------:R-:W-:Y:S05]  /*0540*/  CALL.REL.NOINC `($__internal_18_$__cuda_sm20_div_rn_f64_full) ;  /* 0x00000014006c7944 */ /* 0x000fea0003c00000 */
.L_x_438:
        /* <DEDUP_REMOVED lines=22> */
[----:B------:R-:W-:Y:S05]  /*06b0*/  CALL.REL.NOINC `($__internal_18_$__cuda_sm20_div_rn_f64_full) ;  /* 0x0000001400107944 */ /* 0x000fea0003c00000 */
[----:B------:R-:W-:Y:S02]  /*06c0*/  MOV R4, R2 ;  /* 0x0000000200047202 */ /* 0x000fe40000000f00 */
[----:B------:R-:W-:-:S07]  /*06d0*/  MOV R5, R3 ;  /* 0x0000000300057202 */ /* 0x000fce0000000f00 */
.L_x_439:
        /* <DEDUP_REMOVED lines=23> */
[----:B------:R-:W-:Y:S05]  /*0850*/  CALL.REL.NOINC `($__internal_18_$__cuda_sm20_div_rn_f64_full) ;  /* 0x0000001000a87944 */ /* 0x000fea0003c00000 */
.L_x_440:
        /* <DEDUP_REMOVED lines=23> */
[----:B------:R-:W-:Y:S01]  /*09d0*/  MOV R4, R2 ;  /* 0x0000000200047202 */ /* 0x000fe20000000f00 */
[----:B------:R-:W-:-:S07]  /*09e0*/  IMAD.MOV.U32 R5, RZ, RZ, R3 ;  /* 0x000000ffff057224 */ /* 0x000fce00078e0003 */
.L_x_441:
        /* <DEDUP_REMOVED lines=37> */
.L_x_448:
[----:B------:R-:W-:Y:S01]  /*0c40*/  ISETP.GT.U32.AND P0, PT, R18, 0xf3, PT ;  /* 0x000000f31200780c */ /* 0x000fe20003f04070 */
[----:B------:R-:W-:-:S12]  /*0c50*/  BSSY.RECONVERGENT B1, `(.L_x_442) ;  /* 0x00000e4000017945 */ /* 0x000fd80003800200 */
[----:B0-----:R-:W-:Y:S05]  /*0c60*/  @P0 BRA `(.L_x_443) ;  /* 0x0000000c00880947 */ /* 0x001fea0003800000 */
[----:B------:R-:W-:-:S07]  /*0c70*/  MOV R22, R18 ;  /* 0x0000001200167202 */ /* 0x000fce0000000f00 */
.L_x_447:
        /* <DEDUP_REMOVED lines=51> */
.L_x_446:
        /* <DEDUP_REMOVED lines=170> */
.L_x_445:
[----:B------:R-:W-:Y:S05]  /*1a50*/  BSYNC.RECONVERGENT B2 ;  /* 0x0000000000027941 */ /* 0x000fea0003800200 */
.L_x_444:
[----:B------:R-:W-:-:S05]  /*1a60*/  IMAD.IADD R22, R20, 0x1, R22 ;  /* 0x0000000114167824 */ /* 0x000fca00078e0216 */
[----:B------:R-:W-:-:S13]  /*1a70*/  ISETP.GE.U32.AND P0, PT, R22, 0xf4, PT ;  /* 0x000000f41600780c */ /* 0x000fda0003f06070 */
[----:B------:R-:W-:Y:S05]  /*1a80*/  @!P0 BRA `(.L_x_447) ;  /* 0xfffffff0007c8947 */ /* 0x000fea000383ffff */
.L_x_443:
[----:B------:R-:W-:Y:S05]  /*1a90*/  BSYNC.RECONVERGENT B1 ;  /* 0x0000000000017941 */ /* 0x000fea0003800200 */
.L_x_442:
[----:B------:R-:W-:-:S04]  /*1aa0*/  IADD3 R0, PT, PT, R23, R0, RZ ;  /* 0x0000000017007210 */ /* 0x000fc80007ffe0ff */
[----:B------:R-:W-:-:S13]  /*1ab0*/  ISETP.GE.AND P0, PT, R0, 0xf4, PT ;  /* 0x000000f40000780c */ /* 0x000fda0003f06270 */
[----:B------:R-:W-:Y:S05]  /*1ac0*/  @!P0 BRA `(.L_x_448) ;  /* 0xfffffff0005c8947 */ /* 0x000fea000383ffff */
.L_x_435:
[----:B------:R-:W-:Y:S05]  /*1ad0*/  BSYNC.RECONVERGENT B0 ;  /* 0x0000000000007941 */ /* 0x000fea0003800200 */
.L_x_434:
[----:B------:R-:W-:Y:S06]  /*1ae0*/  BAR.SYNC.DEFER_BLOCKING 0x0 ;  /* 0x0000000000007b1d */ /* 0x000fec0000010000 */
[----:B------:R-:W-:Y:S05]  /*1af0*/  EXIT ;  /* 0x000000000000794d */ /* 0x000fea0003800000 */
        .weak           $__internal_18_$__cuda_sm20_div_rn_f64_full
        .type           $__internal_18_$__cuda_sm20_div_rn_f64_full,@function
        .size           $__internal_18_$__cuda_sm20_div_rn_f64_full,(.L_x_883 - $__internal_18_$__cuda_sm20_div_rn_f64_full)
$__internal_18_$__cuda_sm20_div_rn_f64_full:
        /* <DEDUP_REMOVED lines=33> */
.L_x_449:
        /* <DEDUP_REMOVED lines=37> */
.L_x_450:
        /* <DEDUP_REMOVED lines=16> */
.L_x_453:
[----:B------:R-:W-:Y:S02]  /*2060*/  LOP3.LUT R25, R3, 0x80000, RZ, 0xfc, !PT ;  /* 0x0008000003197812 */ /* 0x000fe400078efcff */
[----:B------:R-:W-:Y:S01]  /*2070*/  MOV R24, R2 ;  /* 0x0000000200187202 */ /* 0x000fe20000000f00 */
[----:B------:R-:W-:Y:S06]  /*2080*/  BRA `(.L_x_451) ;  /* 0x0000000000087947 */ /* 0x000fec0003800000 */
.L_x_452:
[----:B------:R-:W-:Y:S02]  /*2090*/  LOP3.LUT R25, R19, 0x80000, RZ, 0xfc, !PT ;  /* 0x0008000013197812 */ /* 0x000fe400078efcff */
[----:B------:R-:W-:-:S07]  /*20a0*/  MOV R24, R18 ;  /* 0x0000001200187202 */ /* 0x000fce0000000f00 */
.L_x_451:
[----:B------:R-:W-:Y:S02]  /*20b0*/  MOV R5, 0x0 ;  /* 0x0000000000057802 */ /* 0x000fe40000000f00 */
[----:B------:R-:W-:Y:S02]  /*20c0*/  MOV R2, R24 ;  /* 0x0000001800027202 */ /* 0x000fe40000000f00 */
[----:B------:R-:W-:Y:S01]  /*20d0*/  MOV R3, R25 ;  /* 0x0000001900037202 */ /* 0x000fe20000000f00 */
[----:B------:R-:W-:Y:S06]  /*20e0*/  RET.REL.NODEC R4 `(_Z31LaxWendroff_3D_Solver_OptimizedifififfPfS_S_) ;  /* 0xffffffdc04c47950 */ /* 0x000fec0003c3ffff */
.L_x_454:
        /* <DEDUP_REMOVED lines=9> */
.L_x_883:


//--------------------- .text._Z21LaxWendroff_3D_SolverifififfPfS_S_ --------------------------
	.section	.text._Z21LaxWendroff_3D_SolverifififfPfS_S_,"ax",@progbits
	.align	128
        .global         _Z21LaxWendroff_3D_SolverifififfPfS_S_
        .type           _Z21LaxWendroff_3D_SolverifififfPfS_S_,@function
        .size           _Z21LaxWendroff_3D_SolverifififfPfS_S_,(.L_x_885 - _Z21LaxWendroff_3D_SolverifififfPfS_S_)
        .other          _Z21LaxWendroff_3D_SolverifififfPfS_S_,@"STO_CUDA_ENTRY STV_DEFAULT"
_Z21LaxWendroff_3D_SolverifififfPfS_S_:
.text._Z21LaxWendroff_3D_SolverifififfPfS_S_:
        /* <DEDUP_REMOVED lines=29> */
[----:B----4-:R-:W-:Y:S01]  /*01d0*/  IMAD R7, R7, UR5, R6 ;  /* 0x0000000507077c24 */ /* 0x010fe2000f8e0206 */
[----:B--2---:R-:W-:-:S03]  /*01e0*/  DMUL R26, R26, 0.5 ;  /* 0x3fe000001a1a7828 */ /* 0x004fc60000000000 */
[----:B------:R-:W-:Y:S01]  /*01f0*/  VIADD R5, R7, 0x6 ;  /* 0x0000000607057836 */ /* 0x000fe20000000000 */
[----:B0-----:R-:W-:-:S06]  /*0200*/  DFMA R2, -R38, R8, 1 ;  /* 0x3ff000002602742b */ /* 0x001fcc0000000108 */
[----:B------:R-:W-:Y:S02]  /*0210*/  FSETP.GEU.AND P1, PT, |R27|, 6.5827683646048100446e-37, PT ;  /* 0x036000001b00780b */ /* 0x000fe40003f2e200 */
[----:B------:R-:W-:Y:S01]  /*0220*/  DFMA R10, R2, R2, R2 ;  /* 0x00000002020a722b */ /* 0x000fe20000000002 */
[----:B------:R-:W-:-:S04]  /*0230*/  VIADD R3, R0, 0x6 ;  /* 0x0000000600037836 */ /* 0x000fc80000000000 */
[----:B------:R-:W-:-:S03]  /*0240*/  IMAD R13, R5, UR6, R3 ;  /* 0x00000006050d7c24 */ /* 0x000fc6000f8e0203 */
[----:B------:R-:W-:Y:S01]  /*0250*/  DFMA R10, R8, R10, R8 ;  /* 0x0000000a080a722b */ /* 0x000fe20000000008 */
[----:B-1----:R-:W-:-:S04]  /*0260*/  IMAD.WIDE R14, R13, 0x4, R14 ;  /* 0x000000040d0e7825 */ /* 0x002fc800078e020e */
[----:B------:R-:W-:-:S03]  /*0270*/  IMAD R9, R12, UR6, RZ ;  /* 0x000000060c097c24 */ /* 0x000fc6000f8e02ff */
[----:B------:R-:W-:Y:S01]  /*0280*/  DFMA R12, -R38, R10, 1 ;  /* 0x3ff00000260c742b */ /* 0x000fe2000000010a */
[----:B------:R-:W-:-:S07]  /*0290*/  IMAD.WIDE R16, R9, 0x4, R14 ;  /* 0x0000000409107825 */ /* 0x000fce00078e020e */
        /* <DEDUP_REMOVED lines=10> */
[----:B------:R-:W-:Y:S01]  /*0340*/  FFMA R0, RZ, R39, R51 ;  /* 0x00000027ff007223 */ /* 0x000fe20000000033 */
[----:B------:R-:W-:-:S04]  /*0350*/  IMAD.WIDE R44, R9, 0x4, R42 ;  /* 0x00000004092c7825 */ /* 0x000fc800078e022a */
[----:B------:R-:W-:Y:S01]  /*0360*/  FSETP.GT.AND P0, PT, |R0|, 1.469367938527859385e-39, PT ;  /* 0x001000000000780b */ /* 0x000fe20003f04200 */
[----:B------:R-:W-:-:S04]  /*0370*/  IMAD.WIDE R46, R9, 0x4, R44 ;  /* 0x00000004092e7825 */ /* 0x000fc800078e022c */
[----:B------:R-:W-:-:S08]  /*0380*/  IMAD.WIDE R58, R9, 0x4, R46 ;  /* 0x00000004093a7825 */ /* 0x000fd000078e022e */
[----:B------:R-:W-:Y:S05]  /*0390*/  @P0 BRA P1, `(.L_x_455) ;  /* 0x00000000001c0947 */ /* 0x000fea0000800000 */
[----:B------:R-:W-:Y:S01]  /*03a0*/  IMAD.MOV.U32 R0, RZ, RZ, R26 ;  /* 0x000000ffff007224 */ /* 0x000fe200078e001a */
[----:B------:R-:W-:Y:S01]  /*03b0*/  MOV R54, 0x400 ;  /* 0x0000040000367802 */ /* 0x000fe20000000f00 */
[----:B------:R-:W-:Y:S02]  /*03c0*/  IMAD.MOV.U32 R51, RZ, RZ, R27 ;  /* 0x000000ffff337224 */ /* 0x000fe400078e001b */
[----:B------:R-:W-:Y:S02]  /*03d0*/  IMAD.MOV.U32 R56, RZ, RZ, R38 ;  /* 0x000000ffff387224 */ /* 0x000fe400078e0026 */
[----:B------:R-:W-:-:S07]  /*03e0*/  IMAD.MOV.U32 R53, RZ, RZ, R39 ;  /* 0x000000ffff357224 */ /* 0x000fce00078e0027 */
[----:B------:R-:W-:Y:S05]  /*03f0*/  CALL.REL.NOINC `($__internal_19_$__cuda_sm20_div_rn_f64_full) ;  /* 0x0000008800d47944 */ /* 0x000fea0003c00000 */
[----:B------:R-:W-:-:S07]  /*0400*/  IMAD.MOV.U32 R50, RZ, RZ, R0 ;  /* 0x000000ffff327224 */ /* 0x000fce00078e0000 */
.L_x_455:
[----:B------:R-:W0:Y:S01]  /*0410*/  LDC R52, c[0x0][0x384] ;  /* 0x0000e100ff347b82 */ /* 0x000e220000000800 */
[----:B------:R-:W-:-:S07]  /*0420*/  IMAD.MOV.U32 R10, RZ, RZ, 0x1 ;  /* 0x00000001ff0a7424 */ /* 0x000fce00078e00ff */
[----:B------:R-:W1:Y:S01]  /*0430*/  LDC R0, c[0x0][0x398] ;  /* 0x0000e600ff007b82 */ /* 0x000e620000000800 */
[----:B0-----:R-:W-:-:S06]  /*0440*/  FMUL R52, R52, R52 ;  /* 0x0000003434347220 */ /* 0x001fcc0000400000 */
[----:B------:R-:W0:Y:S01]  /*0450*/  F2F.F64.F32 R52, R52 ;  /* 0x0000003400347310 */ /* 0x000e220000201800 */
[----:B-1----:R-:W-:-:S07]  /*0460*/  FMUL R0, R0, R0 ;  /* 0x0000000000007220 */ /* 0x002fce0000400000 */
[----:B------:R-:W1:Y:S08]  /*0470*/  F2F.F64.F32 R24, R0 ;  /* 0x0000000000187310 */ /* 0x000e700000201800 */
[----:B0-----:R-:W0:Y:S01]  /*0480*/  MUFU.RCP64H R11, R53 ;  /* 0x00000035000b7308 */ /* 0x001e220000001800 */
[----:B-1----:R-:W-:Y:S02]  /*0490*/  DMUL R24, R24, 0.5 ;  /* 0x3fe0000018187828 */ /* 0x002fe40000000000 */
[----:B0-----:R-:W-:-:S08]  /*04a0*/  DFMA R12, -R52, R10, 1 ;  /* 0x3ff00000340c742b */ /* 0x001fd0000000010a */
[----:B------:R-:W-:Y:S01]  /*04b0*/  FSETP.GEU.AND P1, PT, |R25|, 6.5827683646048100446e-37, PT ;  /* 0x036000001900780b */ /* 0x000fe20003f2e200 */
        /* <DEDUP_REMOVED lines=13> */
[----:B------:R-:W-:Y:S02]  /*0590*/  IMAD.MOV.U32 R0, RZ, RZ, R24 ;  /* 0x000000ffff007224 */ /* 0x000fe400078e0018 */
[----:B------:R-:W-:-:S07]  /*05a0*/  IMAD.MOV.U32 R51, RZ, RZ, R25 ;  /* 0x000000ffff337224 */ /* 0x000fce00078e0019 */
[----:B------:R-:W-:Y:S05]  /*05b0*/  CALL.REL.NOINC `($__internal_19_$__cuda_sm20_div_rn_f64_full) ;  /* 0x0000008800647944 */ /* 0x000fea0003c00000 */
[----:B------:R-:W-:Y:S02]  /*05c0*/  IMAD.MOV.U32 R10, RZ, RZ, R0 ;  /* 0x000000ffff0a7224 */ /* 0x000fe400078e0000 */
[----:B------:R-:W-:-:S07]  /*05d0*/  IMAD.MOV.U32 R11, RZ, RZ, R51 ;  /* 0x000000ffff0b7224 */ /* 0x000fce00078e0033 */
.L_x_456:
        /* <DEDUP_REMOVED lines=24> */
.L_x_457:
        /* <DEDUP_REMOVED lines=21> */
[----:B------:R-:W-:-:S07]  /*08b0*/  IMAD.MOV.U32 R51, RZ, RZ, R25 ;  /* 0x000000ffff337224 */ /* 0x000fce00078e0019 */
[----:B------:R-:W-:Y:S05]  /*08c0*/  CALL.REL.NOINC `($__internal_19_$__cuda_sm20_div_rn_f64_full) ;  /* 0x0000008400a07944 */ /* 0x000fea0003c00000 */
[----:B------:R-:W-:Y:S02]  /*08d0*/  IMAD.MOV.U32 R28, RZ, RZ, R0 ;  /* 0x000000ffff1c7224 */ /* 0x000fe400078e0000 */
[----:B------:R-:W-:-:S07]  /*08e0*/  IMAD.MOV.U32 R29, RZ, RZ, R51 ;  /* 0x000000ffff1d7224 */ /* 0x000fce00078e0033 */
.L_x_458:
        /* <DEDUP_REMOVED lines=24> */
.L_x_459:
        /* <DEDUP_REMOVED lines=22> */
[----:B------:R-:W-:-:S07]  /*0bd0*/  IMAD.MOV.U32 R56, RZ, RZ, R52 ;  /* 0x000000ffff387224 */ /* 0x000fce00078e0034 */
[----:B------:R-:W-:Y:S05]  /*0be0*/  CALL.REL.NOINC `($__internal_19_$__cuda_sm20_div_rn_f64_full) ;  /* 0x0000008000d87944 */ /* 0x000fea0003c00000 */
[----:B------:R-:W-:Y:S02]  /*0bf0*/  IMAD.MOV.U32 R54, RZ, RZ, R0 ;  /* 0x000000ffff367224 */ /* 0x000fe400078e0000 */
[----:B------:R-:W-:-:S07]  /*0c00*/  IMAD.MOV.U32 R55, RZ, RZ, R51 ;  /* 0x000000ffff377224 */ /* 0x000fce00078e0033 */
.L_x_460:
        /* <DEDUP_REMOVED lines=8> */
[----:B------:R1:W5:Y:S01]  /*0c90*/  LDG.E.CONSTANT R27, desc[UR34][R18.64] ;  /* 0x00000022121b7981 */ /* 0x000362000c1e9900 */
[----:B--2---:R-:W-:-:S03]  /*0ca0*/  DADD R32, R38, 5 ;  /* 0x4014000026207429 */ /* 0x004fc60000000000 */
[----:B------:R2:W5:Y:S01]  /*0cb0*/  LDG.E.CONSTANT R26, desc[UR34][R16.64] ;  /* 0x00000022101a7981 */ /* 0x000562000c1e9900 */
[----:B------:R-:W-:-:S03]  /*0cc0*/  R2UR UR42, R40 ;  /* 0x00000000282a72ca */ /* 0x000fc600000e0000 */
[----:B------:R4:W5:Y:S01]  /*0cd0*/  LDG.E.CONSTANT R25, desc[UR34][R14.64] ;  /* 0x000000220e197981 */ /* 0x000962000c1e9900 */
[----:B------:R-:W-:Y:S01]  /*0ce0*/  R2UR UR43, R41 ;  /* 0x00000000292b72ca */ /* 0x000fe200000e0000 */
[----:B------:R-:W-:Y:S02]  /*0cf0*/  DADD R40, R38, 6 ;  /* 0x4018000026287429 */ /* 0x000fe40000000000 */
[----:B------:R4:W5:Y:S01]  /*0d00*/  LDG.E.CONSTANT R49, desc[UR34][R46.64] ;  /* 0x000000222e317981 */ /* 0x000962000c1e9900 */
[----:B---3--:R-:W-:Y:S01]  /*0d10*/  DADD R22, R36, 6 ;  /* 0x4018000024167429 */ /* 0x008fe20000000000 */
[----:B------:R-:W-:Y:S01]  /*0d20*/  R2UR UR26, R42 ;  /* 0x000000002a1a72ca */ /* 0x000fe200000e0000 */
[C---:B0-----:R-:W-:Y:S01]  /*0d30*/  DADD R44, R34.reuse, 4 ;  /* 0x40100000222c7429 */ /* 0x041fe20000000000 */
[----:B------:R-:W-:Y:S01]  /*0d40*/  R2UR UR27, R43 ;  /* 0x000000002b1b72ca */ /* 0x000fe200000e0000 */
[----:B------:R-:W-:Y:S01]  /*0d50*/  DADD R42, R34, 8 ;  /* 0x40200000222a7429 */ /* 0x000fe20000000000 */
[----:B------:R-:W-:Y:S01]  /*0d60*/  R2UR UR10, R32 ;  /* 0x00000000200a72ca */ /* 0x000fe200000e0000 */
[----:B-1----:R-:W-:Y:S01]  /*0d70*/  DADD R18, R36, 5 ;  /* 0x4014000024127429 */ /* 0x002fe20000000000 */
[----:B------:R-:W-:Y:S01]  /*0d80*/  R2UR UR11, R33 ;  /* 0x00000000210b72ca */ /* 0x000fe200000e0000 */
[C---:B------:R-:W-:Y:S01]  /*0d90*/  DADD R32, R34.reuse, 10 ;  /* 0x4024000022207429 */ /* 0x040fe20000000000 */
[----:B------:R-:W-:Y:S01]  /*0da0*/  R2UR UR56, R40 ;  /* 0x00000000283872ca */ /* 0x000fe200000e0000 */
[C---:B--2---:R-:W-:Y:S01]  /*0db0*/  DADD R16, R34.reuse, 6 ;  /* 0x4018000022107429 */ /* 0x044fe20000000000 */
[----:B------:R-:W-:Y:S01]  /*0dc0*/  R2UR UR57, R41 ;  /* 0x00000000293972ca */ /* 0x000fe200000e0000 */
[C---:B----4-:R-:W-:Y:S01]  /*0dd0*/  DADD R14, R34.reuse, 5 ;  /* 0x40140000220e7429 */ /* 0x050fe20000000000 */
[----:B------:R-:W-:Y:S01]  /*0de0*/  R2UR UR58, R22 ;  /* 0x00000000163a72ca */ /* 0x000fe200000e0000 */
[----:B------:R-:W-:Y:S01]  /*0df0*/  DADD R40, R34, 9 ;  /* 0x4022000022287429 */ /* 0x000fe20000000000 */
[----:B------:R-:W-:Y:S01]  /*0e00*/  R2UR UR59, R23 ;  /* 0x00000000173b72ca */ /* 0x000fe200000e0000 */
[C---:B------:R-:W-:Y:S01]  /*0e10*/  DADD R22, R38.reuse, 8 ;  /* 0x4020000026167429 */ /* 0x040fe20000000000 */
[----:B------:R-:W-:Y:S01]  /*0e20*/  R2UR UR47, R45 ;  /* 0x000000002d2f72ca */ /* 0x000fe200000e0000 */
[----:B------:R-:W-:Y:S01]  /*0e30*/  DADD R46, R38, 2 ;  /* 0x40000000262e7429 */ /* 0x000fe20000000000 */
[----:B------:R0:W5:Y:S01]  /*0e40*/  LDG.E.CONSTANT R28, desc[UR34][R20.64] ;  /* 0x00000022141c7981 */ /* 0x000162000c1e9900 */
[----:B------:R-:W-:Y:S01]  /*0e50*/  R2UR UR12, R42 ;  /* 0x000000002a0c72ca */ /* 0x000fe200000e0000 */
[----:B------:R-:W-:Y:S01]  /*0e60*/  F2F.F32.F64 R55, R54 ;  /* 0x0000003600377310 */ /* 0x000fe20000301000 */
[----:B------:R-:W-:Y:S01]  /*0e70*/  R2UR UR13, R43 ;  /* 0x000000002b0d72ca */ /* 0x000fe200000e0000 */
[----:B------:R-:W-:Y:S01]  /*0e80*/  DADD R42, R36, 9 ;  /* 0x40220000242a7429 */ /* 0x000fe20000000000 */
[----:B------:R-:W-:Y:S01]  /*0e90*/  R2UR UR8, R18 ;  /* 0x00000000120872ca */ /* 0x000fe200000e0000 */
[----:B------:R1:W5:Y:S01]  /*0ea0*/  LDG.E.CONSTANT R52, desc[UR34][R58.64] ;  /* 0x000000223a347981 */ /* 0x000362000c1e9900 */
[----:B------:R-:W-:Y:S01]  /*0eb0*/  R2UR UR18, R32 ;  /* 0x00000000201272ca */ /* 0x000fe200000e0000 */
[----:B------:R-:W2:Y:S01]  /*0ec0*/  LDCU.64 UR32, c[0x0][0x390] ;  /* 0x00007200ff2077ac */ /* 0x000ea20008000a00 */
[C---:B0-----:R-:W-:Y:S01]  /*0ed0*/  DADD R20, R38.reuse, 4 ;  /* 0x4010000026147429 */ /* 0x041fe20000000000 */
[----:B------:R-:W-:Y:S01]  /*0ee0*/  R2UR UR19, R33 ;  /* 0x00000000211372ca */ /* 0x000fe200000e0000 */
[----:B------:R-:W-:Y:S01]  /*0ef0*/  DADD R60, R38, 3 ;  /* 0x40080000263c7429 */ /* 0x000fe20000000000 */
[----:B------:R-:W-:Y:S01]  /*0f00*/  R2UR UR6, R16 ;  /* 0x00000000100672ca */ /* 0x000fe200000e0000 */
[----:B------:R-:W0:Y:S01]  /*0f10*/  F2F.F64.F32 R32, R10 ;  /* 0x0000000a00207310 */ /* 0x000e220000201800 */
[----:B------:R-:W-:Y:S01]  /*0f20*/  R2UR UR7, R17 ;  /* 0x00000000110772ca */ /* 0x000fe200000e0000 */
[C---:B------:R-:W-:Y:S01]  /*0f30*/  DADD R16, R36.reuse, 7 ;  /* 0x401c000024107429 */ /* 0x040fe20000000000 */
[----:B------:R-:W-:Y:S01]  /*0f40*/  R2UR UR40, R14 ;  /* 0x000000000e2872ca */ /* 0x000fe200000e0000 */
[----:B------:R3:W5:Y:S01]  /*0f50*/  LDG.E.CONSTANT R24, desc[UR34][R56.64] ;  /* 0x0000002238187981 */ /* 0x000762000c1e9900 */
[----:B------:R-:W-:Y:S01]  /*0f60*/  R2UR UR41, R15 ;  /* 0x000000000f2972ca */ /* 0x000fe200000e0000 */
[----:B------:R-:W-:Y:S01]  /*0f70*/  DADD R14, R36, 8 ;  /* 0x40200000240e7429 */ /* 0x000fe20000000000 */
[----:B------:R-:W-:-:S02]  /*0f80*/  R2UR UR48, R40 ;  /* 0x00000000283072ca */ /* 0x000fc400000e0000 */
[----:B------:R-:W-:Y:S01]  /*0f90*/  R2UR UR49, R41 ;  /* 0x00000000293172ca */ /* 0x000fe200000e0000 */
[----:B------:R-:W-:Y:S01]  /*0fa0*/  DADD R40, R36, 12 ;  /* 0x4028000024287429 */ /* 0x000fe20000000000 */
[----:B------:R-:W-:Y:S02]  /*0fb0*/  R2UR UR50, R22 ;  /* 0x00000000163272ca */ /* 0x000fe400000e0000 */
[----:B------:R-:W-:Y:S01]  /*0fc0*/  R2UR UR51, R23 ;  /* 0x00000000173372ca */ /* 0x000fe200000e0000 */
[----:B------:R-:W-:Y:S01]  /*0fd0*/  DADD R22, R34, 12 ;  /* 0x4028000022167429 */ /* 0x000fe20000000000 */
[----:B------:R-:W-:Y:S01]  /*0fe0*/  R2UR UR9, R19 ;  /* 0x00000000130972ca */ /* 0x000fe200000e0000 */
[----:B------:R-:W-:Y:S01]  /*0ff0*/  DADD R18, R38, 7 ;  /* 0x401c000026127429 */ /* 0x000fe20000000000 */
[----:B------:R-:W-:Y:S01]  /*1000*/  R2UR UR61, R47 ;  /* 0x000000002f3d72ca */ /* 0x000fe200000e0000 */
[----:B-1----:R-:W-:Y:S01]  /*1010*/  DADD R58, R36, 4 ;  /* 0x40100000243a7429 */ /* 0x002fe20000000000 */
[----:B------:R-:W-:Y:S01]  /*1020*/  R2UR UR36, R20 ;  /* 0x00000000142472ca */ /* 0x000fe200000e0000 */
[----:B------:R-:W-:Y:S01]  /*1030*/  ULOP3.LUT UR8, UR47, 0x7ff00000, URZ, 0xc0, !UPT ;  /* 0x7ff000002f087892 */ /* 0x000fe2000f8ec0ff */
[----:B------:R-:W-:Y:S01]  /*1040*/  R2UR UR37, R21 ;  /* 0x00000000152572ca */ /* 0x000fe200000e0000 */
[----:B------:R-:W-:Y:S01]  /*1050*/  DADD R20, R34, 7 ;  /* 0x401c000022147429 */ /* 0x000fe20000000000 */
[----:B------:R-:W-:-:S02]  /*1060*/  R2UR UR20, R42 ;  /* 0x000000002a1472ca */ /* 0x000fc400000e0000 */
[----:B------:R-:W-:Y:S01]  /*1070*/  R2UR UR21, R43 ;  /* 0x000000002b1572ca */ /* 0x000fe200000e0000 */
[----:B------:R-:W-:Y:S01]  /*1080*/  DADD R42, R38, 11 ;  /* 0x40260000262a7429 */ /* 0x000fe20000000000 */
        /* <DEDUP_REMOVED lines=8> */
[----:B------:R-:W-:Y:S02]  /*1110*/  R2UR UR47, R41 ;  /* 0x00000000292f72ca */ /* 0x000fe400000e0000 */
[----:B------:R-:W-:Y:S01]  /*1120*/  R2UR UR24, R22 ;  /* 0x00000000161872ca */ /* 0x000fe200000e0000 */
[----:B------:R-:W1:Y:S01]  /*1130*/  LDC.64 R40, c[0x0][0x388] ;  /* 0x0000e200ff287b82 */ /* 0x000e620000000a00 */
[----:B------:R-:W-:Y:S01]  /*1140*/  R2UR UR16, R18 ;  /* 0x00000000121072ca */ /* 0x000fe200000e0000 */
[----:B------:R-:W-:Y:S01]  /*1150*/  IMAD.U32 R22, RZ, RZ, UR8 ;  /* 0x00000008ff167e24 */ /* 0x000fe2000f8e00ff */
[----:B------:R-:W-:Y:S01]  /*1160*/  R2UR UR17, R19 ;  /* 0x00000000131172ca */ /* 0x000fe200000e0000 */
[----:B------:R-:W-:Y:S01]  /*1170*/  DADD R18, R38, 9 ;  /* 0x4022000026127429 */ /* 0x000fe20000000000 */
[----:B------:R-:W-:Y:S01]  /*1180*/  ULOP3.LUT UR8, UR43, 0x7ff00000, URZ, 0xc0, !UPT ;  /* 0x7ff000002b087892 */ /* 0x000fe2000f8ec0ff */
[----:B0-----:R-:W-:Y:S01]  /*1190*/  R2UR UR42, R32 ;  /* 0x00000000202a72ca */ /* 0x001fe200000e0000 */
[----:B------:R-:W-:Y:S01]  /*11a0*/  ULOP3.LUT UR6, UR61, 0x7ff00000, URZ, 0xc0, !UPT ;  /* 0x7ff000003d067892 */ /* 0x000fe2000f8ec0ff */
[----:B------:R-:W-:-:S02]  /*11b0*/  R2UR UR43, R33 ;  /* 0x00000000212b72ca */ /* 0x000fc400000e0000 */
[----:B------:R-:W0:Y:S01]  /*11c0*/  LDC.64 R32, c[0x0][0x380] ;  /* 0x0000e000ff207b82 */ /* 0x000e220000000a00 */
[----:B------:R-:W-:Y:S02]  /*11d0*/  R2UR UR60, R46 ;  /* 0x000000002e3c72ca */ /* 0x000fe400000e0000 */
[----:B------:R-:W-:Y:S02]  /*11e0*/  R2UR UR39, R59 ;  /* 0x000000003b2772ca */ /* 0x000fe400000e0000 */
[----:B------:R-:W-:Y:S02]  /*11f0*/  R2UR UR54, R20 ;  /* 0x00000000143672ca */ /* 0x000fe400000e0000 */
[----:B------:R-:W-:Y:S01]  /*1200*/  R2UR UR55, R21 ;  /* 0x00000000153772ca */ /* 0x000fe200000e0000 */
[----:B------:R-:W-:Y:S01]  /*1210*/  DADD R20, R38, 10 ;  /* 0x4024000026147429 */ /* 0x000fe20000000000 */
[----:B------:R-:W-:Y:S01]  /*1220*/  R2UR UR60, R42 ;  /* 0x000000002a3c72ca */ /* 0x000fe200000e0000 */
[----:B------:R-:W-:Y:S01]  /*1230*/  FADD R42, R4, R55 ;  /* 0x00000037042a7221 */ /* 0x000fe20000000000 */
[----:B------:R-:W-:Y:S01]  /*1240*/  R2UR UR25, R23 ;  /* 0x00000000171972ca */ /* 0x000fe200000e0000 */
[----:B------:R-:W-:Y:S01]  /*1250*/  IMAD.U32 R23, RZ, RZ, UR6 ;  /* 0x00000006ff177e24 */ /* 0x000fe2000f8e00ff */
[----:B------:R-:W-:Y:S01]  /*1260*/  R2UR UR44, R14 ;  /* 0x000000000e2c72ca */ /* 0x000fe200000e0000 */
[----:B------:R-:W4:Y:S01]  /*1270*/  F2F.F64.F32 R46, R8 ;  /* 0x00000008002e7310 */ /* 0x000f220000201800 */
[----:B------:R-:W-:Y:S01]  /*1280*/  R2UR UR45, R15 ;  /* 0x000000000f2d72ca */ /* 0x000fe200000e0000 */
[----:B------:R-:W-:Y:S01]  /*1290*/  ULOP3.LUT UR6, UR27, 0x7ff00000, URZ, 0xc0, !UPT ;  /* 0x7ff000001b067892 */ /* 0x000fe2000f8ec0ff */
[----:B------:R-:W-:-:S02]  /*12a0*/  R2UR UR28, R16 ;  /* 0x00000000101c72ca */ /* 0x000fc400000e0000 */
[----:B------:R-:W-:Y:S02]  /*12b0*/  R2UR UR29, R17 ;  /* 0x00000000111d72ca */ /* 0x000fe400000e0000 */
[----:B------:R-:W-:Y:S01]  /*12c0*/  R2UR UR63, R35 ;  /* 0x00000000233f72ca */ /* 0x000fe200000e0000 */
[----:B------:R-:W2:Y:S01]  /*12d0*/  F2F.F64.F32 R14, R6 ;  /* 0x00000006000e7310 */ /* 0x000ea20000201800 */
[----:B------:R-:W-:Y:S02]  /*12e0*/  R2UR UR22, R18 ;  /* 0x00000000121672ca */ /* 0x000fe400000e0000 */
[----:B------:R-:W-:Y:S01]  /*12f0*/  R2UR UR23, R19 ;  /* 0x00000000131772ca */ /* 0x000fe200000e0000 */
[----:B------:R-:W-:Y:S01]  /*1300*/  DADD R18, R36, 11 ;  /* 0x4026000024127429 */ /* 0x000fe20000000000 */
[----:B------:R-:W-:-:S03]  /*1310*/  R2UR UR61, R43 ;  /* 0x000000002b3d72ca */ /* 0x000fc600000e0000 */
[----:B------:R-:W0:Y:S01]  /*1320*/  F2F.F64.F32 R16, R12 ;  /* 0x0000000c00107310 */ /* 0x000e220000201800 */
[----:B------:R-:W-:Y:S01]  /*1330*/  R2UR UR31, R21 ;  /* 0x00000000151f72ca */ /* 0x000fe200000e0000 */
[----:B------:R-:W-:Y:S01]  /*1340*/  DADD R44, R38, 12 ;  /* 0x40280000262c7429 */ /* 0x000fe20000000000 */
[----:B------:R-:W-:-:S05]  /*1350*/  IMAD.U32 R21, RZ, RZ, UR6 ;  /* 0x00000006ff157e24 */ /* 0x000fca000f8e00ff */
[----:B------:R-:W0:Y:S01]  /*1360*/  F2F.F64.F32 R42, R42 ;  /* 0x0000002a002a7310 */ /* 0x000e220000201800 */
[----:B------:R-:W-:Y:S01]  /*1370*/  ULOP3.LUT UR6, UR39, 0x7ff00000, URZ, 0xc0, !UPT ;  /* 0x7ff0000027067892 */ /* 0x000fe2000f8ec0ff */
[----:B------:R-:W-:Y:S01]  /*1380*/  R2UR UR65, R39 ;  /* 0x00000000274172ca */ /* 0x000fe200000e0000 */
[-C--:B-1----:R-:W-:Y:S01]  /*1390*/  FMUL R9, R6, R41.reuse ;  /* 0x0000002906097220 */ /* 0x082fe20000400000 */
[----:B------:R-:W-:Y:S01]  /*13a0*/  R2UR UR30, R20 ;  /* 0x00000000141e72ca */ /* 0x000fe200000e0000 */
[----:B------:R-:W-:Y:S01]  /*13b0*/  IMAD.U32 R20, RZ, RZ, UR8 ;  /* 0x00000008ff147e24 */ /* 0x000fe2000f8e00ff */
[----:B------:R-:W-:Y:S01]  /*13c0*/  R2UR UR27, R19 ;  /* 0x00000000131b72ca */ /* 0x000fe200000e0000 */
[----:B------:R-:W-:Y:S01]  /*13d0*/  IMAD.U32 R19, RZ, RZ, UR6 ;  /* 0x00000006ff137e24 */ /* 0x000fe2000f8e00ff */
[----:B------:R-:W-:Y:S01]  /*13e0*/  R2UR UR38, R58 ;  /* 0x000000003a2672ca */ /* 0x000fe200000e0000 */
[----:B------:R-:W-:Y:S01]  /*13f0*/  UISETP.GE.AND UP1, UPT, UR63, URZ, UPT ;  /* 0x000000ff3f00728c */ /* 0x000fe2000bf26270 */
[----:B------:R-:W-:Y:S01]  /*1400*/  R2UR UR62, R34 ;  /* 0x00000000223e72ca */ /* 0x000fe200000e0000 */
[----:B------:R-:W-:Y:S01]  /*1410*/  ULOP3.LUT UR6, UR37, 0x7ff00000, URZ, 0xc0, !UPT ;  /* 0x7ff0000025067892 */ /* 0x000fe2000f8ec0ff */
[----:B------:R-:W-:Y:S01]  /*1420*/  FMUL R41, R8, R41 ;  /* 0x0000002908297220 */ /* 0x000fe20000400000 */
[----:B------:R-:W-:Y:S01]  /*1430*/  ULOP3.LUT UR8, UR41, 0x7ff00000, URZ, 0xc0, !UPT ;  /* 0x7ff0000029087892 */ /* 0x000fe2000f8ec0ff */
[----:B------:R-:W-:Y:S01]  /*1440*/  ISETP.GE.AND P0, PT, R37, RZ, PT ;  /* 0x000000ff2500720c */ /* 0x000fe20003f06270 */
[----:B---3--:R-:W-:Y:S01]  /*1450*/  DADD R56, R34, 2 ;  /* 0x4000000022387429 */ /* 0x008fe20000000000 */
[----:B------:R-:W-:Y:S01]  /*1460*/  R2UR UR62, R44 ;  /* 0x000000002c3e72ca */ /* 0x000fe200000e0000 */
[----:B------:R-:W-:Y:S01]  /*1470*/  ULOP3.LUT UR22, UR45, 0x7ff00000, URZ, 0xc0, !UPT ;  /* 0x7ff000002d167892 */ /* 0x000fe2000f8ec0ff */
[----:B------:R-:W-:Y:S01]  /*1480*/  R2UR UR63, R45 ;  /* 0x000000002d3f72ca */ /* 0x000fe200000e0000 */
[----:B------:R-:W-:Y:S01]  /*1490*/  DADD R44, R38, 1 ;  /* 0x3ff00000262c7429 */ /* 0x000fe20000000000 */
[----:B----4-:R-:W-:-:S02]  /*14a0*/  R2UR UR36, R46 ;  /* 0x000000002e2472ca */ /* 0x010fc400000e0000 */
[----:B------:R-:W-:Y:S01]  /*14b0*/  R2UR UR37, R47 ;  /* 0x000000002f2572ca */ /* 0x000fe200000e0000 */
[C---:B------:R-:W-:Y:S01]  /*14c0*/  DADD R46, R36.reuse, 1 ;  /* 0x3ff00000242e7429 */ /* 0x040fe20000000000 */
[----:B--2---:R-:W-:Y:S02]  /*14d0*/  R2UR UR38, R14 ;  /* 0x000000000e2672ca */ /* 0x004fe400000e0000 */
[----:B------:R-:W-:Y:S01]  /*14e0*/  R2UR UR39, R15 ;  /* 0x000000000f2772ca */ /* 0x000fe200000e0000 */
[----:B------:R-:W-:Y:S01]  /*14f0*/  DADD R14, R36, 2 ;  /* 0x40000000240e7429 */ /* 0x000fe20000000000 */
[----:B0-----:R-:W-:Y:S02]  /*1500*/  R2UR UR40, R16 ;  /* 0x00000000102872ca */ /* 0x001fe400000e0000 */
[----:B------:R-:W-:Y:S01]  /*1510*/  R2UR UR41, R17 ;  /* 0x00000000112972ca */ /* 0x000fe200000e0000 */
[----:B------:R-:W-:Y:S01]  /*1520*/  DADD R16, R34, 1 ;  /* 0x3ff0000022107429 */ /* 0x000fe20000000000 */
[----:B------:R-:W-:Y:S01]  /*1530*/  R2UR UR5, R61 ;  /* 0x000000003d0572ca */ /* 0x000fe200000e0000 */
[-C--:B------:R-:W-:Y:S01]  /*1540*/  FFMA R10, R10, R33.reuse, R9 ;  /* 0x000000210a0a7223 */ /* 0x080fe20000000009 */
[----:B------:R-:W-:Y:S01]  /*1550*/  R2UR UR64, R38 ;  /* 0x00000000264072ca */ /* 0x000fe200000e0000 */
[----:B------:R-:W-:Y:S01]  /*1560*/  IMAD R7, R40, 0x6, R7 ;  /* 0x0000000628077824 */ /* 0x000fe200078e0207 */
[----:B------:R-:W-:Y:S01]  /*1570*/  R2UR UR44, R42 ;  /* 0x000000002a2c72ca */ /* 0x000fe200000e0000 */
[----:B------:R-:W-:Y:S01]  /*1580*/  FFMA R41, R12, R33, R41 ;  /* 0x000000210c297223 */ /* 0x000fe20000000029 */
[----:B------:R-:W-:-:S02]  /*1590*/  R2UR UR45, R43 ;  /* 0x000000002b2d72ca */ /* 0x000fc400000e0000 */
[----:B------:R-:W-:Y:S02]  /*15a0*/  R2UR UR4, R60 ;  /* 0x000000003c0472ca */ /* 0x000fe400000e0000 */
[----:B------:R-:W-:Y:S01]  /*15b0*/  R2UR UR26, R18 ;  /* 0x00000000121a72ca */ /* 0x000fe200000e0000 */
[----:B------:R-:W-:Y:S01]  /*15c0*/  FFMA R9, R55, UR33, R10 ;  /* 0x0000002137097c23 */ /* 0x000fe2000800000a */
[----:B------:R-:W-:Y:S02]  /*15d0*/  IMAD R5, R40, 0xc, R5 ;  /* 0x0000000c28057824 */ /* 0x000fe400078e0205 */
[----:B------:R-:W-:Y:S01]  /*15e0*/  FFMA R4, R4, UR33, R41 ;  /* 0x0000002104047c23 */ /* 0x000fe20008000029 */
[C---:B------:R-:W-:Y:S02]  /*15f0*/  VIADD R11, R7.reuse, 0x6 ;  /* 0x00000006070b7836 */ /* 0x040fe40000000000 */
[----:B------:R-:W-:Y:S01]  /*1600*/  VIADD R10, R7, 0xe ;  /* 0x0000000e070a7836 */ /* 0x000fe20000000000 */
        /* <DEDUP_REMOVED lines=37> */
[----:B------:R-:W-:-:S02]  /*1860*/  USEL UR31, UR50, 0x7ff00000, !UP1 ;  /* 0x7ff00000321f7887 */ /* 0x000fc4000c800000 */
[----:B------:R-:W-:Y:S02]  /*1870*/  USEL UR32, UR50, 0x7ff00000, !UP2 ;  /* 0x7ff0000032207887 */ /* 0x000fe4000d000000 */
[----:B------:R-:W-:-:S12]  /*1880*/  USEL UR33, UR50, 0x7ff00000, !UP0 ;  /* 0x7ff0000032217887 */ /* 0x000fd8000c000000 */
.L_x_491:
[----:B0-----:R-:W0:Y:S01]  /*1890*/  S2R R53, SR_TID.X ;  /* 0x0000000000357919 */ /* 0x001e220000002100 */
[----:B------:R-:W1:Y:S01]  /*18a0*/  LDC.64 R2, c[0x0][0x3a8] ;  /* 0x0000ea00ff027b82 */ /* 0x000e620000000a00 */
[----:B------:R-:W2:Y:S01]  /*18b0*/  S2R R51, SR_TID.Y ;  /* 0x0000000000337919 */ /* 0x000ea20000002200 */
[----:B------:R-:W3:Y:S01]  /*18c0*/  S2R R5, SR_CgaCtaId ;  /* 0x0000000000057919 */ /* 0x000ee20000008800 */
[----:B------:R-:W-:-:S05]  /*18d0*/  MOV R0, 0x400 ;  /* 0x0000040000007802 */ /* 0x000fca0000000f00 */
        /* <DEDUP_REMOVED lines=8> */
[----:B------:R1:W2:Y:S04]  /*1960*/  @!P1 LDG.E.CONSTANT R43, desc[UR34][R32.64] ;  /* 0x00000022202b9981 */ /* 0x0002a8000c1e9900 */
[----:B------:R1:W2:Y:S01]  /*1970*/  @!P1 LDG.E.CONSTANT R41, desc[UR34][R40.64] ;  /* 0x0000002228299981 */ /* 0x0002a2000c1e9900 */
[----:B------:R-:W-:Y:S01]  /*1980*/  IMAD.WIDE R2, R13, 0x4, R2 ;  /* 0x000000040d027825 */ /* 0x000fe200078e0202 */
[----:B------:R-:W-:Y:S01]  /*1990*/  UISETP.NE.AND UP3, UPT, UR30, 0x7ff00000, UPT ;  /* 0x7ff000001e00788c */ /* 0x000fe2000bf65270 */
[----:B---3--:R-:W-:Y:S01]  /*19a0*/  LEA R0, R5, R0, 0x18 ;  /* 0x0000000005007211 */ /* 0x008fe200078ec0ff */
[----:B------:R-:W-:Y:S01]  /*19b0*/  UISETP.NE.AND UP4, UPT, UR29, 0x7ff00000, UPT ;  /* 0x7ff000001d00788c */ /* 0x000fe2000bf85270 */
[----:B------:R-:W3:Y:S02]  /*19c0*/  LDC R5, c[0x0][0x38c] ;  /* 0x0000e300ff057b82 */ /* 0x000ee40000000800 */
[----:B------:R2:W2:Y:S01]  /*19d0*/  LDG.E.CONSTANT R2, desc[UR34][R2.64] ;  /* 0x0000002202027981 */ /* 0x0004a2000c1e9900 */
[----:B------:R-:W-:-:S02]  /*19e0*/  UP2UR UR48, UPR, URZ, 0x8 ;  /* 0x00000008ff307883 */ /* 0x000fc40008000000 */
[----:B------:R-:W-:Y:S02]  /*19f0*/  UISETP.NE.AND UP3, UPT, UR28, 0x7ff00000, UPT ;  /* 0x7ff000001c00788c */ /* 0x000fe4000bf65270 */
[----:B------:R-:W-:Y:S01]  /*1a00*/  UP2UR UR49, UPR, URZ, 0x10 ;  /* 0x00000010ff317883 */ /* 0x000fe20008000000 */
[----:B0-----:R-:W0:Y:S01]  /*1a10*/  LDC R6, c[0x0][0x394] ;  /* 0x0000e500ff067b82 */ /* 0x001e220000000800 */
[----:B------:R-:W-:Y:S02]  /*1a20*/  UP2UR UR50, UPR, URZ, 0x8 ;  /* 0x00000008ff327883 */ /* 0x000fe40008000000 */
[----:B------:R-:W-:Y:S02]  /*1a30*/  UISETP.NE.AND UP3, UPT, UR27, 0x7ff00000, UPT ;  /* 0x7ff000001b00788c */ /* 0x000fe4000bf65270 */
[----:B------:R-:W-:Y:S02]  /*1a40*/  UISETP.NE.AND UP4, UPT, UR26, 0x7ff00000, UPT ;  /* 0x7ff000001a00788c */ /* 0x000fe4000bf85270 */
[----:B------:R-:W-:Y:S01]  /*1a50*/  UISETP.NE.AND UP5, UPT, UR25, 0x7ff00000, UPT ;  /* 0x7ff000001900788c */ /* 0x000fe2000bfa5270 */
[----:B-----5:R-:W-:Y:S01]  /*1a60*/  IMAD.MOV.U32 R7, RZ, RZ, R26 ;  /* 0x000000ffff077224 */ /* 0x020fe200078e001a */
[----:B------:R-:W-:Y:S01]  /*1a70*/  UP2UR UR51, UPR, URZ, 0x8 ;  /* 0x00000008ff337883 */ /* 0x000fe20008000000 */
[----:B----4-:R-:W-:Y:S01]  /*1a80*/  FSETP.NEU.AND P3, PT, R4, 1, PT ;  /* 0x3f8000000400780b */ /* 0x010fe20003f6d000 */
[----:B------:R-:W-:Y:S01]  /*1a90*/  UISETP.NE.AND UP3, UPT, UR24, 0x7ff00000, UPT ;  /* 0x7ff000001800788c */ /* 0x000fe2000bf65270 */
[----:B-1----:R-:W1:Y:S01]  /*1aa0*/  LDC.64 R32, c[0x0][0x3b0] ;  /* 0x0000ec00ff207b82 */ /* 0x002e620000000a00 */
[----:B------:R-:W-:-:S02]  /*1ab0*/  UP2UR UR52, UPR, URZ, 0x10 ;  /* 0x00000010ff347883 */ /* 0x000fc40008000000 */
[----:B------:R-:W-:Y:S02]  /*1ac0*/  UISETP.NE.AND UP4, UPT, UR23, 0x7ff00000, UPT ;  /* 0x7ff000001700788c */ /* 0x000fe4000bf85270 */
[----:B------:R-:W-:Y:S01]  /*1ad0*/  UP2UR UR53, UPR, URZ, 0x20 ;  /* 0x00000020ff357883 */ /* 0x000fe20008000000 */
[----:B------:R-:W-:Y:S01]  /*1ae0*/  IMAD R0, R51, 0x50, R0 ;  /* 0x0000005033007824 */ /* 0x000fe200078e0200 */
[----:B------:R-:W-:Y:S02]  /*1af0*/  UISETP.NE.AND UP5, UPT, UR22, 0x7ff00000, UPT ;  /* 0x7ff000001600788c */ /* 0x000fe4000bfa5270 */
[----:B------:R-:W-:Y:S01]  /*1b00*/  UP2UR UR54, UPR, URZ, 0x8 ;  /* 0x00000008ff367883 */ /* 0x000fe20008000000 */
[----:B------:R-:W-:Y:S01]  /*1b10*/  IMAD.MOV.U32 R26, RZ, RZ, R27 ;  /* 0x000000ffff1a7224 */ /* 0x000fe200078e001b */
[----:B------:R-:W-:Y:S01]  /*1b20*/  UISETP.NE.AND UP3, UPT, UR21, 0x7ff00000, UPT ;  /* 0x7ff000001500788c */ /* 0x000fe2000bf65270 */
[----:B------:R-:W-:Y:S01]  /*1b30*/  IMAD.MOV.U32 R27, RZ, RZ, R28 ;  /* 0x000000ffff1b7224 */ /* 0x000fe200078e001c */
[----:B------:R-:W-:Y:S01]  /*1b40*/  UP2UR UR55, UPR, URZ, 0x10 ;  /* 0x00000010ff377883 */ /* 0x000fe20008000000 */
[----:B------:R-:W-:Y:S01]  /*1b50*/  IMAD R8, R53, 0x4, R0 ;  /* 0x0000000435087824 */ /* 0x000fe200078e0200 */
[----:B------:R-:W-:Y:S01]  /*1b60*/  BAR.SYNC.DEFER_BLOCKING 0x0 ;  /* 0x0000000000007b1d */ /* 0x000fe20000010000 */
[----:B------:R-:W-:Y:S01]  /*1b70*/  UISETP.NE.AND UP4, UPT, UR20, 0x7ff00000, UPT ;  /* 0x7ff000001400788c */ /* 0x000fe2000bf85270 */
[----:B------:R-:W-:Y:S01]  /*1b80*/  IMAD.MOV.U32 R28, RZ, RZ, R29 ;  /* 0x000000ffff1c7224 */ /* 0x000fe200078e001d */
[----:B------:R-:W-:Y:S01]  /*1b90*/  UP2UR UR56, UPR, URZ, 0x20 ;  /* 0x00000020ff387883 */ /* 0x000fe20008000000 */
[----:B------:R-:W-:Y:S01]  /*1ba0*/  IMAD.MOV.U32 R29, RZ, RZ, R30 ;  /* 0x000000ffff1d7224 */ /* 0x000fe200078e001e */
[----:B------:R-:W-:Y:S01]  /*1bb0*/  UISETP.NE.AND UP5, UPT, UR19, 0x7ff00000, UPT ;  /* 0x7ff000001300788c */ /* 0x000fe2000bfa5270 */
[----:B------:R-:W-:Y:S01]  /*1bc0*/  IMAD.MOV.U32 R30, RZ, RZ, R48 ;  /* 0x000000ffff1e7224 */ /* 0x000fe200078e0030 */
[----:B------:R-:W-:-:S02]  /*1bd0*/  UP2UR UR57, UPR, URZ, 0x8 ;  /* 0x00000008ff397883 */ /* 0x000fc40008000000 */
[----:B------:R-:W-:Y:S02]  /*1be0*/  UISETP.NE.AND UP3, UPT, UR18, 0x7ff00000, UPT ;  /* 0x7ff000001200788c */ /* 0x000fe4000bf65270 */
[----:B------:R-:W-:Y:S02]  /*1bf0*/  UP2UR UR58, UPR, URZ, 0x10 ;  /* 0x00000010ff3a7883 */ /* 0x000fe40008000000 */
[----:B------:R-:W-:Y:S02]  /*1c00*/  UISETP.NE.AND UP4, UPT, UR17, 0x7ff00000, UPT ;  /* 0x7ff000001100788c */ /* 0x000fe4000bf85270 */
[----:B------:R-:W-:Y:S01]  /*1c10*/  UP2UR UR59, UPR, URZ, 0x20 ;  /* 0x00000020ff3b7883 */ /* 0x000fe20008000000 */
[----:B------:R-:W-:Y:S01]  /*1c20*/  P2R R0, PR, RZ, 0x8 ;  /* 0x00000008ff007803 */ /* 0x000fe20000000000 */
[----:B------:R-:W-:Y:S01]  /*1c30*/  UISETP.NE.AND UP5, UPT, UR16, 0x7ff00000, UPT ;  /* 0x7ff000001000788c */ /* 0x000fe2000bfa5270 */
[----:B---3--:R-:W-:Y:S01]  /*1c40*/  FSETP.NEU.AND P3, PT, R5, 1, PT ;  /* 0x3f8000000500780b */ /* 0x008fe20003f6d000 */
[----:B------:R-:W-:-:S02]  /*1c50*/  UP2UR UR60, UPR, URZ, 0x8 ;  /* 0x00000008ff3c7883 */ /* 0x000fc40008000000 */
[----:B------:R-:W-:Y:S02]  /*1c60*/  UISETP.NE.AND UP3, UPT, UR15, 0x7ff00000, UPT ;  /* 0x7ff000000f00788c */ /* 0x000fe4000bf65270 */
[----:B------:R-:W-:Y:S01]  /*1c70*/  UP2UR UR61, UPR, URZ, 0x10 ;  /* 0x00000010ff3d7883 */ /* 0x000fe20008000000 */
[----:B------:R-:W-:Y:S01]  /*1c80*/  STS [R8+0x1f8], R30 ;  /* 0x0001f81e08007388 */ /* 0x000fe20000000800 */
[----:B------:R-:W-:Y:S02]  /*1c90*/  UISETP.NE.AND UP4, UPT, UR14, 0x7ff00000, UPT ;  /* 0x7ff000000e00788c */ /* 0x000fe4000bf85270 */
[----:B------:R-:W-:Y:S02]  /*1ca0*/  UP2UR UR62, UPR, URZ, 0x20 ;  /* 0x00000020ff3e7883 */ /* 0x000fe40008000000 */
[----:B------:R-:W-:Y:S01]  /*1cb0*/  UISETP.NE.AND UP5, UPT, UR13, 0x7ff00000, UPT ;  /* 0x7ff000000d00788c */ /* 0x000fe2000bfa5270 */
[----:B------:R-:W-:Y:S01]  /*1cc0*/  R2UR UR72, R19 ;  /* 0x00000000134872ca */ /* 0x000fe200000e0000 */
[----:B------:R-:W-:Y:S01]  /*1cd0*/  UP2UR UR63, UPR, URZ, 0x8 ;  /* 0x00000008ff3f7883 */ /* 0x000fe20008000000 */
[----:B0-----:R-:W-:Y:S01]  /*1ce0*/  FSETP.NEU.AND P4, PT, R6, 1, PT ;  /* 0x3f8000000600780b */ /* 0x001fe20003f8d000 */
[----:B------:R-:W-:Y:S01]  /*1cf0*/  UISETP.NE.AND UP3, UPT, UR12, 0x7ff00000, UPT ;  /* 0x7ff000000c00788c */ /* 0x000fe2000bf65270 */
[----:B------:R-:W-:Y:S01]  /*1d00*/  R2UR UR73, R20 ;  /* 0x00000000144972ca */ /* 0x000fe200000e0000 */
[----:B------:R-:W-:Y:S01]  /*1d10*/  UP2UR UR64, UPR, URZ, 0x10 ;  /* 0x00000010ff407883 */ /* 0x000fe20008000000 */
[----:B------:R-:W-:Y:S01]  /*1d20*/  FSETP.NEU.AND P5, PT, R6, RZ, PT ;  /* 0x000000ff0600720b */ /* 0x000fe20003fad000 */
[----:B------:R-:W-:-:S02]  /*1d30*/  UISETP.NE.AND UP4, UPT, UR11, 0x7ff00000, UPT ;  /* 0x7ff000000b00788c */ /* 0x000fc4000bf85270 */
[----:B------:R-:W-:Y:S01]  /*1d40*/  UP2UR UR65, UPR, URZ, 0x20 ;  /* 0x00000020ff417883 */ /* 0x000fe20008000000 */
[----:B------:R-:W-:Y:S01]  /*1d50*/  R2UR UR74, R21 ;  /* 0x00000000154a72ca */ /* 0x000fe200000e0000 */
[----:B------:R-:W-:Y:S02]  /*1d60*/  UISETP.NE.AND UP5, UPT, UR10, 0x7ff00000, UPT ;  /* 0x7ff000000a00788c */ /* 0x000fe4000bfa5270 */
[----:B------:R-:W-:Y:S01]  /*1d70*/  UP2UR UR66, UPR, URZ, 0x8 ;  /* 0x00000008ff427883 */ /* 0x000fe20008000000 */
[----:B------:R-:W-:Y:S01]  /*1d80*/  R2UR UR75, R22 ;  /* 0x00000000164b72ca */ /* 0x000fe200000e0000 */
[----:B------:R-:W-:Y:S01]  /*1d90*/  UISETP.NE.AND UP3, UPT, UR9, 0x7ff00000, UPT ;  /* 0x7ff000000900788c */ /* 0x000fe2000bf65270 */
[----:B------:R-:W-:Y:S01]  /*1da0*/  R2UR UR47, R23 ;  /* 0x00000000172f72ca */ /* 0x000fe200000e0000 */
[----:B------:R-:W-:Y:S01]  /*1db0*/  UP2UR UR67, UPR, URZ, 0x10 ;  /* 0x00000010ff437883 */ /* 0x000fe20008000000 */
[----:B------:R-:W-:Y:S01]  /*1dc0*/  ISETP.NE.AND P6, PT, R14, 0x7ff00000, PT ;  /* 0x7ff000000e00780c */ /* 0x000fe20003fc5270 */
[----:B------:R-:W-:-:S02]  /*1dd0*/  UISETP.NE.AND UP4, UPT, UR8, 0x7ff00000, UPT ;  /* 0x7ff000000800788c */ /* 0x000fc4000bf85270 */
[----:B------:R-:W-:Y:S02]  /*1de0*/  UP2UR UR68, UPR, URZ, 0x20 ;  /* 0x00000020ff447883 */ /* 0x000fe40008000000 */
[----:B------:R-:W-:Y:S01]  /*1df0*/  UISETP.NE.AND UP5, UPT, UR7, 0x7ff00000, UPT ;  /* 0x7ff000000700788c */ /* 0x000fe2000bfa5270 */
[----:B------:R-:W-:Y:S01]  /*1e00*/  P2R R44, PR, RZ, 0x40 ;  /* 0x00000040ff2c7803 */ /* 0x000fe20000000000 */
[----:B------:R-:W-:Y:S01]  /*1e10*/  UP2UR UR69, UPR, URZ, 0x8 ;  /* 0x00000008ff457883 */ /* 0x000fe20008000000 */
[----:B------:R-:W-:Y:S01]  /*1e20*/  IMAD.MOV.U32 R48, RZ, RZ, R31 ;  /* 0x000000ffff307224 */ /* 0x000fe200078e001f */
[----:B------:R-:W-:Y:S01]  /*1e30*/  UISETP.NE.AND UP3, UPT, UR6, 0x7ff00000, UPT ;  /* 0x7ff000000600788c */ /* 0x000fe2000bf65270 */
[----:B------:R-:W-:Y:S01]  /*1e40*/  ISETP.NE.AND P6, PT, R16, 0x7ff00000, PT ;  /* 0x7ff000001000780c */ /* 0x000fe20003fc5270 */
[----:B------:R-:W-:Y:S01]  /*1e50*/  UP2UR UR70, UPR, URZ, 0x10 ;  /* 0x00000010ff467883 */ /* 0x000fe20008000000 */
[----:B------:R-:W-:Y:S01]  /*1e60*/  IMAD.MOV.U32 R31, RZ, RZ, R50 ;  /* 0x000000ffff1f7224 */ /* 0x000fe200078e0032 */
[----:B------:R-:W-:Y:S01]  /*1e70*/  UISETP.NE.AND UP4, UPT, UR5, 0x7ff00000, UPT ;  /* 0x7ff000000500788c */ /* 0x000fe2000bf85270 */
[----:B------:R-:W-:Y:S01]  /*1e80*/  IMAD.MOV.U32 R50, RZ, RZ, R49 ;  /* 0x000000ffff327224 */ /* 0x000fe200078e0031 */
[----:B------:R-:W-:Y:S01]  /*1e90*/  UP2UR UR71, UPR, URZ, 0x20 ;  /* 0x00000020ff477883 */ /* 0x000fe20008000000 */
[----:B------:R-:W-:Y:S01]  /*1ea0*/  DADD R54, -RZ, |R34| ;  /* 0x00000000ff367229 */ /* 0x000fe20000000522 */
[----:B------:R-:W-:Y:S01]  /*1eb0*/  UISETP.NE.AND UP5, UPT, UR72, 0x7ff00000, UPT ;  /* 0x7ff000004800788c */ /* 0x000fe2000bfa5270 */
[----:B------:R-:W-:Y:S01]  /*1ec0*/  DSETP.NEU.AND P0, PT, |R34|, +INF , PT ;  /* 0x7ff000002200742a */ /* 0x000fe20003f0d200 */
[----:B------:R-:W-:Y:S01]  /*1ed0*/  IMAD.MOV.U32 R49, RZ, RZ, R52 ;  /* 0x000000ffff317224 */ /* 0x000fe200078e0034 */
[----:B------:R-:W-:Y:S01]  /*1ee0*/  UP2UR UR72, UPR, URZ, 0x8 ;  /* 0x00000008ff487883 */ /* 0x000fe20008000000 */
[----:B------:R-:W-:Y:S01]  /*1ef0*/  IMAD.MOV.U32 R52, RZ, RZ, R24 ;  /* 0x000000ffff347224 */ /* 0x000fe200078e0018 */
[----:B------:R-:W-:Y:S01]  /*1f00*/  UISETP.NE.AND UP3, UPT, UR73, 0x7ff00000, UPT ;  /* 0x7ff000004900788c */ /* 0x000fe2000bf65270 */
[----:B------:R-:W-:Y:S01]  /*1f10*/  P2R R42, PR, RZ, 0x40 ;  /* 0x00000040ff2a7803 */ /* 0x000fe20000000000 */
[----:B-1----:R-:W-:-:S04]  /*1f20*/  IMAD.WIDE R32, R11, 0x4, R32 ;  /* 0x000000040b207825 */ /* 0x002fc800078e0220 */
[----:B------:R-:W-:Y:S01]  /*1f30*/  FMUL R40, R9, R30 ;  /* 0x0000001e09287220 */ /* 0x000fe20000400000 */
[----:B------:R-:W-:Y:S01]  /*1f40*/  UP2UR UR73, UPR, URZ, 0x10 ;  /* 0x00000010ff497883 */ /* 0x000fe20008000000 */
[----:B------:R-:W-:Y:S01]  /*1f50*/  ISETP.NE.AND P6, PT, R18, 0x7ff00000, PT ;  /* 0x7ff000001200780c */ /* 0x000fe20003fc5270 */
[----:B------:R-:W-:Y:S02]  /*1f60*/  UISETP.NE.AND UP4, UPT, UR74, 0x7ff00000, UPT ;  /* 0x7ff000004a00788c */ /* 0x000fe4000bf85270 */
[----:B------:R-:W-:Y:S01]  /*1f70*/  UP2UR UR74, UPR, URZ, 0x20 ;  /* 0x00000020ff4a7883 */ /* 0x000fe20008000000 */
[----:B------:R-:W-:Y:S01]  /*1f80*/  UMOV UR46, 0x40000000 ;  /* 0x40000000002e7882 */ /* 0x000fe20000000000 */
[----:B------:R-:W-:Y:S02]  /*1f90*/  UISETP.NE.AND UP5, UPT, UR75, 0x7ff00000, UPT ;  /* 0x7ff000004b00788c */ /* 0x000fe4000bfa5270 */
[----:B------:R-:W-:Y:S01]  /*1fa0*/  UISETP.NE.AND UP6, UPT, UR47, 0x7ff00000, UPT ;  /* 0x7ff000002f00788c */ /* 0x000fe2000bfc5270 */
[----:B--2---:R-:W-:Y:S04]  /*1fb0*/  @!P2 STS [R8+0x1e0], R45 ;  /* 0x0001e02d0800a388 */ /* 0x004fe80000000800 */
[----:B------:R-:W-:Y:S01]  /*1fc0*/  @!P2 STS [R8+0x218], R47 ;  /* 0x0002182f0800a388 */ /* 0x000fe20000000800 */
[----:B------:R-:W-:-:S03]  /*1fd0*/  FSETP.NEU.AND P2, PT, R4, RZ, PT ;  /* 0x000000ff0400720b */ /* 0x000fc60003f4d000 */
[----:B------:R0:W-:Y:S01]  /*1fe0*/  @!P1 STS [R8+0x18], R43 ;  /* 0x0000182b08009388 */ /* 0x0001e20000000800 */
[----:B------:R-:W-:-:S03]  /*1ff0*/  P2R R0, PR, RZ, 0x4 ;  /* 0x00000004ff007803 */ /* 0x000fc60000000000 */
[----:B------:R1:W-:Y:S01]  /*2000*/  @!P1 STS [R8+0x478], R41 ;  /* 0x0004782908009388 */ /* 0x0003e20000000800 */
[----:B------:R-:W-:Y:S01]  /*2010*/  P2R R0, PR, RZ, 0x8 ;  /* 0x00000008ff007803 */ /* 0x000fe20000000000 */
[----:B------:R-:W-:Y:S01]  /*2020*/  BAR.SYNC.DEFER_BLOCKING 0x0 ;  /* 0x0000000000007b1d */ /* 0x000fe20000010000 */
[----:B------:R-:W-:-:S04]  /*2030*/  FSETP.NEU.AND P3, PT, R5, RZ, PT ;  /* 0x000000ff0500720b */ /* 0x000fc80003f6d000 */
[----:B------:R-:W-:Y:S02]  /*2040*/  P2R R0, PR, RZ, 0x8 ;  /* 0x00000008ff007803 */ /* 0x000fe40000000000 */
[----:B------:R-:W-:Y:S01]  /*2050*/  P2R R0, PR, RZ, 0x10 ;  /* 0x00000010ff007803 */ /* 0x000fe20000000000 */
[----:B------:R-:W-:Y:S01]  /*2060*/  DSETP.NEU.AND P4, PT, |R38|, +INF , PT ;  /* 0x7ff000002600742a */ /* 0x000fe20003f8d200 */
[----:B------:R-:W-:Y:S02]  /*2070*/  P2R R0, PR, RZ, 0x20 ;  /* 0x00000020ff007803 */ /* 0x000fe40000000000 */
[----:B------:R-:W-:-:S04]  /*2080*/  ISETP.NE.AND P5, PT, R15, 0x7ff00000, PT ;  /* 0x7ff000000f00780c */ /* 0x000fc80003fa5270 */
[----:B0-----:R-:W-:Y:S02]  /*2090*/  P2R R43, PR, RZ, 0x20 ;  /* 0x00000020ff2b7803 */ /* 0x001fe40000000000 */
[----:B------:R-:W-:Y:S02]  /*20a0*/  ISETP.NE.AND P5, PT, R17, 0x7ff00000, PT ;  /* 0x7ff000001100780c */ /* 0x000fe40003fa5270 */
[----:B------:R-:W-:Y:S01]  /*20b0*/  P2R R3, PR, RZ, 0x10 ;  /* 0x00000010ff037803 */ /* 0x000fe20000000000 */
[----:B------:R-:W-:Y:S01]  /*20c0*/  DSETP.NEU.AND P4, PT, |R36|, +INF , PT ;  /* 0x7ff000002400742a */ /* 0x000fe20003f8d200 */
[----:B------:R-:W-:Y:S01]  /*20d0*/  FSETP.NAN.AND P1, PT, R4, R4, PT ;  /* 0x000000040400720b */ /* 0x000fe20003f28000 */
[----:B------:R-:W-:Y:S01]  /*20e0*/  IMAD.MOV.U32 R24, RZ, RZ, R2 ;  /* 0x000000ffff187224 */ /* 0x000fe200078e0002 */
[----:B------:R-:W-:Y:S02]  /*20f0*/  FSETP.NAN.AND P2, PT, R5, R5, PT ;  /* 0x000000050500720b */ /* 0x000fe40003f48000 */
[----:B------:R-:W-:-:S02]  /*2100*/  FSETP.NAN.AND P3, PT, R6, R6, PT ;  /* 0x000000060600720b */ /* 0x000fc40003f68000 */
[----:B-1----:R-:W-:Y:S02]  /*2110*/  P2R R41, PR, RZ, 0x20 ;  /* 0x00000020ff297803 */ /* 0x002fe40000000000 */
[----:B------:R-:W-:-:S09]  /*2120*/  MOV R0, 0x2140 ;  /* 0x0000214000007802 */ /* 0x000fd20000000f00 */
[----:B------:R-:W-:Y:S05]  /*2130*/  CALL.REL.NOINC `($_Z21LaxWendroff_3D_SolverifififfPfS_S_$__internal_accurate_pow) ;  /* 0x0000007400147944 */ /* 0x000fea0003c00000 */
[----:B------:R-:W0:Y:S01]  /*2140*/  LDCU UR46, c[0x0][0x394] ;  /* 0x00007280ff2e77ac */ /* 0x000e220008000800 */
[----:B------:R-:W-:Y:S02]  /*2150*/  FSETP.NEU.AND P5, PT, R6, RZ, PT ;  /* 0x000000ff0600720b */ /* 0x000fe40003fad000 */
[----:B------:R-:W-:Y:S02]  /*2160*/  MOV R0, 0x2250 ;  /* 0x0000225000007802 */ /* 0x000fe40000000f00 */
[----:B------:R-:W-:Y:S02]  /*2170*/  FSEL R2, R2, RZ, P5 ;  /* 0x000000ff02027208 */ /* 0x000fe40002800000 */
[----:B------:R-:W-:Y:S02]  /*2180*/  FSEL R53, R51, RZ, P5 ;  /* 0x000000ff33357208 */ /* 0x000fe40002800000 */
[----:B------:R-:W-:Y:S02]  /*2190*/  FSEL R45, R2, RZ, P0 ;  /* 0x000000ff022d7208 */ /* 0x000fe40000000000 */
[----:B------:R-:W-:Y:S01]  /*21a0*/  FSEL R51, R53, +QNAN , P0 ;  /* 0x7ff0000035337808 */ /* 0x000fe20000000000 */
[----:B0-----:R-:W0:Y:S01]  /*21b0*/  F2F.F64.F32 R34, UR46 ;  /* 0x0000002e00227d10 */ /* 0x001e220008201800 */
[----:B------:R-:W-:Y:S01]  /*21c0*/  UMOV UR46, 0x3ff00000 ;  /* 0x3ff00000002e7882 */ /* 0x000fe20000000000 */
[----:B0-----:R-:W-:-:S02]  /*21d0*/  DADD R46, R34, 2 ;  /* 0x40000000222e7429 */ /* 0x001fc40000000000 */
[----:B------:R-:W-:-:S08]  /*21e0*/  DADD R54, -RZ, |R34| ;  /* 0x00000000ff367229 */ /* 0x000fd00000000522 */
[----:B------:R-:W-:Y:S02]  /*21f0*/  @!P6 FSEL R2, R46, R45, P3 ;  /* 0x0000002d2e02e208 */ /* 0x000fe40001800000 */
[----:B------:R-:W-:-:S03]  /*2200*/  @!P6 FSEL R53, R47, R51, P3 ;  /* 0x000000332f35e208 */ /* 0x000fc60001800000 */
[----:B------:R-:W-:Y:S02]  /*2210*/  IMAD.MOV.U32 R46, RZ, RZ, R2 ;  /* 0x000000ffff2e7224 */ /* 0x000fe400078e0002 */
[----:B------:R-:W-:-:S06]  /*2220*/  IMAD.MOV.U32 R47, RZ, RZ, R53 ;  /* 0x000000ffff2f7224 */ /* 0x000fcc00078e0035 */
[----:B------:R-:W-:-:S11]  /*2230*/  DADD R46, R46, R46 ;  /* 0x000000002e2e7229 */ /* 0x000fd6000000002e */
[----:B------:R-:W-:Y:S05]  /*2240*/  CALL.REL.NOINC `($_Z21LaxWendroff_3D_SolverifififfPfS_S_$__internal_accurate_pow) ;  /* 0x0000007000d07944 */ /* 0x000fea0003c00000 */
[----:B------:R-:W-:Y:S01]  /*2250*/  IMAD.MOV.U32 R54, RZ, RZ, R2 ;  /* 0x000000ffff367224 */ /* 0x000fe200078e0002 */
[----:B------:R-:W-:Y:S01]  /*2260*/  PLOP3.LUT P5, PT, PT, PT, UP1, 0x40, 0x4 ;  /* 0x000000000004781c */ /* 0x000fe20003fae818 */
[----:B------:R-:W-:Y:S01]  /*2270*/  IMAD.MOV.U32 R55, RZ, RZ, R51 ;  /* 0x000000ffff377224 */ /* 0x000fe200078e0033 */
[----:B------:R-:W-:Y:S01]  /*2280*/  ISETP.NE.AND P6, PT, R41, RZ, PT ;  /* 0x000000ff2900720c */ /* 0x000fe20003fc5270 */
[----:B------:R-:W-:-:S04]  /*2290*/  UMOV UR46, 0x3ff00000 ;  /* 0x3ff00000002e7882 */ /* 0x000fc80000000000 */
[----:B------:R-:W-:-:S10]  /*22a0*/  DADD R54, -RZ, -R54 ;  /* 0x00000000ff367229 */ /* 0x000fd40000000936 */
[----:B------:R-:W-:Y:S02]  /*22b0*/  FSEL R0, R54, R2, P5 ;  /* 0x0000000236007208 */ /* 0x000fe40002800000 */
[----:B------:R-:W-:-:S04]  /*22c0*/  PLOP3.LUT P5, PT, PT, PT, UP1, 0x40, 0x4 ;  /* 0x000000000004781c */ /* 0x000fc80003fae818 */
[----:B------:R-:W-:Y:S01]  /*22d0*/  FSEL R51, R55, R51, P5 ;  /* 0x0000003337337208 */ /* 0x000fe20002800000 */
[----:B------:R-:W-:Y:S01]  /*22e0*/  DADD R54, R34, 1 ;  /* 0x3ff0000022367429 */ /* 0x000fe20000000000 */
[----:B------:R-:W-:-:S04]  /*22f0*/  FSETP.NEU.AND P5, PT, R6, RZ, PT ;  /* 0x000000ff0600720b */ /* 0x000fc80003fad000 */
[----:B------:R-:W-:Y:S02]  /*2300*/  FSEL R0, R0, RZ, P5 ;  /* 0x000000ff00007208 */ /* 0x000fe40002800000 */
[----:B------:R-:W-:Y:S02]  /*2310*/  FSEL R51, R35, R51, !P5 ;  /* 0x0000003323337208 */ /* 0x000fe40006800000 */
[----:B------:R-:W-:Y:S02]  /*2320*/  FSEL R41, R0, RZ, P0 ;  /* 0x000000ff00297208 */ /* 0x000fe40000000000 */
[----:B------:R-:W-:Y:S02]  /*2330*/  FSEL R45, R51, UR31, P0 ;  /* 0x0000001f332d7c08 */ /* 0x000fe40008000000 */
[----:B------:R-:W-:Y:S02]  /*2340*/  @!P6 FSEL R0, R54, R41, P3 ;  /* 0x000000293600e208 */ /* 0x000fe40001800000 */
[----:B------:R-:W-:-:S02]  /*2350*/  @!P6 FSEL R51, R55, R45, P3 ;  /* 0x0000002d3733e208 */ /* 0x000fc40001800000 */
[----:B------:R-:W-:Y:S01]  /*2360*/  FSETP.NEU.AND P6, PT, R6, 1, PT ;  /* 0x3f8000000600780b */ /* 0x000fe20003fcd000 */
[----:B------:R-:W-:Y:S02]  /*2370*/  IMAD.MOV.U32 R54, RZ, RZ, R0 ;  /* 0x000000ffff367224 */ /* 0x000fe400078e0000 */
[----:B------:R-:W-:Y:S01]  /*2380*/  FADD R0, R48, R29 ;  /* 0x0000001d30007221 */ /* 0x000fe20000000000 */
[----:B------:R-:W-:-:S06]  /*2390*/  IMAD.MOV.U32 R55, RZ, RZ, R51 ;  /* 0x000000ffff377224 */ /* 0x000fcc00078e0033 */
[----:B------:R-:W-:-:S08]  /*23a0*/  DADD R54, R54, R54 ;  /* 0x0000000036367229 */ /* 0x000fd00000000036 */
[----:B------:R-:W-:Y:S02]  /*23b0*/  DFMA R46, R46, 0.5, R54 ;  /* 0x3fe000002e2e782b */ /* 0x000fe40000000036 */
[----:B------:R-:W-:-:S08]  /*23c0*/  DADD R54, -RZ, |R36| ;  /* 0x00000000ff367229 */ /* 0x000fd00000000524 */
[----:B------:R-:W-:Y:S02]  /*23d0*/  FSEL R58, R46, RZ, P6 ;  /* 0x000000ff2e3a7208 */ /* 0x000fe40003000000 */
[----:B------:R-:W-:Y:S02]  /*23e0*/  FSEL R59, R47, 2.125, P6 ;  /* 0x400800002f3b7808 */ /* 0x000fe40003000000 */
[----:B------:R0:W1:Y:S04]  /*23f0*/  F2F.F64.F32 R46, R0 ;  /* 0x00000000002e7310 */ /* 0x0000680000201800 */
[----:B------:R-:W-:Y:S01]  /*2400*/  DMUL R58, R58, UR44 ;  /* 0x0000002c3a3a7c28 */ /* 0x000fe20008000000 */
[----:B0-----:R-:W-:-:S10]  /*2410*/  MOV R0, 0x2430 ;  /* 0x0000243000007802 */ /* 0x001fd40000000f00 */
[----:B-1----:R-:W-:Y:S05]  /*2420*/  CALL.REL.NOINC `($_Z21LaxWendroff_3D_SolverifififfPfS_S_$__internal_accurate_pow) ;  /* 0x0000007000587944 */ /* 0x002fea0003c00000 */
[----:B------:R-:W-:Y:S01]  /*2430*/  IMAD.MOV.U32 R54, RZ, RZ, R2 ;  /* 0x000000ffff367224 */ /* 0x000fe200078e0002 */
[----:B------:R-:W0:Y:S01]  /*2440*/  LDCU UR46, c[0x0][0x38c] ;  /* 0x00007180ff2e77ac */ /* 0x000e220008000800 */
[----:B------:R-:W-:Y:S01]  /*2450*/  IMAD.MOV.U32 R55, RZ, RZ, R51 ;  /* 0x000000ffff377224 */ /* 0x000fe200078e0033 */
[----:B------:R-:W-:Y:S01]  /*2460*/  PLOP3.LUT P5, PT, PT, PT, UP2, 0x40, 0x4 ;  /* 0x000000000004781c */ /* 0x000fe20003fae828 */
[----:B------:R-:W-:Y:S01]  /*2470*/  LDS R0, [R8+0x1a8] ;  /* 0x0001a80008007984 */ /* 0x000fe20000000800 */
[----:B------:R-:W-:-:S03]  /*2480*/  ISETP.NE.AND P6, PT, R42, RZ, PT ;  /* 0x000000ff2a00720c */ /* 0x000fc60003fc5270 */
[----:B------:R-:W-:-:S10]  /*2490*/  DADD R54, -RZ, -R54 ;  /* 0x00000000ff367229 */ /* 0x000fd40000000936 */
        /* <DEDUP_REMOVED lines=10> */
[----:B0-----:R-:W-:-:S10]  /*2540*/  DADD R54, R36, 1 ;  /* 0x3ff0000024367429 */ /* 0x001fd40000000000 */
[----:B------:R-:W-:Y:S02]  /*2550*/  @!P6 FSEL R56, R54, R41, P2 ;  /* 0x000000293638e208 */ /* 0x000fe40001000000 */
[----:B------:R-:W0:Y:S01]  /*2560*/  LDS R41, [R8+0x248] ;  /* 0x0002480008297984 */ /* 0x000e220000000800 */
[----:B------:R-:W-:Y:S01]  /*2570*/  @!P6 FSEL R57, R55, R45, P2 ;  /* 0x0000002d3739e208 */ /* 0x000fe20001000000 */
[----:B------:R-:W-:Y:S01]  /*2580*/  DADD R54, -RZ, |R36| ;  /* 0x00000000ff367229 */ /* 0x000fe20000000524 */
[----:B------:R-:W-:-:S04]  /*2590*/  FSETP.NEU.AND P6, PT, R5, 1, PT ;  /* 0x3f8000000500780b */ /* 0x000fc80003fcd000 */
[----:B------:R-:W-:-:S10]  /*25a0*/  DADD R56, R56, R56 ;  /* 0x0000000038387229 */ /* 0x000fd40000000038 */
[----:B------:R-:W-:Y:S02]  /*25b0*/  FSEL R74, R56, RZ, P6 ;  /* 0x000000ff384a7208 */ /* 0x000fe40003000000 */
[----:B------:R-:W-:-:S06]  /*25c0*/  FSEL R75, R57, 2, P6 ;  /* 0x40000000394b7808 */ /* 0x000fcc0003000000 */
[----:B------:R-:W-:Y:S01]  /*25d0*/  DMUL R74, R74, UR36 ;  /* 0x000000244a4a7c28 */ /* 0x000fe20008000000 */
[----:B0-----:R-:W-:-:S04]  /*25e0*/  FADD R0, R0, R41 ;  /* 0x0000002900007221 */ /* 0x001fc80000000000 */
[----:B------:R0:W1:Y:S02]  /*25f0*/  F2F.F64.F32 R76, R0 ;  /* 0x00000000004c7310 */ /* 0x0000640000201800 */
[----:B0-----:R-:W-:-:S07]  /*2600*/  MOV R0, 0x2620 ;  /* 0x0000262000007802 */ /* 0x001fce0000000f00 */
[----:B-1----:R-:W-:Y:S05]  /*2610*/  CALL.REL.NOINC `($_Z21LaxWendroff_3D_SolverifififfPfS_S_$__internal_accurate_pow) ;  /* 0x0000006c00dc7944 */ /* 0x002fea0003c00000 */
[----:B------:R-:W-:Y:S01]  /*2620*/  ISETP.NE.AND P5, PT, R43, RZ, PT ;  /* 0x000000ff2b00720c */ /* 0x000fe20003fa5270 */
[----:B------:R-:W-:Y:S01]  /*2630*/  DADD R42, R36, 2 ;  /* 0x40000000242a7429 */ /* 0x000fe20000000000 */
[----:B------:R-:W-:Y:S01]  /*2640*/  FSETP.NEU.AND P6, PT, R5, RZ, PT ;  /* 0x000000ff0500720b */ /* 0x000fe20003fcd000 */
[----:B------:R-:W-:Y:S01]  /*2650*/  DADD R54, -RZ, |R38| ;  /* 0x00000000ff367229 */ /* 0x000fe20000000526 */
[----:B------:R-:W-:Y:S01]  /*2660*/  MOV R0, 0x27a0 ;  /* 0x000027a000007802 */ /* 0x000fe20000000f00 */
[----:B------:R-:W-:Y:S01]  /*2670*/  UMOV UR46, 0x3ff00000 ;  /* 0x3ff00000002e7882 */ /* 0x000fe20000000000 */
        /* <DEDUP_REMOVED lines=8> */
[----:B------:R-:W-:-:S06]  /*2700*/  IMAD.MOV.U32 R43, RZ, RZ, R51 ;  /* 0x000000ffff2b7224 */ /* 0x000fcc00078e0033 */
[----:B------:R-:W-:-:S08]  /*2710*/  DADD R42, R42, R42 ;  /* 0x000000002a2a7229 */ /* 0x000fd0000000002a */
[----:B------:R-:W-:-:S10]  /*2720*/  DMUL R42, R42, 0.5 ;  /* 0x3fe000002a2a7828 */ /* 0x000fd40000000000 */
[----:B------:R-:W-:Y:S02]  /*2730*/  FSEL R42, R42, RZ, P5 ;  /* 0x000000ff2a2a7208 */ /* 0x000fe40002800000 */
[----:B------:R-:W-:-:S06]  /*2740*/  FSEL R43, R43, 1.875, P5 ;  /* 0x3ff000002b2b7808 */ /* 0x000fcc0002800000 */
[----:B------:R-:W-:-:S08]  /*2750*/  DMUL R42, R42, UR38 ;  /* 0x000000262a2a7c28 */ /* 0x000fd00008000000 */
[----:B------:R-:W-:-:S08]  /*2760*/  DMUL R42, R76, R42 ;  /* 0x0000002a4c2a7228 */ /* 0x000fd00000000000 */
[----:B------:R-:W-:-:S08]  /*2770*/  DFMA R42, R74, R76, R42 ;  /* 0x0000004c4a2a722b */ /* 0x000fd0000000002a */
[----:B------:R-:W-:-:S11]  /*2780*/  DFMA R46, R58, R46, R42 ;  /* 0x0000002e3a2e722b */ /* 0x000fd6000000002a */
[----:B------:R-:W-:Y:S05]  /*2790*/  CALL.REL.NOINC `($_Z21LaxWendroff_3D_SolverifififfPfS_S_$__internal_accurate_pow) ;  /* 0x0000006c007c7944 */ /* 0x000fea0003c00000 */
[----:B------:R-:W-:Y:S01]  /*27a0*/  IMAD.MOV.U32 R42, RZ, RZ, R2 ;  /* 0x000000ffff2a7224 */ /* 0x000fe200078e0002 */
[----:B------:R-:W0:Y:S01]  /*27b0*/  LDCU UR46, c[0x0][0x384] ;  /* 0x00007080ff2e77ac */ /* 0x000e220008000800 */
[----:B------:R-:W-:Y:S01]  /*27c0*/  IMAD.MOV.U32 R43, RZ, RZ, R51 ;  /* 0x000000ffff2b7224 */ /* 0x000fe200078e0033 */
[----:B------:R-:W-:Y:S02]  /*27d0*/  PLOP3.LUT P5, PT, PT, PT, UP0, 0x40, 0x4 ;  /* 0x000000000004781c */ /* 0x000fe40003fae808 */
[----:B------:R-:W-:Y:S02]  /*27e0*/  P2R R0, PR, RZ, 0x1 ;  /* 0x00000001ff007803 */ /* 0x000fe40000000000 */
[----:B------:R-:W-:Y:S01]  /*27f0*/  FSETP.NEU.AND P0, PT, R4, RZ, PT ;  /* 0x000000ff0400720b */ /* 0x000fe20003f0d000 */
[----:B------:R-:W-:Y:S01]  /*2800*/  DADD R42, -RZ, -R42 ;  /* 0x00000000ff2a7229 */ /* 0x000fe2000000092a */
[----:B------:R-:W-:-:S09]  /*2810*/  ISETP.NE.AND P6, PT, R44, RZ, PT ;  /* 0x000000ff2c00720c */ /* 0x000fd20003fc5270 */
[----:B------:R-:W-:Y:S02]  /*2820*/  FSEL R51, R43, R51, P5 ;  /* 0x000000332b337208 */ /* 0x000fe40002800000 */
[----:B------:R-:W-:Y:S02]  /*2830*/  PLOP3.LUT P5, PT, PT, PT, UP0, 0x40, 0x4 ;  /* 0x000000000004781c */ /* 0x000fe40003fae808 */
[----:B------:R-:W-:Y:S02]  /*2840*/  FSEL R51, R39, R51, !P0 ;  /* 0x0000003327337208 */ /* 0x000fe40004000000 */
[----:B0-----:R-:W0:Y:S01]  /*2850*/  F2F.F64.F32 R38, UR46 ;  /* 0x0000002e00267d10 */ /* 0x001e220008201800 */
[----:B------:R-:W-:Y:S01]  /*2860*/  FSEL R2, R42, R2, P5 ;  /* 0x000000022a027208 */ /* 0x000fe20002800000 */
[----:B------:R-:W-:Y:S01]  /*2870*/  UMOV UR46, 0x40000000 ;  /* 0x40000000002e7882 */ /* 0x000fe20000000000 */
[----:B------:R-:W-:Y:S02]  /*2880*/  ISETP.NE.AND P5, PT, R3, RZ, PT ;  /* 0x000000ff0300720c */ /* 0x000fe40003fa5270 */
[----:B------:R-:W-:-:S02]  /*2890*/  FSEL R2, R2, RZ, P0 ;  /* 0x000000ff02027208 */ /* 0x000fc40000000000 */
[----:B------:R-:W-:Y:S02]  /*28a0*/  ISETP.NE.AND P0, PT, R0, RZ, PT ;  /* 0x000000ff0000720c */ /* 0x000fe40003f05270 */
[----:B------:R-:W-:Y:S01]  /*28b0*/  FSEL R41, R2, RZ, P5 ;  /* 0x000000ff02297208 */ /* 0x000fe20002800000 */
[----:B------:R-:W-:Y:S01]  /*28c0*/  LDS R0, [R8+0x1f4] ;  /* 0x0001f40008007984 */ /* 0x000fe20000000800 */
[----:B------:R-:W-:Y:S01]  /*28d0*/  FSEL R45, R51, UR33, P5 ;  /* 0x00000021332d7c08 */ /* 0x000fe2000a800000 */
        /* <DEDUP_REMOVED lines=16> */
[----:B------:R-:W-:Y:S01]  /*29e0*/  FSETP.NEU.AND P5, PT, R4, RZ, PT ;  /* 0x000000ff0400720b */ /* 0x000fe20003fad000 */
[----:B------:R-:W-:Y:S01]  /*29f0*/  DADD R54, R38, 2 ;  /* 0x4000000026367429 */ /* 0x000fe20000000000 */
[----:B------:R-:W-:Y:S01]  /*2a00*/  ISETP.NE.AND P6, PT, R3, RZ, PT ;  /* 0x000000ff0300720c */ /* 0x000fe20003fc5270 */
[----:B------:R-:W-:Y:S01]  /*2a10*/  UMOV UR46, 0x40100000 ;  /* 0x40100000002e7882 */ /* 0x000fe20000000000 */
[----:B------:R-:W-:Y:S02]  /*2a20*/  FSEL R2, R2, RZ, P5 ;  /* 0x000000ff02027208 */ /* 0x000fe40002800000 */
[----:B------:R-:W-:Y:S02]  /*2a30*/  PLOP3.LUT P5, PT, PT, PT, UP6, 0x80, 0x8 ;  /* 0x000000000008781c */ /* 0x000fe40003faf068 */
[----:B------:R-:W-:Y:S02]  /*2a40*/  FSEL R41, R2, RZ, P6 ;  /* 0x000000ff02297208 */ /* 0x000fe40003000000 */
[----:B------:R-:W-:-:S09]  /*2a50*/  MOV R0, 0x2bc0 ;  /* 0x00002bc000007802 */ /* 0x000fd20000000f00 */
[----:B------:R-:W-:Y:S02]  /*2a60*/  @!P5 FSEL R2, R54, R41, P1 ;  /* 0x000000293602d208 */ /* 0x000fe40000800000 */
[----:B------:R-:W-:-:S03]  /*2a70*/  FSETP.NEU.AND P5, PT, R4, RZ, PT ;  /* 0x000000ff0400720b */ /* 0x000fc60003fad000 */
[----:B------:R-:W-:Y:S01]  /*2a80*/  IMAD.MOV.U32 R54, RZ, RZ, R2 ;  /* 0x000000ffff367224 */ /* 0x000fe200078e0002 */
[----:B------:R-:W-:Y:S02]  /*2a90*/  FSEL R51, R51, RZ, P5 ;  /* 0x000000ff33337208 */ /* 0x000fe40002800000 */
[----:B------:R-:W-:Y:S02]  /*2aa0*/  PLOP3.LUT P5, PT, PT, PT, UP6, 0x80, 0x8 ;  /* 0x000000000008781c */ /* 0x000fe40003faf068 */
[----:B------:R-:W-:Y:S02]  /*2ab0*/  FSEL R41, R51, +QNAN , P6 ;  /* 0x7ff0000033297808 */ /* 0x000fe40003000000 */
[----:B------:R-:W-:-:S09]  /*2ac0*/  FSETP.NEU.AND P6, PT, R4, 1, PT ;  /* 0x3f8000000400780b */ /* 0x000fd20003fcd000 */
[----:B------:R-:W-:Y:S02]  /*2ad0*/  @!P5 FSEL R51, R55, R41, P1 ;  /* 0x000000293733d208 */ /* 0x000fe40000800000 */
[----:B------:R-:W0:Y:S03]  /*2ae0*/  F2F.F64.F32 R40, R40 ;  /* 0x0000002800287310 */ /* 0x000e260000201800 */
[----:B------:R-:W-:-:S06]  /*2af0*/  IMAD.MOV.U32 R55, RZ, RZ, R51 ;  /* 0x000000ffff377224 */ /* 0x000fcc00078e0033 */
[----:B------:R-:W-:-:S08]  /*2b00*/  DADD R54, R54, R54 ;  /* 0x0000000036367229 */ /* 0x000fd00000000036 */
[----:B------:R-:W-:-:S10]  /*2b10*/  DMUL R54, R54, 0.5 ;  /* 0x3fe0000036367828 */ /* 0x000fd40000000000 */
[----:B------:R-:W-:Y:S02]  /*2b20*/  FSEL R54, R54, RZ, P6 ;  /* 0x000000ff36367208 */ /* 0x000fe40003000000 */
[----:B------:R-:W-:-:S06]  /*2b30*/  FSEL R55, R55, 1.875, P6 ;  /* 0x3ff0000037377808 */ /* 0x000fcc0003000000 */
[----:B------:R-:W-:-:S08]  /*2b40*/  DMUL R54, R54, UR42 ;  /* 0x0000002a36367c28 */ /* 0x000fd00008000000 */
[----:B------:R-:W-:-:S08]  /*2b50*/  DMUL R54, R44, R54 ;  /* 0x000000362c367228 */ /* 0x000fd00000000000 */
[----:B------:R-:W-:Y:S02]  /*2b60*/  DFMA R42, R42, R44, R54 ;  /* 0x0000002c2a2a722b */ /* 0x000fe40000000036 */
[----:B------:R-:W-:-:S06]  /*2b70*/  DADD R54, -RZ, |R34| ;  /* 0x00000000ff367229 */ /* 0x000fcc0000000522 */
[----:B------:R-:W-:-:S08]  /*2b80*/  DADD R42, R46, R42 ;  /* 0x000000002e2a7229 */ /* 0x000fd0000000002a */
[----:B0-----:R-:W-:-:S10]  /*2b90*/  DADD R44, R42, R40 ;  /* 0x000000002a2c7229 */ /* 0x001fd40000000028 */
[----:B------:R0:W1:Y:S02]  /*2ba0*/  F2F.F32.F64 R44, R44 ;  /* 0x0000002c002c7310 */ /* 0x0000640000301000 */
[----:B01----:R-:W-:Y:S05]  /*2bb0*/  CALL.REL.NOINC `($_Z21LaxWendroff_3D_SolverifififfPfS_S_$__internal_accurate_pow) ;  /* 0x0000006800747944 */ /* 0x003fea0003c00000 */
[----:B------:R-:W-:Y:S01]  /*2bc0*/  FSETP.NEU.AND P6, PT, R6, RZ, PT ;  /* 0x000000ff0600720b */ /* 0x000fe20003fcd000 */
[----:B------:R-:W-:Y:S01]  /*2bd0*/  DADD R40, R34, 4 ;  /* 0x4010000022287429 */ /* 0x000fe20000000000 */
[----:B------:R-:W-:Y:S01]  /*2be0*/  PLOP3.LUT P5, PT, PT, PT, UP5, 0x80, 0x8 ;  /* 0x000000000008781c */ /* 0x000fe20003faf058 */
[----:B------:R-:W-:Y:S01]  /*2bf0*/  IMAD.MOV.U32 R54, RZ, RZ, 0x0 ;  /* 0x00000000ff367424 */ /* 0x000fe200078e00ff */
[----:B------:R-:W-:Y:S01]  /*2c00*/  FSEL R2, R2, RZ, P6 ;  /* 0x000000ff02027208 */ /* 0x000fe20003000000 */
[----:B------:R-:W-:Y:S01]  /*2c10*/  IMAD.MOV.U32 R55, RZ, RZ, 0x40380000 ;  /* 0x40380000ff377424 */ /* 0x000fe200078e00ff */
[----:B------:R-:W-:Y:S01]  /*2c20*/  FSEL R51, R51, RZ, P6 ;  /* 0x000000ff33337208 */ /* 0x000fe20003000000 */
[----:B------:R-:W-:Y:S01]  /*2c30*/  IMAD.MOV.U32 R42, RZ, RZ, 0x1 ;  /* 0x00000001ff2a7424 */ /* 0x000fe200078e00ff */
[----:B------:R-:W-:-:S07]  /*2c40*/  FSEL R43, R2, RZ, P0 ;  /* 0x000000ff022b7208 */ /* 0x000fce0000000000 */
[----:B------:R-:W-:Y:S02]  /*2c50*/  @!P5 FSEL R2, R40, R43, P3 ;  /* 0x0000002b2802d208 */ /* 0x000fe40001800000 */
[----:B------:R-:W0:Y:S01]  /*2c60*/  MUFU.RCP64H R43, 24 ;  /* 0x40380000002b7908 */ /* 0x000e220000001800 */
[----:B------:R-:W-:Y:S02]  /*2c70*/  PLOP3.LUT P5, PT, PT, PT, UP5, 0x80, 0x8 ;  /* 0x000000000008781c */ /* 0x000fe40003faf058 */
[----:B------:R-:W-:-:S11]  /*2c80*/  FSEL R40, R51, +QNAN , P0 ;  /* 0x7ff0000033287808 */ /* 0x000fd60000000000 */
[----:B------:R-:W-:Y:S01]  /*2c90*/  @!P5 FSEL R51, R41, R40, P3 ;  /* 0x000000282933d208 */ /* 0x000fe20001800000 */
        /* <DEDUP_REMOVED lines=17> */
[----:B------:R-:W-:Y:S02]  /*2db0*/  IMAD.MOV.U32 R51, RZ, RZ, R43 ;  /* 0x000000ffff337224 */ /* 0x000fe400078e002b */
[----:B------:R-:W-:Y:S02]  /*2dc0*/  IMAD.MOV.U32 R56, RZ, RZ, RZ ;  /* 0x000000ffff387224 */ /* 0x000fe400078e00ff */
[----:B------:R-:W-:-:S07]  /*2dd0*/  IMAD.MOV.U32 R53, RZ, RZ, 0x40380000 ;  /* 0x40380000ff357424 */ /* 0x000fce00078e00ff */
[----:B------:R-:W-:Y:S05]  /*2de0*/  CALL.REL.NOINC `($__internal_19_$__cuda_sm20_div_rn_f64_full) ;  /* 0x0000006000587944 */ /* 0x000fea0003c00000 */
[----:B------:R-:W-:Y:S02]  /*2df0*/  IMAD.MOV.U32 R40, RZ, RZ, R0 ;  /* 0x000000ffff287224 */ /* 0x000fe400078e0000 */
[----:B------:R-:W-:-:S07]  /*2e00*/  IMAD.MOV.U32 R41, RZ, RZ, R51 ;  /* 0x000000ffff297224 */ /* 0x000fce00078e0033 */
.L_x_461:
[----:B------:R-:W-:Y:S01]  /*2e10*/  DADD R54, -RZ, |R34| ;  /* 0x00000000ff367229 */ /* 0x000fe20000000522 */
[----:B------:R-:W-:Y:S01]  /*2e20*/  MOV R0, 0x2e50 ;  /* 0x00002e5000007802 */ /* 0x000fe20000000f00 */
[----:B------:R-:W-:-:S09]  /*2e30*/  UMOV UR46, 0x40080000 ;  /* 0x40080000002e7882 */ /* 0x000fd20000000000 */
[----:B------:R-:W-:Y:S05]  /*2e40*/  CALL.REL.NOINC `($_Z21LaxWendroff_3D_SolverifififfPfS_S_$__internal_accurate_pow) ;  /* 0x0000006400d07944 */ /* 0x000fea0003c00000 */
[----:B------:R-:W-:Y:S01]  /*2e50*/  IMAD.MOV.U32 R42, RZ, RZ, R2 ;  /* 0x000000ffff2a7224 */ /* 0x000fe200078e0002 */
[----:B------:R-:W-:Y:S01]  /*2e60*/  PLOP3.LUT P5, PT, PT, PT, UP1, 0x40, 0x4 ;  /* 0x000000000004781c */ /* 0x000fe20003fae818 */
[----:B------:R-:W-:Y:S01]  /*2e70*/  IMAD.MOV.U32 R43, RZ, RZ, R51 ;  /* 0x000000ffff2b7224 */ /* 0x000fe200078e0033 */
[----:B------:R-:W-:Y:S01]  /*2e80*/  FSETP.NEU.AND P6, PT, R6, RZ, PT ;  /* 0x000000ff0600720b */ /* 0x000fe20003fcd000 */
[----:B------:R-:W0:Y:S01]  /*2e90*/  MUFU.RCP64H R55, 6 ;  /* 0x4018000000377908 */ /* 0x000e220000001800 */
[----:B------:R-:W-:-:S03]  /*2ea0*/  IMAD.MOV.U32 R54, RZ, RZ, 0x1 ;  /* 0x00000001ff367424 */ /* 0x000fc600078e00ff */
        /* <DEDUP_REMOVED lines=38> */
.L_x_462:
[----:B------:R-:W-:Y:S01]  /*3110*/  DADD R40, R46, R40 ;  /* 0x000000002e287229 */ /* 0x000fe20000000028 */
[----:B------:R-:W-:Y:S01]  /*3120*/  FSETP.NEU.AND P5, PT, R6, 1, PT ;  /* 0x3f8000000600780b */ /* 0x000fe20003fad000 */
[----:B------:R-:W-:Y:S01]  /*3130*/  FADD R0, R31, R28 ;  /* 0x0000001c1f007221 */ /* 0x000fe20000000000 */
[----:B------:R-:W-:Y:S01]  /*3140*/  DADD R54, -RZ, |R36| ;  /* 0x00000000ff367229 */ /* 0x000fe20000000524 */
[----:B------:R-:W-:-:S06]  /*3150*/  UMOV UR46, 0x40080000 ;  /* 0x40080000002e7882 */ /* 0x000fcc0000000000 */
[----:B------:R-:W-:Y:S02]  /*3160*/  FSEL R46, R40, -3.0316488252093987121e-13, P5 ;  /* 0xaaaaaaaa282e7808 */ /* 0x000fe40002800000 */
[----:B------:R-:W-:Y:S02]  /*3170*/  FSEL R47, R41, 1.7083332538604736328, P5 ;  /* 0x3fdaaaaa292f7808 */ /* 0x000fe40002800000 */
[----:B------:R0:W1:Y:S04]  /*3180*/  F2F.F64.F32 R40, R0 ;  /* 0x0000000000287310 */ /* 0x0000680000201800 */
[----:B------:R-:W-:Y:S01]  /*3190*/  DMUL R46, R46, UR44 ;  /* 0x0000002c2e2e7c28 */ /* 0x000fe20008000000 */
[----:B0-----:R-:W-:-:S10]  /*31a0*/  MOV R0, 0x31c0 ;  /* 0x000031c000007802 */ /* 0x001fd40000000f00 */
[----:B-1----:R-:W-:Y:S05]  /*31b0*/  CALL.REL.NOINC `($_Z21LaxWendroff_3D_SolverifififfPfS_S_$__internal_accurate_pow) ;  /* 0x0000006000f47944 */ /* 0x002fea0003c00000 */
[----:B------:R-:W-:Y:S01]  /*31c0*/  IMAD.MOV.U32 R42, RZ, RZ, R2 ;  /* 0x000000ffff2a7224 */ /* 0x000fe200078e0002 */
[----:B------:R-:W-:Y:S01]  /*31d0*/  PLOP3.LUT P5, PT, PT, PT, UP2, 0x40, 0x4 ;  /* 0x000000000004781c */ /* 0x000fe20003fae828 */
[----:B------:R-:W-:Y:S01]  /*31e0*/  IMAD.MOV.U32 R43, RZ, RZ, R51 ;  /* 0x000000ffff2b7224 */ /* 0x000fe200078e0033 */
[----:B------:R-:W-:Y:S01]  /*31f0*/  FSETP.NEU.AND P6, PT, R5, RZ, PT ;  /* 0x000000ff0500720b */ /* 0x000fe20003fcd000 */
[----:B------:R-:W0:Y:S01]  /*3200*/  MUFU.RCP64H R57, 6 ;  /* 0x4018000000397908 */ /* 0x000e220000001800 */
[----:B------:R-:W-:Y:S02]  /*3210*/  IMAD.MOV.U32 R54, RZ, RZ, 0x0 ;  /* 0x00000000ff367424 */ /* 0x000fe400078e00ff */
        /* <DEDUP_REMOVED lines=38> */
.L_x_463:
[----:B------:R-:W-:Y:S01]  /*3480*/  LDS R0, [R8+0x158] ;  /* 0x0001580008007984 */ /* 0x000fe20000000800 */
[----:B------:R-:W-:Y:S01]  /*3490*/  FSETP.NEU.AND P5, PT, R5, 1, PT ;  /* 0x3f8000000500780b */ /* 0x000fe20003fad000 */
[----:B------:R-:W-:Y:S01]  /*34a0*/  DADD R54, -RZ, |R36| ;  /* 0x00000000ff367229 */ /* 0x000fe20000000524 */
[----:B------:R-:W-:Y:S01]  /*34b0*/  UMOV UR46, 0x40100000 ;  /* 0x40100000002e7882 */ /* 0x000fe20000000000 */
[----:B------:R-:W0:Y:S01]  /*34c0*/  LDS R43, [R8+0x298] ;  /* 0x00029800082b7984 */ /* 0x000e220000000800 */
[----:B------:R-:W-:Y:S01]  /*34d0*/  FSEL R42, R56, 1.46601546874880000000e+13, P5 ;  /* 0x55555555382a7808 */ /* 0x000fe20002800000 */
[----:B0-----:R-:W-:Y:S01]  /*34e0*/  FADD R0, R0, R43 ;  /* 0x0000002b00007221 */ /* 0x001fe20000000000 */
[----:B------:R-:W-:-:S03]  /*34f0*/  FSEL R43, R57, 1.6666666269302368164, P5 ;  /* 0x3fd55555392b7808 */ /* 0x000fc60002800000 */
[----:B------:R0:W1:Y:S03]  /*3500*/  F2F.F64.F32 R58, R0 ;  /* 0x00000000003a7310 */ /* 0x0000660000201800 */
[----:B------:R-:W-:Y:S01]  /*3510*/  DMUL R42, R42, UR36 ;  /* 0x000000242a2a7c28 */ /* 0x000fe20008000000 */
[----:B0-----:R-:W-:-:S10]  /*3520*/  MOV R0, 0x3540 ;  /* 0x0000354000007802 */ /* 0x001fd40000000f00 */
[----:B-1----:R-:W-:Y:S05]  /*3530*/  CALL.REL.NOINC `($_Z21LaxWendroff_3D_SolverifififfPfS_S_$__internal_accurate_pow) ;  /* 0x0000006000147944 */ /* 0x002fea0003c00000 */
[----:B------:R-:W-:Y:S01]  /*3540*/  UISETP.NE.AND UP3, UPT, UR74, URZ, UPT ;  /* 0x000000ff4a00728c */ /* 0x000fe2000bf65270 */
[----:B------:R-:W-:Y:S01]  /*3550*/  FSETP.NEU.AND P6, PT, R5, RZ, PT ;  /* 0x000000ff0500720b */ /* 0x000fe20003fcd000 */
[----:B------:R-:W-:Y:S01]  /*3560*/  DADD R54, R36, 4 ;  /* 0x4010000024367429 */ /* 0x000fe20000000000 */
[----:B------:R-:W-:Y:S02]  /*3570*/  IMAD.MOV.U32 R56, RZ, RZ, 0x0 ;  /* 0x00000000ff387424 */ /* 0x000fe400078e00ff */
[----:B------:R-:W-:Y:S01]  /*3580*/  FSEL R2, R2, RZ, P6 ;  /* 0x000000ff02027208 */ /* 0x000fe20003000000 */
[----:B------:R-:W-:Y:S01]  /*3590*/  IMAD.MOV.U32 R57, RZ, RZ, 0x40380000 ;  /* 0x40380000ff397424 */ /* 0x000fe200078e00ff */
[----:B------:R-:W-:Y:S02]  /*35a0*/  PLOP3.LUT P5, PT, PT, PT, UP3, 0x80, 0x8 ;  /* 0x000000000008781c */ /* 0x000fe40003faf038 */
[----:B------:R-:W-:Y:S02]  /*35b0*/  FSEL R45, R2, RZ, P4 ;  /* 0x000000ff022d7208 */ /* 0x000fe40002000000 */
[----:B------:R-:W-:-:S09]  /*35c0*/  FSEL R51, R51, RZ, P6 ;  /* 0x000000ff33337208 */ /* 0x000fd20003000000 */
[----:B------:R-:W-:Y:S01]  /*35d0*/  @!P5 FSEL R2, R54, R45, P2 ;  /* 0x0000002d3602d208 */ /* 0x000fe20001000000 */
[----:B------:R-:W-:Y:S01]  /*35e0*/  IMAD.MOV.U32 R54, RZ, RZ, 0x1 ;  /* 0x00000001ff367424 */ /* 0x000fe200078e00ff */
[----:B------:R-:W-:Y:S02]  /*35f0*/  PLOP3.LUT P5, PT, PT, PT, UP3, 0x80, 0x8 ;  /* 0x000000000008781c */ /* 0x000fe40003faf038 */
[----:B------:R-:W-:-:S11]  /*3600*/  FSEL R45, R51, +QNAN , P4 ;  /* 0x7ff00000332d7808 */ /* 0x000fd60002000000 */
[----:B------:R-:W-:Y:S02]  /*3610*/  @!P5 FSEL R51, R55, R45, P2 ;  /* 0x0000002d3733d208 */ /* 0x000fe40001000000 */
[----:B------:R-:W0:Y:S02]  /*3620*/  MUFU.RCP64H R55, 24 ;  /* 0x4038000000377908 */ /* 0x000e240000001800 */
        /* <DEDUP_REMOVED lines=23> */
.L_x_464:
[----:B------:R-:W-:Y:S01]  /*37a0*/  FSETP.NEU.AND P5, PT, R5, 1, PT ;  /* 0x3f8000000500780b */ /* 0x000fe20003fad000 */
[----:B------:R-:W-:Y:S01]  /*37b0*/  UMOV UR46, 0x40080000 ;  /* 0x40080000002e7882 */ /* 0x000fe20000000000 */
[----:B------:R-:W-:Y:S02]  /*37c0*/  MOV R0, 0x3850 ;  /* 0x0000385000007802 */ /* 0x000fe40000000f00 */
[----:B------:R-:W-:Y:S02]  /*37d0*/  FSEL R54, R56, 1.46601546874880000000e+13, P5 ;  /* 0x5555555538367808 */ /* 0x000fe40002800000 */
[----:B------:R-:W-:-:S06]  /*37e0*/  FSEL R55, R57, 1.4166666269302368164, P5 ;  /* 0x3fb5555539377808 */ /* 0x000fcc0002800000 */
[----:B------:R-:W-:-:S08]  /*37f0*/  DMUL R54, R54, UR38 ;  /* 0x0000002636367c28 */ /* 0x000fd00008000000 */
[----:B------:R-:W-:-:S08]  /*3800*/  DMUL R54, R58, R54 ;  /* 0x000000363a367228 */ /* 0x000fd00000000000 */
[----:B------:R-:W-:Y:S02]  /*3810*/  DFMA R42, R42, R58, R54 ;  /* 0x0000003a2a2a722b */ /* 0x000fe40000000036 */
[----:B------:R-:W-:-:S06]  /*3820*/  DADD R54, -RZ, |R38| ;  /* 0x00000000ff367229 */ /* 0x000fcc0000000526 */
[----:B------:R-:W-:-:S11]  /*3830*/  DFMA R46, R46, R40, R42 ;  /* 0x000000282e2e722b */ /* 0x000fd6000000002a */
[----:B------:R-:W-:Y:S05]  /*3840*/  CALL.REL.NOINC `($_Z21LaxWendroff_3D_SolverifififfPfS_S_$__internal_accurate_pow) ;  /* 0x0000005c00507944 */ /* 0x000fea0003c00000 */
[----:B------:R-:W-:Y:S01]  /*3850*/  IMAD.MOV.U32 R40, RZ, RZ, R2 ;  /* 0x000000ffff287224 */ /* 0x000fe200078e0002 */
[----:B------:R-:W-:Y:S01]  /*3860*/  PLOP3.LUT P5, PT, PT, PT, UP0, 0x40, 0x4 ;  /* 0x000000000004781c */ /* 0x000fe20003fae808 */
[----:B------:R-:W-:Y:S01]  /*3870*/  IMAD.MOV.U32 R41, RZ, RZ, R51 ;  /* 0x000000ffff297224 */ /* 0x000fe200078e0033 */
[----:B------:R-:W-:Y:S01]  /*3880*/  UISETP.NE.AND UP3, UPT, UR73, URZ, UPT ;  /* 0x000000ff4900728c */ /* 0x000fe2000bf65270 */
[----:B------:R-:W-:Y:S01]  /*3890*/  ISETP.NE.AND P6, PT, R3, RZ, PT ;  /* 0x000000ff0300720c */ /* 0x000fe20003fc5270 */
[----:B------:R-:W0:Y:S01]  /*38a0*/  MUFU.RCP64H R55, 6 ;  /* 0x4018000000377908 */ /* 0x000e220000001800 */
[----:B------:R-:W-:Y:S02]  /*38b0*/  IMAD.MOV.U32 R42, RZ, RZ, 0x0 ;  /* 0x00000000ff2a7424 */ /* 0x000fe400078e00ff */
        /* <DEDUP_REMOVED lines=40> */
.L_x_465:
        /* <DEDUP_REMOVED lines=15> */
[----:B------:R-:W-:Y:S01]  /*3c30*/  ISETP.NE.AND P6, PT, R3, RZ, PT ;  /* 0x000000ff0300720c */ /* 0x000fe20003fc5270 */
[----:B------:R-:W-:Y:S01]  /*3c40*/  IMAD.MOV.U32 R56, RZ, RZ, 0x0 ;  /* 0x00000000ff387424 */ /* 0x000fe200078e00ff */
        /* <DEDUP_REMOVED lines=35> */
.L_x_466:
[----:B------:R-:W-:Y:S01]  /*3e80*/  FSETP.NEU.AND P5, PT, R4, 1, PT ;  /* 0x3f8000000400780b */ /* 0x000fe20003fad000 */
[----:B------:R-:W0:Y:S01]  /*3e90*/  F2F.F64.F32 R44, R44 ;  /* 0x0000002c002c7310 */ /* 0x000e220000201800 */
[----:B------:R-:W-:Y:S01]  /*3ea0*/  MOV R0, 0x3f60 ;  /* 0x00003f6000007802 */ /* 0x000fe20000000f00 */
[----:B------:R-:W-:Y:S01]  /*3eb0*/  UMOV UR46, 0x40180000 ;  /* 0x40180000002e7882 */ /* 0x000fe20000000000 */
[----:B------:R-:W-:Y:S02]  /*3ec0*/  FSEL R54, R56, 1.46601546874880000000e+13, P5 ;  /* 0x5555555538367808 */ /* 0x000fe40002800000 */
[----:B------:R-:W-:-:S06]  /*3ed0*/  FSEL R55, R57, 1.4166666269302368164, P5 ;  /* 0x3fb5555539377808 */ /* 0x000fcc0002800000 */
        /* <DEDUP_REMOVED lines=46> */
.L_x_467:
[----:B------:R-:W-:Y:S01]  /*41c0*/  DADD R54, -RZ, |R34| ;  /* 0x00000000ff367229 */ /* 0x000fe20000000522 */
[----:B------:R-:W-:Y:S01]  /*41d0*/  MOV R0, 0x4200 ;  /* 0x0000420000007802 */ /* 0x000fe20000000f00 */
[----:B------:R-:W-:-:S09]  /*41e0*/  UMOV UR46, 0x40140000 ;  /* 0x40140000002e7882 */ /* 0x000fd20000000000 */
[----:B------:R-:W-:Y:S05]  /*41f0*/  CALL.REL.NOINC `($_Z21LaxWendroff_3D_SolverifififfPfS_S_$__internal_accurate_pow) ;  /* 0x0000005000e47944 */ /* 0x000fea0003c00000 */
[----:B------:R-:W-:Y:S01]  /*4200*/  IMAD.MOV.U32 R42, RZ, RZ, R2 ;  /* 0x000000ffff2a7224 */ /* 0x000fe200078e0002 */
[----:B------:R-:W-:Y:S01]  /*4210*/  PLOP3.LUT P5, PT, PT, PT, UP1, 0x40, 0x4 ;  /* 0x000000000004781c */ /* 0x000fe20003fae818 */
[----:B------:R-:W-:Y:S01]  /*4220*/  IMAD.MOV.U32 R43, RZ, RZ, R51 ;  /* 0x000000ffff2b7224 */ /* 0x000fe200078e0033 */
[----:B------:R-:W-:Y:S01]  /*4230*/  UISETP.NE.AND UP3, UPT, UR70, URZ, UPT ;  /* 0x000000ff4600728c */ /* 0x000fe2000bf65270 */
[----:B------:R-:W-:Y:S01]  /*4240*/  FSETP.NEU.AND P6, PT, R6, RZ, PT ;  /* 0x000000ff0600720b */ /* 0x000fe20003fcd000 */
[----:B------:R-:W0:Y:S01]  /*4250*/  MUFU.RCP64H R47, 120 ;  /* 0x405e0000002f7908 */ /* 0x000e220000001800 */
        /* <DEDUP_REMOVED lines=39> */
.L_x_468:
[----:B------:R-:W-:Y:S01]  /*44d0*/  DADD R40, R44, R40 ;  /* 0x000000002c287229 */ /* 0x000fe20000000028 */
[----:B------:R-:W-:Y:S01]  /*44e0*/  FSETP.NEU.AND P5, PT, R6, 1, PT ;  /* 0x3f8000000600780b */ /* 0x000fe20003fad000 */
[----:B------:R-:W-:Y:S01]  /*44f0*/  FADD R0, R50, R27 ;  /* 0x0000001b32007221 */ /* 0x000fe20000000000 */
[----:B------:R-:W-:Y:S01]  /*4500*/  DADD R54, -RZ, |R36| ;  /* 0x00000000ff367229 */ /* 0x000fe20000000524 */
[----:B------:R-:W-:-:S06]  /*4510*/  UMOV UR46, 0x40140000 ;  /* 0x40140000002e7882 */ /* 0x000fcc0000000000 */
[----:B------:R-:W-:Y:S02]  /*4520*/  FSEL R42, R40, -5.8879175888696807248e-27, P5 ;  /* 0x93e93e94282a7808 */ /* 0x000fe40002800000 */
[----:B------:R-:W-:Y:S02]  /*4530*/  FSEL R43, R41, 1.1555554866790771484, P5 ;  /* 0x3f93e93e292b7808 */ /* 0x000fe40002800000 */
[----:B------:R0:W1:Y:S04]  /*4540*/  F2F.F64.F32 R40, R0 ;  /* 0x0000000000287310 */ /* 0x0000680000201800 */
[----:B------:R-:W-:Y:S01]  /*4550*/  DMUL R42, R42, UR44 ;  /* 0x0000002c2a2a7c28 */ /* 0x000fe20008000000 */
[----:B0-----:R-:W-:-:S10]  /*4560*/  MOV R0, 0x4580 ;  /* 0x0000458000007802 */ /* 0x001fd40000000f00 */
[----:B-1----:R-:W-:Y:S05]  /*4570*/  CALL.REL.NOINC `($_Z21LaxWendroff_3D_SolverifififfPfS_S_$__internal_accurate_pow) ;  /* 0x0000005000047944 */ /* 0x002fea0003c00000 */
[----:B------:R-:W-:Y:S01]  /*4580*/  IMAD.MOV.U32 R44, RZ, RZ, R2 ;  /* 0x000000ffff2c7224 */ /* 0x000fe200078e0002 */
[----:B------:R-:W-:Y:S01]  /*4590*/  PLOP3.LUT P5, PT, PT, PT, UP2, 0x40, 0x4 ;  /* 0x000000000004781c */ /* 0x000fe20003fae828 */
[----:B------:R-:W-:Y:S01]  /*45a0*/  IMAD.MOV.U32 R45, RZ, RZ, R51 ;  /* 0x000000ffff2d7224 */ /* 0x000fe200078e0033 */
[----:B------:R-:W-:Y:S01]  /*45b0*/  UISETP.NE.AND UP3, UPT, UR69, URZ, UPT ;  /* 0x000000ff4500728c */ /* 0x000fe2000bf65270 */
[----:B------:R-:W-:Y:S01]  /*45c0*/  FSETP.NEU.AND P6, PT, R5, RZ, PT ;  /* 0x000000ff0500720b */ /* 0x000fe20003fcd000 */
[----:B------:R-:W0:Y:S01]  /*45d0*/  MUFU.RCP64H R55, 120 ;  /* 0x405e000000377908 */ /* 0x000e220000001800 */
[----:B------:R-:W-:Y:S02]  /*45e0*/  IMAD.MOV.U32 R46, RZ, RZ, 0x0 ;  /* 0x00000000ff2e7424 */ /* 0x000fe400078e00ff */
        /* <DEDUP_REMOVED lines=38> */
.L_x_469:
[----:B------:R-:W-:Y:S01]  /*4850*/  LDS R0, [R8+0x108] ;  /* 0x0001080008007984 */ /* 0x000fe20000000800 */
[----:B------:R-:W-:Y:S01]  /*4860*/  FSETP.NEU.AND P5, PT, R5, 1, PT ;  /* 0x3f8000000500780b */ /* 0x000fe20003fad000 */
[----:B------:R-:W-:Y:S01]  /*4870*/  DADD R54, -RZ, |R36| ;  /* 0x00000000ff367229 */ /* 0x000fe20000000524 */
[----:B------:R-:W-:Y:S01]  /*4880*/  UMOV UR46, 0x40180000 ;  /* 0x40180000002e7882 */ /* 0x000fe20000000000 */
[----:B------:R-:W0:Y:S01]  /*4890*/  LDS R45, [R8+0x2e8] ;  /* 0x0002e800082d7984 */ /* 0x000e220000000800 */
[----:B------:R-:W-:Y:S02]  /*48a0*/  FSEL R46, R46, 1.1443742118159063574e-28, P5 ;  /* 0x111111112e2e7808 */ /* 0x000fe40002800000 */
[----:B------:R-:W-:-:S06]  /*48b0*/  FSEL R47, R47, 1.1333333253860473633, P5 ;  /* 0x3f9111112f2f7808 */ /* 0x000fcc0002800000 */
[----:B------:R-:W-:Y:S01]  /*48c0*/  DMUL R46, R46, UR36 ;  /* 0x000000242e2e7c28 */ /* 0x000fe20008000000 */
[----:B0-----:R-:W-:Y:S01]  /*48d0*/  FADD R45, R0, R45 ;  /* 0x0000002d002d7221 */ /* 0x001fe20000000000 */
[----:B------:R-:W-:-:S05]  /*48e0*/  MOV R0, 0x4910 ;  /* 0x0000491000007802 */ /* 0x000fca0000000f00 */
[----:B------:R-:W0:Y:S04]  /*48f0*/  F2F.F64.F32 R44, R45 ;  /* 0x0000002d002c7310 */ /* 0x000e280000201800 */
[----:B0-----:R-:W-:Y:S05]  /*4900*/  CALL.REL.NOINC `($_Z21LaxWendroff_3D_SolverifififfPfS_S_$__internal_accurate_pow) ;  /* 0x0000004c00207944 */ /* 0x001fea0003c00000 */
        /* <DEDUP_REMOVED lines=38> */
.L_x_470:
[----:B------:R-:W-:Y:S01]  /*4b70*/  FSETP.NEU.AND P5, PT, R5, 1, PT ;  /* 0x3f8000000500780b */ /* 0x000fe20003fad000 */
[----:B------:R-:W-:Y:S01]  /*4b80*/  UMOV UR46, 0x40140000 ;  /* 0x40140000002e7882 */ /* 0x000fe20000000000 */
[----:B------:R-:W-:Y:S02]  /*4b90*/  MOV R0, 0x4c20 ;  /* 0x00004c2000007802 */ /* 0x000fe40000000f00 */
[----:B------:R-:W-:Y:S02]  /*4ba0*/  FSEL R54, R56, 3.1249045965716459206e-25, P5 ;  /* 0x16c16c1738367808 */ /* 0x000fe40002800000 */
[----:B------:R-:W-:-:S06]  /*4bb0*/  FSEL R55, R57, 0.90138888359069824219, P5 ;  /* 0x3f66c16c39377808 */ /* 0x000fcc0002800000 */
        /* <DEDUP_REMOVED lines=53> */
.L_x_471:
[----:B------:R-:W-:Y:S01]  /*4f10*/  LDS R0, [R8+0x1ec] ;  /* 0x0001ec0008007984 */ /* 0x000fe20000000800 */
[----:B------:R-:W-:Y:S01]  /*4f20*/  FSETP.NEU.AND P5, PT, R4, 1, PT ;  /* 0x3f8000000400780b */ /* 0x000fe20003fad000 */
[----:B------:R-:W-:Y:S01]  /*4f30*/  DADD R54, -RZ, |R38| ;  /* 0x00000000ff367229 */ /* 0x000fe20000000526 */
[----:B------:R-:W-:Y:S01]  /*4f40*/  UMOV UR46, 0x40180000 ;  /* 0x40180000002e7882 */ /* 0x000fe20000000000 */
[----:B------:R-:W0:Y:S01]  /*4f50*/  LDS R41, [R8+0x204] ;  /* 0x0002040008297984 */ /* 0x000e220000000800 */
[----:B------:R-:W-:Y:S01]  /*4f60*/  FSEL R40, R44, 1.1443742118159063574e-28, P5 ;  /* 0x111111112c287808 */ /* 0x000fe20002800000 */
[----:B0-----:R-:W-:Y:S01]  /*4f70*/  FADD R0, R0, R41 ;  /* 0x0000002900007221 */ /* 0x001fe20000000000 */
[----:B------:R-:W-:-:S03]  /*4f80*/  FSEL R41, R45, 1.1333333253860473633, P5 ;  /* 0x3f9111112d297808 */ /* 0x000fc60002800000 */
        /* <DEDUP_REMOVED lines=44> */
.L_x_472:
[----:B------:R-:W-:Y:S01]  /*5250*/  FSETP.NEU.AND P5, PT, R4, 1, PT ;  /* 0x3f8000000400780b */ /* 0x000fe20003fad000 */
[----:B------:R-:W0:Y:S01]  /*5260*/  F2F.F64.F32 R58, R58 ;  /* 0x0000003a003a7310 */ /* 0x000e220000201800 */
[----:B------:R-:W-:Y:S01]  /*5270*/  MOV R0, 0x5330 ;  /* 0x0000533000007802 */ /* 0x000fe20000000f00 */
[----:B------:R-:W-:Y:S01]  /*5280*/  UMOV UR46, 0x40200000 ;  /* 0x40200000002e7882 */ /* 0x000fe20000000000 */
[----:B------:R-:W-:Y:S02]  /*5290*/  FSEL R46, R54, 3.1249045965716459206e-25, P5 ;  /* 0x16c16c17362e7808 */ /* 0x000fe40002800000 */
[----:B------:R-:W-:Y:S01]  /*52a0*/  FSEL R47, R55, 0.90138888359069824219, P5 ;  /* 0x3f66c16c372f7808 */ /* 0x000fe20002800000 */
[----:B------:R-:W-:-:S05]  /*52b0*/  DADD R54, -RZ, |R34| ;  /* 0x00000000ff367229 */ /* 0x000fca0000000522 */
[----:B------:R-:W-:-:S08]  /*52c0*/  DMUL R46, R46, UR42 ;  /* 0x0000002a2e2e7c28 */ /* 0x000fd00008000000 */
[----:B------:R-:W-:-:S08]  /*52d0*/  DMUL R46, R44, R46 ;  /* 0x0000002e2c2e7228 */ /* 0x000fd00000000000 */
[----:B------:R-:W-:-:S08]  /*52e0*/  DFMA R40, R40, R44, R46 ;  /* 0x0000002c2828722b */ /* 0x000fd0000000002e */
[----:B------:R-:W-:-:S08]  /*52f0*/  DADD R40, R42, R40 ;  /* 0x000000002a287229 */ /* 0x000fd00000000028 */
[----:B0-----:R-:W-:-:S06]  /*5300*/  DADD R40, R40, R58 ;  /* 0x0000000028287229 */ /* 0x001fcc000000003a */
[----:B------:R0:W1:Y:S05]  /*5310*/  F2F.F32.F64 R59, R40 ;  /* 0x00000028003b7310 */ /* 0x00006a0000301000 */
        /* <DEDUP_REMOVED lines=39> */
.L_x_473:
        /* <DEDUP_REMOVED lines=49> */
.L_x_474:
[----:B------:R-:W-:Y:S01]  /*58a0*/  DADD R40, R44, R40 ;  /* 0x000000002c287229 */ /* 0x000fe20000000028 */
[----:B------:R-:W-:Y:S01]  /*58b0*/  FSETP.NEU.AND P5, PT, R6, 1, PT ;  /* 0x3f8000000600780b */ /* 0x000fe20003fad000 */
[----:B------:R-:W-:Y:S01]  /*58c0*/  FADD R0, R49, R26 ;  /* 0x0000001a31007221 */ /* 0x000fe20000000000 */
[----:B------:R-:W-:Y:S01]  /*58d0*/  DADD R54, -RZ, |R36| ;  /* 0x00000000ff367229 */ /* 0x000fe20000000524 */
[----:B------:R-:W-:-:S06]  /*58e0*/  UMOV UR46, 0x401c0000 ;  /* 0x401c0000002e7882 */ /* 0x000fcc0000000000 */
[----:B------:R-:W-:Y:S02]  /*58f0*/  FSEL R42, R40, 2.5652997311834374375e-21, P5 ;  /* 0x1d41d41d282a7808 */ /* 0x000fe40002800000 */
[----:B------:R-:W-:Y:S02]  /*5900*/  FSEL R43, R41, 0.73928570747375488281, P5 ;  /* 0x3f3d41d4292b7808 */ /* 0x000fe40002800000 */
        /* <DEDUP_REMOVED lines=49> */
.L_x_475:
[----:B------:R-:W-:Y:S01]  /*5c20*/  LDS R0, [R8+0xb8] ;  /* 0x0000b80008007984 */ /* 0x000fe20000000800 */
[----:B------:R-:W-:Y:S01]  /*5c30*/  FSETP.NEU.AND P5, PT, R5, 1, PT ;  /* 0x3f8000000500780b */ /* 0x000fe20003fad000 */
[----:B------:R-:W-:Y:S01]  /*5c40*/  DADD R54, -RZ, |R36| ;  /* 0x00000000ff367229 */ /* 0x000fe20000000524 */
[----:B------:R-:W-:Y:S01]  /*5c50*/  UMOV UR46, 0x40200000 ;  /* 0x40200000002e7882 */ /* 0x000fe20000000000 */
[----:B------:R-:W0:Y:S01]  /*5c60*/  LDS R45, [R8+0x338] ;  /* 0x00033800082d7984 */ /* 0x000e220000000800 */
[----:B------:R-:W-:Y:S02]  /*5c70*/  FSEL R46, R46, 2.6805903767080696074e-23, P5 ;  /* 0x1a01a01a2e2e7808 */ /* 0x000fe40002800000 */
[----:B------:R-:W-:-:S06]  /*5c80*/  FSEL R47, R47, 0.7265872955322265625, P5 ;  /* 0x3f3a01a02f2f7808 */ /* 0x000fcc0002800000 */
        /* <DEDUP_REMOVED lines=43> */
.L_x_476:
[----:B------:R-:W-:Y:S01]  /*5f40*/  FSETP.NEU.AND P5, PT, R5, 1, PT ;  /* 0x3f8000000500780b */ /* 0x000fe20003fad000 */
[----:B------:R-:W-:Y:S01]  /*5f50*/  UMOV UR46, 0x401c0000 ;  /* 0x401c0000002e7882 */ /* 0x000fe20000000000 */
[----:B------:R-:W-:Y:S02]  /*5f60*/  MOV R0, 0x5ff0 ;  /* 0x00005ff000007802 */ /* 0x000fe40000000f00 */
[----:B------:R-:W-:Y:S02]  /*5f70*/  FSEL R54, R56, 2.6805903767080696074e-23, P5 ;  /* 0x1a01a01a38367808 */ /* 0x000fe40002800000 */
[----:B------:R-:W-:-:S06]  /*5f80*/  FSEL R55, R57, 0.5390872955322265625, P5 ;  /* 0x3f0a01a039377808 */ /* 0x000fcc0002800000 */
        /* <DEDUP_REMOVED lines=53> */
.L_x_477:
[----:B------:R-:W-:Y:S01]  /*62e0*/  LDS R0, [R8+0x1e8] ;  /* 0x0001e80008007984 */ /* 0x000fe20000000800 */
[----:B------:R-:W-:Y:S01]  /*62f0*/  FSETP.NEU.AND P5, PT, R4, 1, PT ;  /* 0x3f8000000400780b */ /* 0x000fe20003fad000 */
[----:B------:R-:W-:Y:S01]  /*6300*/  DADD R54, -RZ, |R38| ;  /* 0x00000000ff367229 */ /* 0x000fe20000000526 */
[----:B------:R-:W-:Y:S01]  /*6310*/  UMOV UR46, 0x40200000 ;  /* 0x40200000002e7882 */ /* 0x000fe20000000000 */
[----:B------:R-:W0:Y:S01]  /*6320*/  LDS R41, [R8+0x208] ;  /* 0x0002080008297984 */ /* 0x000e220000000800 */
[----:B------:R-:W-:Y:S01]  /*6330*/  FSEL R40, R44, 2.6805903767080696074e-23, P5 ;  /* 0x1a01a01a2c287808 */ /* 0x000fe20002800000 */
[----:B0-----:R-:W-:Y:S01]  /*6340*/  FADD R0, R0, R41 ;  /* 0x0000002900007221 */ /* 0x001fe20000000000 */
[----:B------:R-:W-:-:S03]  /*6350*/  FSEL R41, R45, 0.7265872955322265625, P5 ;  /* 0x3f3a01a02d297808 */ /* 0x000fc60002800000 */
        /* <DEDUP_REMOVED lines=44> */
.L_x_478:
[----:B------:R-:W-:Y:S01]  /*6620*/  FSETP.NEU.AND P5, PT, R4, 1, PT ;  /* 0x3f8000000400780b */ /* 0x000fe20003fad000 */
[----:B------:R-:W-:Y:S01]  /*6630*/  UMOV UR46, 0x40240000 ;  /* 0x40240000002e7882 */ /* 0x000fe20000000000 */
[----:B------:R-:W-:Y:S02]  /*6640*/  MOV R0, 0x6700 ;  /* 0x0000670000007802 */ /* 0x000fe40000000f00 */
[----:B------:R-:W-:Y:S02]  /*6650*/  FSEL R46, R54, 2.6805903767080696074e-23, P5 ;  /* 0x1a01a01a362e7808 */ /* 0x000fe40002800000 */
[----:B------:R-:W-:Y:S01]  /*6660*/  FSEL R47, R55, 0.5390872955322265625, P5 ;  /* 0x3f0a01a0372f7808 */ /* 0x000fe20002800000 */
[----:B------:R-:W-:-:S05]  /*6670*/  DADD R54, -RZ, |R34| ;  /* 0x00000000ff367229 */ /* 0x000fca0000000522 */
[----:B------:R-:W-:-:S08]  /*6680*/  DMUL R46, R46, UR42 ;  /* 0x0000002a2e2e7c28 */ /* 0x000fd00008000000 */
[----:B------:R-:W-:-:S08]  /*6690*/  DMUL R46, R44, R46 ;  /* 0x0000002e2c2e7228 */ /* 0x000fd00000000000 */
[----:B------:R-:W-:Y:S01]  /*66a0*/  DFMA R40, R40, R44, R46 ;  /* 0x0000002c2828722b */ /* 0x000fe2000000002e */
[----:B------:R-:W0:Y:S07]  /*66b0*/  F2F.F64.F32 R44, R59 ;  /* 0x0000003b002c7310 */ /* 0x000e2e0000201800 */
        /* <DEDUP_REMOVED lines=42> */
.L_x_479:
        /* <DEDUP_REMOVED lines=49> */
.L_x_480:
[----:B------:R-:W-:Y:S01]  /*6c70*/  DADD R40, R44, R40 ;  /* 0x000000002c287229 */ /* 0x000fe20000000028 */
[----:B------:R-:W-:Y:S01]  /*6c80*/  FSETP.NEU.AND P5, PT, R6, 1, PT ;  /* 0x3f8000000600780b */ /* 0x000fe20003fad000 */
[----:B------:R-:W-:Y:S01]  /*6c90*/  FADD R0, R52, R7 ;  /* 0x0000000734007221 */ /* 0x000fe20000000000 */
[----:B------:R-:W-:Y:S01]  /*6ca0*/  DADD R54, -RZ, |R36| ;  /* 0x00000000ff367229 */ /* 0x000fe20000000524 */
[----:B------:R-:W-:-:S06]  /*6cb0*/  UMOV UR46, 0x40220000 ;  /* 0x40220000002e7882 */ /* 0x000fcc0000000000 */
[----:B------:R-:W-:Y:S02]  /*6cc0*/  FSEL R42, R40, -6.5465044693749959201e-22, P5 ;  /* 0x9c45db20282a7808 */ /* 0x000fe40002800000 */
[----:B------:R-:W-:Y:S02]  /*6cd0*/  FSEL R43, R41, 0.42466488480567932129, P5 ;  /* 0x3ed96dad292b7808 */ /* 0x000fe40002800000 */
        /* <DEDUP_REMOVED lines=49> */
.L_x_481:
[----:B------:R-:W-:Y:S01]  /*6ff0*/  LDS R0, [R8+0x68] ;  /* 0x0000680008007984 */ /* 0x000fe20000000800 */
[----:B------:R-:W-:Y:S01]  /*7000*/  FSETP.NEU.AND P5, PT, R5, 1, PT ;  /* 0x3f8000000500780b */ /* 0x000fe20003fad000 */
[----:B------:R-:W-:Y:S01]  /*7010*/  DADD R54, -RZ, |R36| ;  /* 0x00000000ff367229 */ /* 0x000fe20000000524 */
[----:B------:R-:W-:Y:S01]  /*7020*/  UMOV UR46, 0x40240000 ;  /* 0x40240000002e7882 */ /* 0x000fe20000000000 */
[----:B------:R-:W0:Y:S01]  /*7030*/  LDS R45, [R8+0x388] ;  /* 0x00038800082d7984 */ /* 0x000e220000000800 */
[----:B------:R-:W-:Y:S02]  /*7040*/  FSEL R46, R46, -1.8629033836980242629e-16, P5 ;  /* 0xa556c7342e2e7808 */ /* 0x000fe40002800000 */
[----:B------:R-:W-:-:S06]  /*7050*/  FSEL R47, R47, 0.42014989256858825684, P5 ;  /* 0x3ed71de32f2f7808 */ /* 0x000fcc0002800000 */
        /* <DEDUP_REMOVED lines=43> */
.L_x_482:
[----:B------:R-:W-:Y:S01]  /*7310*/  FSETP.NEU.AND P5, PT, R5, 1, PT ;  /* 0x3f8000000500780b */ /* 0x000fe20003fad000 */
[----:B------:R-:W-:Y:S01]  /*7320*/  UMOV UR46, 0x40220000 ;  /* 0x40220000002e7882 */ /* 0x000fe20000000000 */
[----:B------:R-:W-:Y:S02]  /*7330*/  MOV R0, 0x73c0 ;  /* 0x000073c000007802 */ /* 0x000fe40000000f00 */
[----:B------:R-:W-:Y:S02]  /*7340*/  FSEL R54, R56, -1.481905565015040338e-05, P5 ;  /* 0xb7789f5c38367808 */ /* 0x000fe40002800000 */
[----:B------:R-:W-:-:S06]  /*7350*/  FSEL R55, R57, 0.31736990809440612793, P5 ;  /* 0x3ea27e4f39377808 */ /* 0x000fcc0002800000 */
        /* <DEDUP_REMOVED lines=53> */
.L_x_483:
[----:B------:R-:W-:Y:S01]  /*76b0*/  LDS R0, [R8+0x1e4] ;  /* 0x0001e40008007984 */ /* 0x000fe20000000800 */
[----:B------:R-:W-:Y:S01]  /*76c0*/  FSETP.NEU.AND P5, PT, R4, 1, PT ;  /* 0x3f8000000400780b */ /* 0x000fe20003fad000 */
[----:B------:R-:W-:Y:S01]  /*76d0*/  DADD R54, -RZ, |R38| ;  /* 0x00000000ff367229 */ /* 0x000fe20000000526 */
[----:B------:R-:W-:Y:S01]  /*76e0*/  UMOV UR46, 0x40240000 ;  /* 0x40240000002e7882 */ /* 0x000fe20000000000 */
[----:B------:R-:W0:Y:S01]  /*76f0*/  LDS R41, [R8+0x20c] ;  /* 0x00020c0008297984 */ /* 0x000e220000000800 */
[----:B------:R-:W-:Y:S01]  /*7700*/  FSEL R40, R44, -1.8629033836980242629e-16, P5 ;  /* 0xa556c7342c287808 */ /* 0x000fe20002800000 */
[----:B0-----:R-:W-:Y:S01]  /*7710*/  FADD R0, R0, R41 ;  /* 0x0000002900007221 */ /* 0x001fe20000000000 */
[----:B------:R-:W-:-:S03]  /*7720*/  FSEL R41, R45, 0.42014989256858825684, P5 ;  /* 0x3ed71de32d297808 */ /* 0x000fc60002800000 */
        /* <DEDUP_REMOVED lines=44> */
.L_x_484:
[----:B------:R-:W-:Y:S01]  /*79f0*/  FSETP.NEU.AND P5, PT, R4, 1, PT ;  /* 0x3f8000000400780b */ /* 0x000fe20003fad000 */
[----:B------:R-:W0:Y:S01]  /*7a00*/  F2F.F64.F32 R58, R58 ;  /* 0x0000003a003a7310 */ /* 0x000e220000201800 */
[----:B------:R-:W-:Y:S01]  /*7a10*/  MOV R0, 0x7ad0 ;  /* 0x00007ad000007802 */ /* 0x000fe20000000f00 */
[----:B------:R-:W-:Y:S01]  /*7a20*/  UMOV UR46, 0x40280000 ;  /* 0x40280000002e7882 */ /* 0x000fe20000000000 */
[----:B------:R-:W-:Y:S02]  /*7a30*/  FSEL R46, R54, -1.481905565015040338e-05, P5 ;  /* 0xb7789f5c362e7808 */ /* 0x000fe40002800000 */
[----:B------:R-:W-:Y:S01]  /*7a40*/  FSEL R47, R55, 0.31736990809440612793, P5 ;  /* 0x3ea27e4f372f7808 */ /* 0x000fe20002800000 */
[----:B------:R-:W-:-:S05]  /*7a50*/  DADD R54, -RZ, |R34| ;  /* 0x00000000ff367229 */ /* 0x000fca0000000522 */
[----:B------:R-:W-:-:S08]  /*7a60*/  DMUL R46, R46, UR42 ;  /* 0x0000002a2e2e7c28 */ /* 0x000fd00008000000 */
[----:B------:R-:W-:-:S08]  /*7a70*/  DMUL R46, R44, R46 ;  /* 0x0000002e2c2e7228 */ /* 0x000fd00000000000 */
[----:B------:R-:W-:-:S08]  /*7a80*/  DFMA R40, R40, R44, R46 ;  /* 0x0000002c2828722b */ /* 0x000fd0000000002e */
[----:B------:R-:W-:-:S08]  /*7a90*/  DADD R40, R42, R40 ;  /* 0x000000002a287229 */ /* 0x000fd00000000028 */
[----:B0-----:R-:W-:-:S10]  /*7aa0*/  DADD R40, R40, R58 ;  /* 0x0000000028287229 */ /* 0x001fd4000000003a */
[----:B------:R0:W1:Y:S02]  /*7ab0*/  F2F.F32.F64 R40, R40 ;  /* 0x0000002800287310 */ /* 0x0000640000301000 */
[----:B01----:R-:W-:Y:S05]  /*7ac0*/  CALL.REL.NOINC `($_Z21LaxWendroff_3D_SolverifififfPfS_S_$__internal_accurate_pow) ;  /* 0x0000001800b07944 */ /* 0x003fea0003c00000 */
        /* <DEDUP_REMOVED lines=38> */
.L_x_485:
        /* <DEDUP_REMOVED lines=8> */
[----:B------:R-:W-:Y:S01]  /*7db0*/  UISETP.NE.AND UP3, UPT, UR52, URZ, UPT ;  /* 0x000000ff3400728c */ /* 0x000fe2000bf65270 */
[----:B------:R-:W0:Y:S01]  /*7dc0*/  MUFU.RCP64H R55, 39916800 ;  /* 0x418308a800377908 */ /* 0x000e220000001800 */
[----:B------:R-:W-:Y:S02]  /*7dd0*/  IMAD.MOV.U32 R54, RZ, RZ, 0x1 ;  /* 0x00000001ff367424 */ /* 0x000fe400078e00ff */
[----:B------:R-:W-:-:S10]  /*7de0*/  DADD R44, -RZ, -R44 ;  /* 0x00000000ff2c7229 */ /* 0x000fd4000000092c */
[----:B------:R-:W-:Y:S02]  /*7df0*/  FSEL R2, R44, R2, P5 ;  /* 0x000000022c027208 */ /* 0x000fe40002800000 */
[----:B------:R-:W-:Y:S02]  /*7e00*/  PLOP3.LUT P5, PT, PT, PT, UP1, 0x40, 0x4 ;  /* 0x000000000004781c */ /* 0x000fe40003fae818 */
[----:B------:R-:W-:Y:S02]  /*7e10*/  FSEL R2, R2, RZ, P6 ;  /* 0x000000ff02027208 */ /* 0x000fe40003000000 */
        /* <DEDUP_REMOVED lines=34> */
.L_x_486:
[----:B------:R-:W-:Y:S01]  /*8040*/  DADD R42, R46, R42 ;  /* 0x000000002e2a7229 */ /* 0x000fe2000000002a */
[----:B------:R-:W-:Y:S01]  /*8050*/  FADD R44, R24, R25 ;  /* 0x00000019182c7221 */ /* 0x000fe20000000000 */
[----:B------:R-:W-:Y:S01]  /*8060*/  FSETP.NEU.AND P0, PT, R6, 1, PT ;  /* 0x3f8000000600780b */ /* 0x000fe20003f0d000 */
[----:B------:R-:W-:Y:S01]  /*8070*/  DADD R54, -RZ, |R36| ;  /* 0x00000000ff367229 */ /* 0x000fe20000000524 */
[----:B------:R-:W-:Y:S01]  /*8080*/  MOV R0, 0x80f0 ;  /* 0x000080f000007802 */ /* 0x000fe20000000f00 */
[----:B------:R-:W-:Y:S02]  /*8090*/  UMOV UR46, 0x40260000 ;  /* 0x40260000002e7882 */ /* 0x000fe40000000000 */
[----:B------:R-:W0:Y:S03]  /*80a0*/  F2F.F64.F32 R44, R44 ;  /* 0x0000002c002c7310 */ /* 0x000e260000201800 */
[----:B------:R-:W-:-:S02]  /*80b0*/  FSEL R46, R42, -2.2980901644209073563e-35, P0 ;  /* 0x85f45ff72a2e7808 */ /* 0x000fc40000000000 */
[----:B------:R-:W-:-:S06]  /*80c0*/  FSEL R47, R43, 0.23158311843872070312, P0 ;  /* 0x3e6d24202b2f7808 */ /* 0x000fcc0000000000 */
[----:B------:R-:W-:-:S11]  /*80d0*/  DMUL R46, R46, UR44 ;  /* 0x0000002c2e2e7c28 */ /* 0x000fd60008000000 */
[----:B0-----:R-:W-:Y:S05]  /*80e0*/  CALL.REL.NOINC `($_Z21LaxWendroff_3D_SolverifififfPfS_S_$__internal_accurate_pow) ;  /* 0x0000001400287944 */ /* 0x001fea0003c00000 */
        /* <DEDUP_REMOVED lines=45> */
.L_x_487:
[----:B------:R-:W-:Y:S01]  /*83c0*/  LDS R0, [R8+0x18] ;  /* 0x0000180008007984 */ /* 0x000fe20000000800 */
[----:B------:R-:W-:Y:S01]  /*83d0*/  FSETP.NEU.AND P0, PT, R5, 1, PT ;  /* 0x3f8000000500780b */ /* 0x000fe20003f0d000 */
[----:B------:R-:W-:Y:S01]  /*83e0*/  DADD R54, -RZ, |R36| ;  /* 0x00000000ff367229 */ /* 0x000fe20000000524 */
[----:B------:R-:W-:Y:S01]  /*83f0*/  UMOV UR46, 0x40280000 ;  /* 0x40280000002e7882 */ /* 0x000fe20000000000 */
[----:B------:R-:W0:Y:S01]  /*8400*/  LDS R25, [R8+0x3d8] ;  /* 0x0003d80008197984 */ /* 0x000e220000000800 */
[----:B------:R-:W-:Y:S02]  /*8410*/  FSEL R42, R56, 2.31650119206303194887e+24, P0 ;  /* 0x67f544e4382a7808 */ /* 0x000fe40000000000 */
[----:B------:R-:W-:-:S06]  /*8420*/  FSEL R43, R57, 0.22939403355121612549, P0 ;  /* 0x3e6ae645392b7808 */ /* 0x000fcc0000000000 */
[----:B------:R-:W-:Y:S01]  /*8430*/  DMUL R42, R42, UR36 ;  /* 0x000000242a2a7c28 */ /* 0x000fe20008000000 */
[----:B0-----:R-:W-:-:S04]  /*8440*/  FADD R0, R0, R25 ;  /* 0x0000001900007221 */ /* 0x001fc80000000000 */
[----:B------:R0:W1:Y:S02]  /*8450*/  F2F.F64.F32 R58, R0 ;  /* 0x00000000003a7310 */ /* 0x0000640000201800 */
[----:B0-----:R-:W-:-:S07]  /*8460*/  MOV R0, 0x8480 ;  /* 0x0000848000007802 */ /* 0x001fce0000000f00 */
[----:B-1----:R-:W-:Y:S05]  /*8470*/  CALL.REL.NOINC `($_Z21LaxWendroff_3D_SolverifififfPfS_S_$__internal_accurate_pow) ;  /* 0x0000001000447944 */ /* 0x002fea0003c00000 */
        /* <DEDUP_REMOVED lines=10> */
[----:B------:R-:W-:Y:S01]  /*8520*/  FSEL R25, R2, RZ, P4 ;  /* 0x000000ff02197208 */ /* 0x000fe20002000000 */
[----:B0-----:R-:W-:-:S10]  /*8530*/  DFMA R54, R60, -R56, 1 ;  /* 0x3ff000003c36742b */ /* 0x001fd40000000838 */
[----:B------:R-:W-:Y:S01]  /*8540*/  @!P0 FSEL R2, R62, R25, P2 ;  /* 0x000000193e028208 */ /* 0x000fe20001000000 */
        /* <DEDUP_REMOVED lines=25> */
.L_x_488:
[----:B------:R-:W-:Y:S01]  /*86e0*/  FSETP.NEU.AND P0, PT, R5, 1, PT ;  /* 0x3f8000000500780b */ /* 0x000fe20003f0d000 */
[----:B------:R-:W-:Y:S01]  /*86f0*/  UMOV UR46, 0x40260000 ;  /* 0x40260000002e7882 */ /* 0x000fe20000000000 */
[----:B------:R-:W-:Y:S02]  /*8700*/  MOV R0, 0x8790 ;  /* 0x0000879000007802 */ /* 0x000fe40000000f00 */
[----:B------:R-:W-:Y:S02]  /*8710*/  FSEL R54, R54, -1.54028256424871466263e+29, P0 ;  /* 0xeff8d89836367808 */ /* 0x000fe40000000000 */
[----:B------:R-:W-:-:S06]  /*8720*/  FSEL R55, R55, 0.17376267910003662109, P0 ;  /* 0x3e31eed837377808 */ /* 0x000fcc0000000000 */
[----:B------:R-:W-:-:S08]  /*8730*/  DMUL R54, R54, UR38 ;  /* 0x0000002636367c28 */ /* 0x000fd00008000000 */
[----:B------:R-:W-:-:S08]  /*8740*/  DMUL R54, R58, R54 ;  /* 0x000000363a367228 */ /* 0x000fd00000000000 */
[----:B------:R-:W-:Y:S02]  /*8750*/  DFMA R42, R42, R58, R54 ;  /* 0x0000003a2a2a722b */ /* 0x000fe40000000036 */
[----:B------:R-:W-:-:S06]  /*8760*/  DADD R54, -RZ, |R38| ;  /* 0x00000000ff367229 */ /* 0x000fcc0000000526 */
[----:B------:R-:W-:-:S11]  /*8770*/  DFMA R44, R46, R44, R42 ;  /* 0x0000002c2e2c722b */ /* 0x000fd6000000002a */
[----:B------:R-:W-:Y:S05]  /*8780*/  CALL.REL.NOINC `($_Z21LaxWendroff_3D_SolverifififfPfS_S_$__internal_accurate_pow) ;  /* 0x0000000c00807944 */ /* 0x000fea0003c00000 */
        /* <DEDUP_REMOVED lines=8> */
[----:B------:R-:W-:Y:S01]  /*8810*/  FSETP.NEU.AND P4, PT, R4, RZ, PT ;  /* 0x000000ff0400720b */ /* 0x000fe20003f8d000 */
[----:B------:R-:W-:Y:S01]  /*8820*/  IMAD.MOV.U32 R57, RZ, RZ, R51 ;  /* 0x000000ffff397224 */ /* 0x000fe200078e0033 */
[----:B------:R-:W-:-:S05]  /*8830*/  ISETP.NE.AND P3, PT, R3, RZ, PT ;  /* 0x000000ff0300720c */ /* 0x000fca0003f65270 */
[----:B------:R-:W-:Y:S02]  /*8840*/  DADD R56, -RZ, -R56 ;  /* 0x00000000ff387229 */ /* 0x000fe40000000938 */
[----:B0-----:R-:W-:-:S08]  /*8850*/  DFMA R42, R54, -R46, 1 ;  /* 0x3ff00000362a742b */ /* 0x001fd0000000082e */
[----:B------:R-:W-:Y:S01]  /*8860*/  DFMA R42, R42, R42, R42 ;  /* 0x0000002a2a2a722b */ /* 0x000fe2000000002a */
[----:B------:R-:W-:Y:S02]  /*8870*/  FSEL R2, R56, R2, P0 ;  /* 0x0000000238027208 */ /* 0x000fe40000000000 */
[----:B------:R-:W-:Y:S02]  /*8880*/  FSEL R51, R57, R51, P2 ;  /* 0x0000003339337208 */ /* 0x000fe40001000000 */
[----:B------:R-:W-:Y:S02]  /*8890*/  PLOP3.LUT P0, PT, PT, PT, UP3, 0x80, 0x8 ;  /* 0x000000000008781c */ /* 0x000fe40003f0f038 */
[----:B------:R-:W-:Y:S01]  /*88a0*/  PLOP3.LUT P2, PT, PT, PT, UP3, 0x80, 0x8 ;  /* 0x000000000008781c */ /* 0x000fe20003f4f038 */
[----:B------:R-:W-:Y:S01]  /*88b0*/  DFMA R42, R54, R42, R54 ;  /* 0x0000002a362a722b */ /* 0x000fe20000000036 */
[----:B------:R-:W-:Y:S01]  /*88c0*/  FSEL R2, R2, RZ, P4 ;  /* 0x000000ff02027208 */ /* 0x000fe20002000000 */
[----:B------:R-:W-:Y:S01]  /*88d0*/  DADD R54, R38, 11 ;  /* 0x4026000026367429 */ /* 0x000fe20000000000 */
[----:B------:R-:W-:-:S02]  /*88e0*/  FSEL R51, R39, R51, !P4 ;  /* 0x0000003327337208 */ /* 0x000fc40006000000 */
[----:B------:R-:W-:Y:S02]  /*88f0*/  FSEL R5, R2, RZ, P3 ;  /* 0x000000ff02057208 */ /* 0x000fe40001800000 */
[----:B------:R-:W-:Y:S01]  /*8900*/  FSEL R25, R51, UR33, P3 ;  /* 0x0000002133197c08 */ /* 0x000fe20009800000 */
[----:B------:R-:W-:-:S04]  /*8910*/  DFMA R46, R42, -R46, 1 ;  /* 0x3ff000002a2e742b */ /* 0x000fc8000000082e */
[----:B------:R-:W-:Y:S02]  /*8920*/  @!P0 FSEL R2, R54, R5, P1 ;  /* 0x0000000536028208 */ /* 0x000fe40000800000 */
[----:B------:R-:W-:Y:S02]  /*8930*/  @!P2 FSEL R51, R55, R25, P1 ;  /* 0x000000193733a208 */ /* 0x000fe40000800000 */
        /* <DEDUP_REMOVED lines=19> */
.L_x_489:
        /* <DEDUP_REMOVED lines=49> */
.L_x_490:
[----:B------:R-:W0:Y:S01]  /*8d80*/  LDC.64 R2, c[0x0][0x3a0] ;  /* 0x0000e800ff027b82 */ /* 0x000e220000000a00 */
[----:B------:R-:W-:Y:S01]  /*8d90*/  FSETP.NEU.AND P0, PT, R4, 1, PT ;  /* 0x3f8000000400780b */ /* 0x000fe20003f0d000 */
[----:B------:R-:W2:Y:S01]  /*8da0*/  LDG.E R25, desc[UR34][R32.64] ;  /* 0x0000002220197981 */ /* 0x000ea2000c1e1900 */
[----:B------:R-:W1:Y:S01]  /*8db0*/  F2F.F64.F32 R40, R40 ;  /* 0x0000002800287310 */ /* 0x000e620000201800 */
[----:B------:R-:W-:Y:S01]  /*8dc0*/  FADD R0, R30, R30 ;  /* 0x0000001e1e007221 */ /* 0x000fe20000000000 */
[----:B------:R-:W3:Y:S03]  /*8dd0*/  LDCU UR46, c[0x0][0x388] ;  /* 0x00007100ff2e77ac */ /* 0x000ee60008000800 */
[----:B------:R-:W3:Y:S01]  /*8de0*/  LDC R6, c[0x0][0x380] ;  /* 0x0000e000ff067b82 */ /* 0x000ee20000000800 */
[----:B0-----:R-:W-:-:S06]  /*8df0*/  IMAD.WIDE R4, R11, 0x4, R2 ;  /* 0x000000040b047825 */ /* 0x001fcc00078e0202 */
[----:B------:R-:W4:Y:S01]  /*8e00*/  LDG.E.CONSTANT R4, desc[UR34][R4.64] ;  /* 0x0000002204047981 */ /* 0x000f22000c1e9900 */
[----:B------:R-:W-:Y:S02]  /*8e10*/  FSEL R2, R54, -1.54028256424871466263e+29, P0 ;  /* 0xeff8d89836027808 */ /* 0x000fe40000000000 */
[----:B------:R-:W-:-:S06]  /*8e20*/  FSEL R3, R55, 0.17376267910003662109, P0 ;  /* 0x3e31eed837037808 */ /* 0x000fcc0000000000 */
[----:B------:R-:W-:-:S08]  /*8e30*/  DMUL R2, R2, UR42 ;  /* 0x0000002a02027c28 */ /* 0x000fd00008000000 */
[----:B------:R-:W-:-:S08]  /*8e40*/  DMUL R2, R46, R2 ;  /* 0x000000022e027228 */ /* 0x000fd00000000000 */
[----:B------:R-:W-:-:S08]  /*8e50*/  DFMA R2, R42, R46, R2 ;  /* 0x0000002e2a02722b */ /* 0x000fd00000000002 */
[----:B------:R-:W-:-:S08]  /*8e60*/  DADD R2, R44, R2 ;  /* 0x000000002c027229 */ /* 0x000fd00000000002 */
[----:B-1----:R-:W-:-:S10]  /*8e70*/  DADD R2, R2, R40 ;  /* 0x0000000002027229 */ /* 0x002fd40000000028 */
[----:B------:R-:W4:Y:S01]  /*8e80*/  F2F.F32.F64 R2, R2 ;  /* 0x0000000200027310 */ /* 0x000f220000301000 */
[----:B------:R-:W-:-:S04]  /*8e90*/  UIADD3 UR4, UPT, UPT, UR4, 0x1, URZ ;  /* 0x0000000104047890 */ /* 0x000fc8000fffe0ff */
[----:B------:R-:W-:Y:S01]  /*8ea0*/  UISETP.NE.AND UP3, UPT, UR4, -0xc, UPT ;  /* 0xfffffff40400788c */ /* 0x000fe2000bf65270 */
[C---:B---3--:R-:W-:Y:S02]  /*8eb0*/  IMAD R13, R6.reuse, UR46, R13 ;  /* 0x0000002e060d7c24 */ /* 0x048fe4000f8e020d */
[C---:B------:R-:W-:Y:S02]  /*8ec0*/  IMAD R10, R6.reuse, UR46, R10 ;  /* 0x0000002e060a7c24 */ /* 0x040fe4000f8e020a */
[C---:B------:R-:W-:Y:S02]  /*8ed0*/  IMAD R12, R6.reuse, UR46, R12 ;  /* 0x0000002e060c7c24 */ /* 0x040fe4000f8e020c */
[----:B------:R-:W-:Y:S02]  /*8ee0*/  IMAD R11, R6, UR46, R11 ;  /* 0x0000002e060b7c24 */ /* 0x000fe4000f8e020b */
[----:B--2---:R-:W-:-:S04]  /*8ef0*/  FADD R25, R0, -R25 ;  /* 0x8000001900197221 */ /* 0x004fc80000000000 */
[----:B----4-:R-:W-:-:S05]  /*8f00*/  FFMA R5, R2, R4, R25 ;  /* 0x0000000402057223 */ /* 0x010fca0000000019 */
[----:B------:R0:W-:Y:S01]  /*8f10*/  STG.E desc[UR34][R32.64], R5 ;  /* 0x0000000520007986 */ /* 0x0001e2000c101922 */
[----:B------:R-:W-:Y:S01]  /*8f20*/  IMAD.MOV.U32 R25, RZ, RZ, R7 ;  /* 0x000000ffff197224 */ /* 0x000fe200078e0007 */
[----:B------:R-:W-:Y:S06]  /*8f30*/  BRA.U UP3, `(.L_x_491) ;  /* 0xffffff8903547547 */ /* 0x000fec000b83ffff */
[----:B------:R-:W-:Y:S05]  /*8f40*/  EXIT ;  /* 0x000000000000794d */ /* 0x000fea0003800000 */
        .weak           $__internal_19_$__cuda_sm20_div_rn_f64_full
        .type           $__internal_19_$__cuda_sm20_div_rn_f64_full,@function
        .size           $__internal_19_$__cuda_sm20_div_rn_f64_full,($_Z21LaxWendroff_3D_SolverifififfPfS_S_$__internal_accurate_pow - $__internal_19_$__cuda_sm20_div_rn_f64_full)
$__internal_19_$__cuda_sm20_div_rn_f64_full:
        /* <DEDUP_REMOVED lines=35> */
.L_x_492:
[----:B------:R-:W-:Y:S01]  /*9180*/  VIADD R51, R56, 0xffffffff ;  /* 0xffffffff38337836 */ /* 0x000fe20000000000 */
[----:B------:R-:W-:Y:S01]  /*9190*/  DMUL R72, R68, R66 ;  /* 0x0000004244487228 */ /* 0x000fe20000000000 */
[----:B------:R-:W-:-:S03]  /*91a0*/  VIADD R53, R55, 0xffffffff ;  /* 0xffffffff37357836 */ /* 0x000fc60000000000 */
[----:B------:R-:W-:-:S04]  /*91b0*/  ISETP.GT.U32.AND P5, PT, R51, 0x7feffffe, PT ;  /* 0x7feffffe3300780c */ /* 0x000fc80003fa4070 */
[----:B------:R-:W-:Y:S01]  /*91c0*/  ISETP.GT.U32.OR P5, PT, R53, 0x7feffffe, P5 ;  /* 0x7feffffe3500780c */ /* 0x000fe20002fa4470 */
[----:B------:R-:W-:-:S08]  /*91d0*/  DFMA R70, R72, -R62, R66 ;  /* 0x8000003e4846722b */ /* 0x000fd00000000042 */
[----:B------:R-:W-:-:S04]  /*91e0*/  DFMA R68, R68, R70, R72 ;  /* 0x000000464444722b */ /* 0x000fc80000000048 */
[----:B------:R-:W-:Y:S07]  /*91f0*/  @P5 BRA `(.L_x_493) ;  /* 0x0000000000745947 */ /* 0x000fee0003800000 */
        /* <DEDUP_REMOVED lines=29> */
.L_x_493:
        /* <DEDUP_REMOVED lines=17> */
.L_x_496:
[----:B------:R-:W-:Y:S01]  /*94e0*/  LOP3.LUT R51, R61, 0x80000, RZ, 0xfc, !PT ;  /* 0x000800003d337812 */ /* 0x000fe200078efcff */
[----:B------:R-:W-:-:S04]  /*94f0*/  IMAD.MOV.U32 R70, RZ, RZ, R60 ;  /* 0x000000ffff467224 */ /* 0x000fc800078e003c */
[----:B------:R-:W-:Y:S01]  /*9500*/  IMAD.MOV.U32 R71, RZ, RZ, R51 ;  /* 0x000000ffff477224 */ /* 0x000fe200078e0033 */
[----:B------:R-:W-:Y:S06]  /*9510*/  BRA `(.L_x_494) ;  /* 0x00000000000c7947 */ /* 0x000fec0003800000 */
.L_x_495:
[----:B------:R-:W-:Y:S01]  /*9520*/  LOP3.LUT R51, R65, 0x80000, RZ, 0xfc, !PT ;  /* 0x0008000041337812 */ /* 0x000fe200078efcff */
[----:B------:R-:W-:-:S04]  /*9530*/  IMAD.MOV.U32 R70, RZ, RZ, R64 ;  /* 0x000000ffff467224 */ /* 0x000fc800078e0040 */
[----:B------:R-:W-:-:S07]  /*9540*/  IMAD.MOV.U32 R71, RZ, RZ, R51 ;  /* 0x000000ffff477224 */ /* 0x000fce00078e0033 */
.L_x_494:
[----:B------:R-:W-:Y:S02]  /*9550*/  IMAD.MOV.U32 R55, RZ, RZ, 0x0 ;  /* 0x00000000ff377424 */ /* 0x000fe400078e00ff */
[----:B------:R-:W-:Y:S02]  /*9560*/  IMAD.MOV.U32 R0, RZ, RZ, R70 ;  /* 0x000000ffff007224 */ /* 0x000fe400078e0046 */
[----:B------:R-:W-:Y:S01]  /*9570*/  IMAD.MOV.U32 R51, RZ, RZ, R71 ;  /* 0x000000ffff337224 */ /* 0x000fe200078e0047 */
[----:B------:R-:W-:Y:S06]  /*9580*/  RET.REL.NODEC R54 `(_Z21LaxWendroff_3D_SolverifififfPfS_S_) ;  /* 0xffffff68369c7950 */ /* 0x000fec0003c3ffff */
        .type           $_Z21LaxWendroff_3D_SolverifififfPfS_S_$__internal_accurate_pow,@function
        .size           $_Z21LaxWendroff_3D_SolverifififfPfS_S_$__internal_accurate_pow,(.L_x_885 - $_Z21LaxWendroff_3D_SolverifififfPfS_S_$__internal_accurate_pow)
$_Z21LaxWendroff_3D_SolverifififfPfS_S_$__internal_accurate_pow:
[----:B------:R-:W-:Y:S01]  /*9590*/  ISETP.GT.U32.AND P5, PT, R55, 0xfffff, PT ;  /* 0x000fffff3700780c */ /* 0x000fe20003fa4070 */
[----:B------:R-:W-:Y:S01]  /*95a0*/  IMAD.MOV.U32 R60, RZ, RZ, RZ ;  /* 0x000000ffff3c7224 */ /* 0x000fe200078e00ff */
[----:B------:R-:W-:Y:S01]  /*95b0*/  SHF.R.U32.HI R53, RZ, 0x14, R55 ;  /* 0x00000014ff357819 */ /* 0x000fe20000011637 */
[----:B------:R-:W-:Y:S01]  /*95c0*/  UMOV UR47, URZ ;  /* 0x000000ff002f7c82 */ /* 0x000fe20008000000 */
[----:B------:R-:W-:Y:S01]  /*95d0*/  UP2UR UR75, UPR, URZ, 0x1 ;  /* 0x00000001ff4b7883 */ /* 0x000fe20008000000 */
[----:B------:R-:W-:Y:S01]  /*95e0*/  MOV.SPILL R2, UR5 ;  /* 0x0000000500027c02 */ /* 0x000fe20009000f00 */
[----:B------:R-:W-:Y:S01]  /*95f0*/  ULOP3.LUT UR47, UR47, UR46, URZ, 0x3c, !UPT ;  /* 0x0000002e2f2f7292 */ /* 0x000fe2000f8e3cff */
[----:B------:R-:W-:Y:S01]  /*9600*/  MOV.SPILL R51, UR4 ;  /* 0x0000000400337c02 */ /* 0x000fe20009000f00 */
[----:B------:R-:W-:Y:S01]  /*9610*/  UMOV UR4, 0x3b39803f ;  /* 0x3b39803f00047882 */ /* 0x000fe20000000000 */
[----:B------:R-:W-:Y:S01]  /*9620*/  UMOV UR5, 0x3c7abc9e ;  /* 0x3c7abc9e00057882 */ /* 0x000fe20000000000 */
[----:B------:R-:W-:-:S03]  /*9630*/  ULOP3.LUT UR46, UR47, UR46, URZ, 0x3c, !UPT ;  /* 0x0000002e2f2e7292 */ /* 0x000fc6000f8e3cff */
[----:B------:R-:W-:Y:S01]  /*9640*/  @!P5 DMUL R56, R54, 1.80143985094819840000e+16 ;  /* 0x435000003638d828 */ /* 0x000fe20000000000 */
[----:B------:R-:W-:-:S04]  /*9650*/  ULOP3.LUT UR47, UR47, UR46, URZ, 0x3c, !UPT ;  /* 0x0000002e2f2f7292 */ /* 0x000fc8000f8e3cff */
        /* <DEDUP_REMOVED lines=14> */
[----:B------:R-:W-:-:S13]  /*9740*/  ISETP.GE.U32.AND P5, PT, R57, 0x3ff6a09f, PT ;  /* 0x3ff6a09f3900780c */ /* 0x000fda0003fa6070 */
[----:B------:R-:W-:Y:S02]  /*9750*/  @P5 VIADD R54, R57, 0xfff00000 ;  /* 0xfff0000039365836 */ /* 0x000fe40000000000 */
[----:B------:R-:W-:Y:S02]  /*9760*/  @P5 VIADD R55, R53, 0xfffffc02 ;  /* 0xfffffc0235375836 */ /* 0x000fe40000000000 */
[----:B------:R-:W-:-:S06]  /*9770*/  @P5 IMAD.MOV.U32 R57, RZ, RZ, R54 ;  /* 0x000000ffff395224 */ /* 0x000fcc00078e0036 */
[C---:B------:R-:W-:Y:S02]  /*9780*/  DADD R66, R56.reuse, 1 ;  /* 0x3ff0000038427429 */ /* 0x040fe40000000000 */
[----:B------:R-:W-:Y:S01]  /*9790*/  DADD R64, R56, -1 ;  /* 0xbff0000038407429 */ /* 0x000fe20000000000 */
[----:B------:R-:W-:-:S03]  /*97a0*/  IMAD.MOV.U32 R56, RZ, RZ, 0x41ad3b5a ;  /* 0x41ad3b5aff387424 */ /* 0x000fc600078e00ff */
[----:B------:R-:W0:Y:S01]  /*97b0*/  MUFU.RCP64H R61, R67 ;  /* 0x00000043003d7308 */ /* 0x000e220000001800 */
[----:B------:R-:W-:Y:S01]  /*97c0*/  IMAD.MOV.U32 R57, RZ, RZ, 0x3ed0f5d2 ;  /* 0x3ed0f5d2ff397424 */ /* 0x000fe200078e00ff */
[----:B0-----:R-:W-:-:S08]  /*97d0*/  DFMA R62, -R66, R60, 1 ;  /* 0x3ff00000423e742b */ /* 0x001fd0000000013c */
[----:B------:R-:W-:-:S08]  /*97e0*/  DFMA R62, R62, R62, R62 ;  /* 0x0000003e3e3e722b */ /* 0x000fd0000000003e */
[----:B------:R-:W-:-:S08]  /*97f0*/  DFMA R62, R60, R62, R60 ;  /* 0x0000003e3c3e722b */ /* 0x000fd0000000003c */
        /* <DEDUP_REMOVED lines=137> */
.L_x_497:
[----:B------:R-:W-:Y:S01]  /*a090*/  DFMA R56, R56, R62, R62 ;  /* 0x0000003e3838722b */ /* 0x000fe2000000003e */
[----:B------:R-:W-:Y:S01]  /*a0a0*/  IMAD.MOV.U32 R54, RZ, RZ, R0 ;  /* 0x000000ffff367224 */ /* 0x000fe200078e0000 */
[----:B------:R-:W-:Y:S01]  /*a0b0*/  DSETP.NEU.AND P5, PT, |R62|, +INF , PT ;  /* 0x7ff000003e00742a */ /* 0x000fe20003fad200 */
[----:B------:R-:W-:-:S07]  /*a0c0*/  IMAD.MOV.U32 R55, RZ, RZ, 0x0 ;  /* 0x00000000ff377424 */ /* 0x000fce00078e00ff */
[----:B------:R-:W-:Y:S02]  /*a0d0*/  FSEL R2, R62, R56, !P5 ;  /* 0x000000383e027208 */ /* 0x000fe40006800000 */
[----:B------:R-:W-:Y:S01]  /*a0e0*/  FSEL R51, R63, R57, !P5 ;  /* 0x000000393f337208 */ /* 0x000fe20006800000 */
[----:B------:R-:W-:Y:S06]  /*a0f0*/  RET.REL.NODEC R54 `(_Z21LaxWendroff_3D_SolverifififfPfS_S_) ;  /* 0xffffff5c36c07950 */ /* 0x000fec0003c3ffff */
.L_x_498:
        /* <DEDUP_REMOVED lines=16> */
.L_x_885:


//--------------------- .text._Z25Sigma_3D_Solver_OptimizedifififfPfS_S_ --------------------------
	.section	.text._Z25Sigma_3D_Solver_OptimizedifififfPfS_S_,"ax",@progbits
	.align	128
        .global         _Z25Sigma_3D_Solver_OptimizedifififfPfS_S_
        .type           _Z25Sigma_3D_Solver_OptimizedifififfPfS_S_,@function
        .size           _Z25Sigma_3D_Solver_OptimizedifififfPfS_S_,(.L_x_886 - _Z25Sigma_3D_Solver_OptimizedifififfPfS_S_)
        .other          _Z25Sigma_3D_Solver_OptimizedifififfPfS_S_,@"STO_CUDA_ENTRY STV_DEFAULT"
_Z25Sigma_3D_Solver_OptimizedifififfPfS_S_:
.text._Z25Sigma_3D_Solver_OptimizedifififfPfS_S_:
        /* <DEDUP_REMOVED lines=14> */
[----:B------:R-:W1:Y:S08]  /*00e0*/  F2F.F64.F32 R6, R6 ;  /* 0x0000000600067310 */ /* 0x000e700000201800 */
[----:B0-----:R-:W0:Y:S01]  /*00f0*/  MUFU.RCP64H R3, R11 ;  /* 0x0000000b00037308 */ /* 0x001e220000001800 */
[C---:B-1----:R-:W-:Y:S02]  /*0100*/  DMUL R8, R6.reuse, 0.75 ;  /* 0x3fe8000006087828 */ /* 0x042fe40000000000 */
[----:B------:R-:W-:-:S02]  /*0110*/  DMUL R6, R6, 0.25 ;  /* 0x3fd0000006067828 */ /* 0x000fc40000000000 */
[----:B0-----:R-:W-:-:S06]  /*0120*/  DFMA R4, -R10, R2, 1 ;  /* 0x3ff000000a04742b */ /* 0x001fcc0000000102 */
[----:B------:R-:W-:Y:S02]  /*0130*/  FSETP.GEU.AND P1, PT, |R9|, 6.5827683646048100446e-37, PT ;  /* 0x036000000900780b */ /* 0x000fe40003f2e200 */
        /* <DEDUP_REMOVED lines=15> */
[----:B------:R-:W-:Y:S05]  /*0230*/  CALL.REL.NOINC `($__internal_20_$__cuda_sm20_div_rn_f64_full) ;  /* 0x0000001800287944 */ /* 0x000fea0003c00000 */
[----:B------:R-:W-:Y:S01]  /*0240*/  IMAD.MOV.U32 R2, RZ, RZ, R4 ;  /* 0x000000ffff027224 */ /* 0x000fe200078e0004 */
[----:B------:R-:W-:-:S07]  /*0250*/  MOV R3, R5 ;  /* 0x0000000500037202 */ /* 0x000fce0000000f00 */
.L_x_501:
[----:B------:R-:W0:Y:S01]  /*0260*/  MUFU.RCP64H R5, R11 ;  /* 0x0000000b00057308 */ /* 0x000e220000001800 */
[----:B------:R-:W-:Y:S01]  /*0270*/  MOV R4, 0x1 ;  /* 0x0000000100047802 */ /* 0x000fe20000000f00 */
[----:B------:R-:W1:Y:S01]  /*0280*/  LDC R16, c[0x0][0x38c] ;  /* 0x0000e300ff107b82 */ /* 0x000e620000000800 */
[----:B------:R-:W-:-:S04]  /*0290*/  FSETP.GEU.AND P1, PT, |R7|, 6.5827683646048100446e-37, PT ;  /* 0x036000000700780b */ /* 0x000fc80003f2e200 */
        /* <DEDUP_REMOVED lines=8> */
[----:B-1----:R-:W-:Y:S01]  /*0320*/  FMUL R14, R16, R16 ;  /* 0x00000010100e7220 */ /* 0x002fe20000400000 */
[----:B------:R0:W1:Y:S08]  /*0330*/  F2F.F32.F64 R12, R2 ;  /* 0x00000002000c7310 */ /* 0x0000700000301000 */
[----:B------:R-:W-:Y:S01]  /*0340*/  FFMA R13, RZ, R11, R5 ;  /* 0x0000000bff0d7223 */ /* 0x000fe20000000005 */
[----:B------:R-:W2:Y:S04]  /*0350*/  F2F.F64.F32 R14, R14 ;  /* 0x0000000e000e7310 */ /* 0x000ea80000201800 */
[----:B------:R-:W-:-:S13]  /*0360*/  FSETP.GT.AND P0, PT, |R13|, 1.469367938527859385e-39, PT ;  /* 0x001000000d00780b */ /* 0x000fda0003f04200 */
[----:B012---:R-:W-:Y:S05]  /*0370*/  @P0 BRA P1, `(.L_x_502) ;  /* 0x0000000000180947 */ /* 0x007fea0000800000 */
[----:B------:R-:W-:Y:S01]  /*0380*/  MOV R4, R10 ;  /* 0x0000000a00047202 */ /* 0x000fe20000000f00 */
[----:B------:R-:W-:Y:S01]  /*0390*/  IMAD.MOV.U32 R13, RZ, RZ, R6 ;  /* 0x000000ffff0d7224 */ /* 0x000fe200078e0006 */
[----:B------:R-:W-:Y:S02]  /*03a0*/  MOV R5, R11 ;  /* 0x0000000b00057202 */ /* 0x000fe40000000f00 */
[----:B------:R-:W-:Y:S02]  /*03b0*/  MOV R28, R7 ;  /* 0x00000007001c7202 */ /* 0x000fe40000000f00 */
[----:B------:R-:W-:-:S07]  /*03c0*/  MOV R22, 0x3e0 ;  /* 0x000003e000167802 */ /* 0x000fce0000000f00 */
[----:B------:R-:W-:Y:S05]  /*03d0*/  CALL.REL.NOINC `($__internal_20_$__cuda_sm20_div_rn_f64_full) ;  /* 0x0000001400c07944 */ /* 0x000fea0003c00000 */
.L_x_502:
[----:B------:R-:W0:Y:S01]  /*03e0*/  MUFU.RCP64H R3, R15 ;  /* 0x0000000f00037308 */ /* 0x000e220000001800 */
[----:B------:R-:W-:Y:S02]  /*03f0*/  MOV R2, 0x1 ;  /* 0x0000000100027802 */ /* 0x000fe40000000f00 */
[----:B------:R-:W-:-:S04]  /*0400*/  FSETP.GEU.AND P1, PT, |R9|, 6.5827683646048100446e-37, PT ;  /* 0x036000000900780b */ /* 0x000fc80003f2e200 */
[----:B0-----:R-:W-:-:S08]  /*0410*/  DFMA R10, R2, -R14, 1 ;  /* 0x3ff00000020a742b */ /* 0x001fd0000000080e */
[----:B------:R-:W-:-:S08]  /*0420*/  DFMA R10, R10, R10, R10 ;  /* 0x0000000a0a0a722b */ /* 0x000fd0000000000a */
[----:B------:R-:W-:-:S08]  /*0430*/  DFMA R10, R2, R10, R2 ;  /* 0x0000000a020a722b */ /* 0x000fd00000000002 */
[----:B------:R-:W-:-:S08]  /*0440*/  DFMA R2, R10, -R14, 1 ;  /* 0x3ff000000a02742b */ /* 0x000fd0000000080e */
[----:B------:R-:W-:-:S08]  /*0450*/  DFMA R2, R10, R2, R10 ;  /* 0x000000020a02722b */ /* 0x000fd0000000000a */
[----:B------:R-:W-:-:S08]  /*0460*/  DMUL R10, R8, R2 ;  /* 0x00000002080a7228 */ /* 0x000fd00000000000 */
[----:B------:R-:W-:-:S08]  /*0470*/  DFMA R16, R10, -R14, R8 ;  /* 0x8000000e0a10722b */ /* 0x000fd00000000008 */
        /* <DEDUP_REMOVED lines=10> */
[----:B------:R-:W-:Y:S05]  /*0520*/  CALL.REL.NOINC `($__internal_20_$__cuda_sm20_div_rn_f64_full) ;  /* 0x00000014006c7944 */ /* 0x000fea0003c00000 */
[----:B------:R-:W-:Y:S02]  /*0530*/  MOV R2, R4 ;  /* 0x0000000400027202 */ /* 0x000fe40000000f00 */
[----:B------:R-:W-:-:S07]  /*0540*/  MOV R3, R5 ;  /* 0x0000000500037202 */ /* 0x000fce0000000f00 */
.L_x_503:
[----:B------:R-:W0:Y:S01]  /*0550*/  MUFU.RCP64H R5, R15 ;  /* 0x0000000f00057308 */ /* 0x000e220000001800 */
[----:B------:R-:W-:Y:S01]  /*0560*/  MOV R4, 0x1 ;  /* 0x0000000100047802 */ /* 0x000fe20000000f00 */
[----:B------:R-:W1:Y:S01]  /*0570*/  LDC R11, c[0x0][0x384] ;  /* 0x0000e100ff0b7b82 */ /* 0x000e620000000800 */
        /* <DEDUP_REMOVED lines=21> */
.L_x_504:
[----:B------:R-:W0:Y:S01]  /*06d0*/  MUFU.RCP64H R3, R17 ;  /* 0x0000001100037308 */ /* 0x000e220000001800 */
[----:B------:R-:W-:Y:S02]  /*06e0*/  MOV R2, 0x1 ;  /* 0x0000000100027802 */ /* 0x000fe40000000f00 */
[----:B------:R-:W-:-:S05]  /*06f0*/  FSETP.GEU.AND P1, PT, |R9|, 6.5827683646048100446e-37, PT ;  /* 0x036000000900780b */ /* 0x000fca0003f2e200 */
[----:B------:R1:W2:Y:S01]  /*0700*/  F2F.F32.F64 R11, R4 ;  /* 0x00000004000b7310 */ /* 0x0002a20000301000 */
[----:B0-----:R-:W-:-:S08]  /*0710*/  DFMA R14, R2, -R16, 1 ;  /* 0x3ff00000020e742b */ /* 0x001fd00000000810 */
[----:B------:R-:W-:-:S08]  /*0720*/  DFMA R14, R14, R14, R14 ;  /* 0x0000000e0e0e722b */ /* 0x000fd0000000000e */
[----:B------:R-:W-:-:S08]  /*0730*/  DFMA R14, R2, R14, R2 ;  /* 0x0000000e020e722b */ /* 0x000fd00000000002 */
[----:B------:R-:W-:-:S08]  /*0740*/  DFMA R2, R14, -R16, 1 ;  /* 0x3ff000000e02742b */ /* 0x000fd00000000810 */
[----:B------:R-:W-:-:S08]  /*0750*/  DFMA R2, R14, R2, R14 ;  /* 0x000000020e02722b */ /* 0x000fd0000000000e */
[----:B------:R-:W-:-:S08]  /*0760*/  DMUL R14, R8, R2 ;  /* 0x00000002080e7228 */ /* 0x000fd00000000000 */
[----:B------:R-:W-:-:S08]  /*0770*/  DFMA R20, R14, -R16, R8 ;  /* 0x800000100e14722b */ /* 0x000fd00000000008 */
[----:B------:R-:W-:-:S10]  /*0780*/  DFMA R2, R2, R20, R14 ;  /* 0x000000140202722b */ /* 0x000fd4000000000e */
[----:B------:R-:W-:-:S05]  /*0790*/  FFMA R13, RZ, R17, R3 ;  /* 0x00000011ff0d7223 */ /* 0x000fca0000000003 */
[----:B------:R-:W-:-:S13]  /*07a0*/  FSETP.GT.AND P0, PT, |R13|, 1.469367938527859385e-39, PT ;  /* 0x001000000d00780b */ /* 0x000fda0003f04200 */
[----:B-12---:R-:W-:Y:S05]  /*07b0*/  @P0 BRA P1, `(.L_x_505) ;  /* 0x0000000000200947 */ /* 0x006fea0000800000 */
        /* <DEDUP_REMOVED lines=8> */
.L_x_505:
        /* <DEDUP_REMOVED lines=10> */
[----:B------:R-:W-:Y:S02]  /*08e0*/  DFMA R4, R14, R8, R4 ;  /* 0x000000080e04722b */ /* 0x000fe40000000004 */
[----:B------:R0:W1:Y:S08]  /*08f0*/  F2F.F32.F64 R8, R2 ;  /* 0x0000000200087310 */ /* 0x0000700000301000 */
        /* <DEDUP_REMOVED lines=9> */
.L_x_506:
[----:B------:R-:W0:Y:S01]  /*0990*/  LDC R2, c[0x0][0x398] ;  /* 0x0000e600ff027b82 */ /* 0x000e220000000800 */
[----:B------:R-:W0:Y:S01]  /*09a0*/  LDCU UR8, c[0x0][0x394] ;  /* 0x00007280ff0877ac */ /* 0x000e220008000800 */
[----:B------:R-:W1:Y:S01]  /*09b0*/  S2R R19, SR_TID.Y ;  /* 0x0000000000137919 */ /* 0x000e620000002200 */
[----:B------:R2:W3:Y:S01]  /*09c0*/  F2F.F32.F64 R4, R4 ;  /* 0x0000000400047310 */ /* 0x0004e20000301000 */
[----:B------:R-:W4:Y:S04]  /*09d0*/  S2R R25, SR_TID.Z ;  /* 0x0000000000197919 */ /* 0x000f280000002300 */
[----:B------:R-:W5:Y:S08]  /*09e0*/  LDC.64 R6, c[0x0][0x380] ;  /* 0x0000e000ff067b82 */ /* 0x000f700000000a00 */
[----:B------:R-:W1:Y:S01]  /*09f0*/  LDC.64 R20, c[0x0][0x388] ;  /* 0x0000e200ff147b82 */ /* 0x000e620000000a00 */
[----:B0-----:R-:W-:-:S07]  /*0a00*/  FADD R3, R2, UR8 ;  /* 0x0000000802037e21 */ /* 0x001fce0008000000 */
[----:B------:R-:W0:Y:S01]  /*0a10*/  S2UR UR4, SR_CTAID.Y ;  /* 0x00000000000479c3 */ /* 0x000e220000002600 */
[----:B------:R-:W-:Y:S01]  /*0a20*/  FMUL R3, R10, R3 ;  /* 0x000000030a037220 */ /* 0x000fe20000400000 */
[----:B-----5:R-:W-:-:S06]  /*0a30*/  FADD R9, R2, R7 ;  /* 0x0000000702097221 */ /* 0x020fcc0000000000 */
[----:B------:R-:W0:Y:S01]  /*0a40*/  LDC R22, c[0x0][0x364] ;  /* 0x0000d900ff167b82 */ /* 0x000e220000000800 */
[C---:B--2---:R-:W-:Y:S01]  /*0a50*/  SHF.L.U32 R5, R6.reuse, 0x1, RZ ;  /* 0x0000000106057819 */ /* 0x044fe200000006ff */
[----:B------:R-:W-:Y:S02]  /*0a60*/  IMAD R13, R6, 0xa, RZ ;  /* 0x0000000a060d7824 */ /* 0x000fe400078e02ff */
[----:B---3--:R-:W-:Y:S01]  /*0a70*/  FMUL R9, R4, R9 ;  /* 0x0000000904097220 */ /* 0x008fe20000400000 */
[----:B------:R-:W-:Y:S02]  /*0a80*/  IMAD R15, R6, 0xc, RZ ;  /* 0x0000000c060f7824 */ /* 0x000fe400078e02ff */
[----:B-1----:R-:W-:Y:S01]  /*0a90*/  FADD R2, R2, R21 ;  /* 0x0000001502027221 */ /* 0x002fe20000000000 */
[----:B------:R-:W4:Y:S01]  /*0aa0*/  S2UR UR5, SR_CTAID.Z ;  /* 0x00000000000579c3 */ /* 0x000f220000002700 */
[----:B------:R-:W-:Y:S02]  /*0ab0*/  IMAD R16, R13, R20, RZ ;  /* 0x000000140d107224 */ /* 0x000fe400078e02ff */
[----:B------:R-:W-:Y:S01]  /*0ac0*/  FMUL R11, R11, R2 ;  /* 0x000000020b0b7220 */ /* 0x000fe20000400000 */
[----:B------:R-:W-:Y:S01]  /*0ad0*/  FFMA R2, R12, UR8, R3 ;  /* 0x000000080c027c23 */ /* 0x000fe20008000003 */
[----:B------:R-:W-:Y:S01]  /*0ae0*/  FFMA R3, R8, R7, R9 ;  /* 0x0000000708037223 */ /* 0x000fe20000000009 */
[----:B------:R-:W-:Y:S01]  /*0af0*/  SHF.L.U32 R7, R6, 0x2, RZ ;  /* 0x0000000206077819 */ /* 0x000fe200000006ff */
[----:B------:R-:W-:Y:S01]  /*0b00*/  FFMA R4, R18, R21, R11 ;  /* 0x0000001512047223 */ /* 0x000fe2000000000b */
[----:B------:R-:W4:Y:S01]  /*0b10*/  LDC R24, c[0x0][0x368] ;  /* 0x0000da00ff187b82 */ /* 0x000f220000000800 */
[----:B------:R-:W1:Y:S01]  /*0b20*/  LDCU UR6, c[0x0][0x378] ;  /* 0x00006f00ff0677ac */ /* 0x000e620008000800 */
[C---:B------:R-:W-:Y:S01]  /*0b30*/  SHF.L.U32 R11, R6.reuse, 0x3, RZ ;  /* 0x00000003060b7819 */ /* 0x040fe200000006ff */
[----:B------:R-:W-:Y:S01]  /*0b40*/  IMAD R9, R6, 0x6, RZ ;  /* 0x0000000606097824 */ /* 0x000fe200078e02ff */
[----:B------:R-:W2:Y:S01]  /*0b50*/  LDCU UR7, c[0x0][0x374] ;  /* 0x00006e80ff0777ac */ /* 0x000ea20008000800 */
[----:B------:R-:W-:-:S02]  /*0b60*/  IMAD R6, R20, R6, RZ ;  /* 0x0000000614067224 */ /* 0x000fc400078e02ff */
[-C--:B------:R-:W-:Y:S01]  /*0b70*/  IMAD R8, R5, R20.reuse, RZ ;  /* 0x0000001405087224 */ /* 0x080fe200078e02ff */
[----:B------:R-:W3:Y:S01]  /*0b80*/  LDCU UR8, c[0x0][0x370] ;  /* 0x00006e00ff0877ac */ /* 0x000ee20008000800 */
[-C--:B------:R-:W-:Y:S02]  /*0b90*/  IMAD R10, R7, R20.reuse, RZ ;  /* 0x00000014070a7224 */ /* 0x080fe400078e02ff */
[-C--:B------:R-:W-:Y:S02]  /*0ba0*/  IMAD R12, R9, R20.reuse, RZ ;  /* 0x00000014090c7224 */ /* 0x080fe400078e02ff */
[-C--:B------:R-:W-:Y:S02]  /*0bb0*/  IMAD R14, R11, R20.reuse, RZ ;  /* 0x000000140b0e7224 */ /* 0x080fe400078e02ff */
[----:B------:R-:W-:Y:S02]  /*0bc0*/  IMAD R17, R15, R20, RZ ;  /* 0x000000140f117224 */ /* 0x000fe400078e02ff */
[----:B0-----:R-:W-:-:S02]  /*0bd0*/  IMAD R18, R22, UR4, R19 ;  /* 0x0000000416127c24 */ /* 0x001fc4000f8e0213 */
[----:B--2---:R-:W-:Y:S02]  /*0be0*/  IMAD R20, R22, UR7, RZ ;  /* 0x0000000716147c24 */ /* 0x004fe4000f8e02ff */
[C---:B----4-:R-:W-:Y:S02]  /*0bf0*/  IMAD R19, R24.reuse, UR5, R25 ;  /* 0x0000000518137c24 */ /* 0x050fe4000f8e0219 */
[----:B-1----:R-:W-:Y:S02]  /*0c00*/  IMAD R21, R24, UR6, RZ ;  /* 0x0000000618157c24 */ /* 0x002fe4000f8e02ff */
[----:B---3--:R-:W-:-:S07]  /*0c10*/  IMAD R23, R23, UR8, RZ ;  /* 0x0000000817177c24 */ /* 0x008fce000f8e02ff */
.L_x_513:
[----:B------:R-:W-:Y:S01]  /*0c20*/  ISETP.GT.U32.AND P0, PT, R18, 0xf3, PT ;  /* 0x000000f31200780c */ /* 0x000fe20003f04070 */
[----:B------:R-:W-:-:S12]  /*0c30*/  BSSY.RECONVERGENT B1, `(.L_x_507) ;  /* 0x00000e4000017945 */ /* 0x000fd80003800200 */
[----:B0-----:R-:W-:Y:S05]  /*0c40*/  @P0 BRA `(.L_x_508) ;  /* 0x0000000c00880947 */ /* 0x001fea0003800000 */
[----:B------:R-:W-:-:S07]  /*0c50*/  IMAD.MOV.U32 R22, RZ, RZ, R18 ;  /* 0x000000ffff167224 */ /* 0x000fce00078e0012 */
.L_x_512:
[----:B------:R-:W-:Y:S01]  /*0c60*/  ISETP.GT.U32.AND P0, PT, R19, 0xf3, PT ;  /* 0x000000f31300780c */ /* 0x000fe20003f04070 */
[----:B------:R-:W-:-:S12]  /*0c70*/  BSSY.RECONVERGENT B2, `(.L_x_509) ;  /* 0x00000dc000027945 */ /* 0x000fd80003800200 */
[----:B0-----:R-:W-:Y:S05]  /*0c80*/  @P0 BRA `(.L_x_510) ;  /* 0x0000000c00680947 */ /* 0x001fea0003800000 */
[----:B------:R-:W0:Y:S01]  /*0c90*/  LDC R24, c[0x0][0x388] ;  /* 0x0000e200ff187b82 */ /* 0x000e220000000800 */
[----:B------:R-:W1:Y:S01]  /*0ca0*/  LDCU UR4, c[0x0][0x388] ;  /* 0x00007100ff0477ac */ /* 0x000e620008000800 */
[C---:B------:R-:W-:Y:S02]  /*0cb0*/  IADD3 R25, PT, PT, R19.reuse, -0x6, RZ ;  /* 0xfffffffa13197810 */ /* 0x040fe40007ffe0ff */
[C---:B------:R-:W-:Y:S02]  /*0cc0*/  IADD3 R27, PT, PT, R19.reuse, 0x4, RZ ;  /* 0x00000004131b7810 */ /* 0x040fe40007ffe0ff */
[C---:B------:R-:W-:Y:S02]  /*0cd0*/  IADD3 R29, PT, PT, R19.reuse, -0x2, RZ ;  /* 0xfffffffe131d7810 */ /* 0x040fe40007ffe0ff */
[----:B------:R-:W2:Y:S01]  /*0ce0*/  LDC R31, c[0x0][0x380] ;  /* 0x0000e000ff1f7b82 */ /* 0x000ea20000000800 */
[----:B------:R-:W-:Y:S02]  /*0cf0*/  IADD3 R33, PT, PT, R19, 0x6, RZ ;  /* 0x0000000613217810 */ /* 0x000fe40007ffe0ff */
[----:B------:R-:W-:-:S03]  /*0d00*/  MOV R30, R19 ;  /* 0x00000013001e7202 */ /* 0x000fc60000000f00 */
        /* <DEDUP_REMOVED lines=40> */
.L_x_511:
        /* <DEDUP_REMOVED lines=170> */
.L_x_510:
[----:B------:R-:W-:Y:S05]  /*1a30*/  BSYNC.RECONVERGENT B2 ;  /* 0x0000000000027941 */ /* 0x000fea0003800200 */
.L_x_509:
[----:B------:R-:W-:-:S05]  /*1a40*/  IMAD.IADD R22, R20, 0x1, R22 ;  /* 0x0000000114167824 */ /* 0x000fca00078e0216 */
[----:B------:R-:W-:-:S13]  /*1a50*/  ISETP.GE.U32.AND P0, PT, R22, 0xf4, PT ;  /* 0x000000f41600780c */ /* 0x000fda0003f06070 */
[----:B------:R-:W-:Y:S05]  /*1a60*/  @!P0 BRA `(.L_x_512) ;  /* 0xfffffff0007c8947 */ /* 0x000fea000383ffff */
.L_x_508:
[----:B------:R-:W-:Y:S05]  /*1a70*/  BSYNC.RECONVERGENT B1 ;  /* 0x0000000000017941 */ /* 0x000fea0003800200 */
.L_x_507:
[----:B------:R-:W-:-:S04]  /*1a80*/  IADD3 R0, PT, PT, R23, R0, RZ ;  /* 0x0000000017007210 */ /* 0x000fc80007ffe0ff */
[----:B------:R-:W-:-:S13]  /*1a90*/  ISETP.GE.AND P0, PT, R0, 0xf4, PT ;  /* 0x000000f40000780c */ /* 0x000fda0003f06270 */
[----:B------:R-:W-:Y:S05]  /*1aa0*/  @!P0 BRA `(.L_x_513) ;  /* 0xfffffff0005c8947 */ /* 0x000fea000383ffff */
.L_x_500:
[----:B------:R-:W-:Y:S05]  /*1ab0*/  BSYNC.RECONVERGENT B0 ;  /* 0x0000000000007941 */ /* 0x000fea0003800200 */
.L_x_499:
[----:B------:R-:W-:Y:S06]  /*1ac0*/  BAR.SYNC.DEFER_BLOCKING 0x0 ;  /* 0x0000000000007b1d */ /* 0x000fec0000010000 */
[----:B------:R-:W-:Y:S05]  /*1ad0*/  EXIT ;  /* 0x000000000000794d */ /* 0x000fea0003800000 */
        .weak           $__internal_20_$__cuda_sm20_div_rn_f64_full
        .type           $__internal_20_$__cuda_sm20_div_rn_f64_full,@function
        .size           $__internal_20_$__cuda_sm20_div_rn_f64_full,(.L_x_886 - $__internal_20_$__cuda_sm20_div_rn_f64_full)
$__internal_20_$__cuda_sm20_div_rn_f64_full:
[C---:B------:R-:W-:Y:S02]  /*1ae0*/  FSETP.GEU.AND P0, PT, |R5|.reuse, 1.469367938527859385e-39, PT ;  /* 0x001000000500780b */ /* 0x040fe40003f0e200 */
        /* <DEDUP_REMOVED lines=11> */
[----:B------:R-:W-:Y:S01]  /*1ba0*/  MOV R24, R13 ;  /* 0x0000000d00187202 */ /* 0x000fe20000000f00 */
[----:B------:R-:W-:Y:S01]  /*1bb0*/  IMAD.MOV.U32 R13, RZ, RZ, 0x1ca00000 ;  /* 0x1ca00000ff0d7424 */ /* 0x000fe200078e00ff */
        /* <DEDUP_REMOVED lines=18> */
.L_x_514:
[----:B------:R-:W-:Y:S01]  /*1ce0*/  MOV R19, R30 ;  /* 0x0000001e00137202 */ /* 0x000fe20000000f00 */
[----:B------:R-:W-:Y:S01]  /*1cf0*/  DMUL R28, R26, R20 ;  /* 0x000000141a1c7228 */ /* 0x000fe20000000000 */
[----:B------:R-:W-:Y:S02]  /*1d00*/  @!P0 LOP3.LUT R19, R3, 0x7ff00000, RZ, 0xc0, !PT ;  /* 0x7ff0000003138812 */ /* 0x000fe400078ec0ff */
[----:B------:R-:W-:-:S03]  /*1d10*/  IADD3 R34, PT, PT, R32, -0x1, RZ ;  /* 0xffffffff20227810 */ /* 0x000fc60007ffe0ff */
[----:B------:R-:W-:Y:S01]  /*1d20*/  VIADD R35, R19, 0xffffffff ;  /* 0xffffffff13237836 */ /* 0x000fe20000000000 */
        /* <DEDUP_REMOVED lines=23> */
[----:B------:R-:W-:Y:S01]  /*1ea0*/  IMAD.MOV.U32 R2, RZ, RZ, RZ ;  /* 0x000000ffff027224 */ /* 0x000fe200078e00ff */
        /* <DEDUP_REMOVED lines=8> */
.L_x_515:
        /* <DEDUP_REMOVED lines=16> */
.L_x_518:
[----:B------:R-:W-:Y:S01]  /*2030*/  LOP3.LUT R29, R5, 0x80000, RZ, 0xfc, !PT ;  /* 0x00080000051d7812 */ /* 0x000fe200078efcff */
[----:B------:R-:W-:Y:S01]  /*2040*/  IMAD.MOV.U32 R28, RZ, RZ, R4 ;  /* 0x000000ffff1c7224 */ /* 0x000fe200078e0004 */
[----:B------:R-:W-:Y:S06]  /*2050*/  BRA `(.L_x_516) ;  /* 0x0000000000087947 */ /* 0x000fec0003800000 */
.L_x_517:
[----:B------:R-:W-:Y:S02]  /*2060*/  LOP3.LUT R29, R25, 0x80000, RZ, 0xfc, !PT ;  /* 0x00080000191d7812 */ /* 0x000fe400078efcff */
[----:B------:R-:W-:-:S07]  /*2070*/  MOV R28, R24 ;  /* 0x00000018001c7202 */ /* 0x000fce0000000f00 */
.L_x_516:
[----:B------:R-:W-:Y:S02]  /*2080*/  MOV R2, R22 ;  /* 0x0000001600027202 */ /* 0x000fe40000000f00 */
[----:B------:R-:W-:Y:S02]  /*2090*/  MOV R3, 0x0 ;  /* 0x0000000000037802 */ /* 0x000fe40000000f00 */
[----:B------:R-:W-:Y:S02]  /*20a0*/  MOV R4, R28 ;  /* 0x0000001c00047202 */ /* 0x000fe40000000f00 */
[----:B------:R-:W-:Y:S01]  /*20b0*/  MOV R5, R29 ;  /* 0x0000001d00057202 */ /* 0x000fe20000000f00 */
[----:B------:R-:W-:Y:S06]  /*20c0*/  RET.REL.NODEC R2 `(_Z25Sigma_3D_Solver_OptimizedifififfPfS_S_) ;  /* 0xffffffdc02cc7950 */ /* 0x000fec0003c3ffff */
.L_x_519:
        /* <DEDUP_REMOVED lines=11> */
.L_x_886:


//--------------------- .text._Z15Sigma_3D_SolverifififfPfS_S_ --------------------------
	.section	.text._Z15Sigma_3D_SolverifififfPfS_S_,"ax",@progbits
	.align	128
        .global         _Z15Sigma_3D_SolverifififfPfS_S_
        .type           _Z15Sigma_3D_SolverifififfPfS_S_,@function
        .size           _Z15Sigma_3D_SolverifififfPfS_S_,(.L_x_888 - _Z15Sigma_3D_SolverifififfPfS_S_)
        .other          _Z15Sigma_3D_SolverifififfPfS_S_,@"STO_CUDA_ENTRY STV_DEFAULT"
_Z15Sigma_3D_SolverifififfPfS_S_:
.text._Z15Sigma_3D_SolverifififfPfS_S_:
        /* <DEDUP_REMOVED lines=19> */
[----:B------:R-:W0:Y:S01]  /*0130*/  LDC R4, c[0x0][0x384] ;  /* 0x0000e100ff047b82 */ /* 0x000e220000000800 */
[----:B------:R-:W1:Y:S01]  /*0140*/  LDCU UR4, c[0x0][0x360] ;  /* 0x00006c00ff0477ac */ /* 0x000e620008000800 */
[----:B------:R-:W-:Y:S01]  /*0150*/  IMAD.MOV.U32 R2, RZ, RZ, 0x1 ;  /* 0x00000001ff027424 */ /* 0x000fe200078e00ff */
[----:B------:R-:W2:Y:S05]  /*0160*/  LDCU UR5, c[0x0][0x364] ;  /* 0x00006c80ff0577ac */ /* 0x000eaa0008000800 */
[----:B------:R-:W3:Y:S08]  /*0170*/  LDC R36, c[0x0][0x398] ;  /* 0x0000e600ff247b82 */ /* 0x000ef00000000800 */
[----:B------:R-:W4:Y:S01]  /*0180*/  LDC.64 R14, c[0x0][0x3a8] ;  /* 0x0000ea00ff0e7b82 */ /* 0x000f220000000a00 */
[----:B-1----:R-:W-:-:S02]  /*0190*/  IMAD R13, R13, UR4, R6 ;  /* 0x000000040d0d7c24 */ /* 0x002fc4000f8e0206 */
[----:B--2---:R-:W-:Y:S02]  /*01a0*/  IMAD R7, R7, UR5, R10 ;  /* 0x0000000507077c24 */ /* 0x004fe4000f8e020a */
[----:B0-----:R-:W-:Y:S01]  /*01b0*/  FMUL R4, R4, R4 ;  /* 0x0000000404047220 */ /* 0x001fe20000400000 */
[----:B------:R-:W-:-:S05]  /*01c0*/  VIADD R13, R13, 0x6 ;  /* 0x000000060d0d7836 */ /* 0x000fca0000000000 */
[----:B------:R-:W0:Y:S01]  /*01d0*/  F2F.F64.F32 R4, R4 ;  /* 0x0000000400047310 */ /* 0x000e220000201800 */
[----:B---3--:R-:W-:-:S07]  /*01e0*/  FMUL R36, R36, R36 ;  /* 0x0000002424247220 */ /* 0x008fce0000400000 */
[----:B------:R-:W1:Y:S08]  /*01f0*/  F2F.F64.F32 R36, R36 ;  /* 0x0000002400247310 */ /* 0x000e700000201800 */
[----:B0-----:R-:W0:Y:S01]  /*0200*/  MUFU.RCP64H R3, R5 ;  /* 0x0000000500037308 */ /* 0x001e220000001800 */
[----:B-1----:R-:W-:Y:S02]  /*0210*/  DMUL R40, R36, 0.25 ;  /* 0x3fd0000024287828 */ /* 0x002fe40000000000 */
[----:B0-----:R-:W-:-:S08]  /*0220*/  DFMA R8, -R4, R2, 1 ;  /* 0x3ff000000408742b */ /* 0x001fd00000000102 */
[----:B------:R-:W-:Y:S01]  /*0230*/  FSETP.GEU.AND P1, PT, |R41|, 6.5827683646048100446e-37, PT ;  /* 0x036000002900780b */ /* 0x000fe20003f2e200 */
[----:B------:R-:W-:Y:S01]  /*0240*/  DFMA R10, R8, R8, R8 ;  /* 0x00000008080a722b */ /* 0x000fe20000000008 */
[----:B------:R-:W-:-:S04]  /*0250*/  VIADD R9, R7, 0x6 ;  /* 0x0000000607097836 */ /* 0x000fc80000000000 */
[----:B------:R-:W-:-:S03]  /*0260*/  IMAD R17, R9, UR6, R13 ;  /* 0x0000000609117c24 */ /* 0x000fc6000f8e020d */
[----:B------:R-:W-:Y:S01]  /*0270*/  DFMA R2, R2, R10, R2 ;  /* 0x0000000a0202722b */ /* 0x000fe20000000002 */
[----:B----4-:R-:W-:-:S04]  /*0280*/  IMAD.WIDE R14, R17, 0x4, R14 ;  /* 0x00000004110e7825 */ /* 0x010fc800078e020e */
        /* <DEDUP_REMOVED lines=24> */
[----:B------:R-:W-:Y:S05]  /*0410*/  CALL.REL.NOINC `($__internal_21_$__cuda_sm20_div_rn_f64_full) ;  /* 0x00000064007c7944 */ /* 0x000fea0003c00000 */
[----:B------:R-:W-:Y:S02]  /*0420*/  IMAD.MOV.U32 R34, RZ, RZ, R2 ;  /* 0x000000ffff227224 */ /* 0x000fe400078e0002 */
[----:B------:R-:W-:-:S07]  /*0430*/  IMAD.MOV.U32 R35, RZ, RZ, R0 ;  /* 0x000000ffff237224 */ /* 0x000fce00078e0000 */
.L_x_520:
[----:B------:R-:W0:Y:S01]  /*0440*/  MUFU.RCP64H R3, R5 ;  /* 0x0000000500037308 */ /* 0x000e220000001800 */
[----:B------:R-:W-:Y:S01]  /*0450*/  IMAD.MOV.U32 R2, RZ, RZ, 0x1 ;  /* 0x00000001ff027424 */ /* 0x000fe200078e00ff */
[----:B------:R-:W-:-:S06]  /*0460*/  DMUL R36, R36, 0.75 ;  /* 0x3fe8000024247828 */ /* 0x000fcc0000000000 */
[----:B------:R1:W2:Y:S04]  /*0470*/  F2F.F32.F64 R6, R34 ;  /* 0x0000002200067310 */ /* 0x0002a80000301000 */
[----:B------:R-:W-:Y:S01]  /*0480*/  FSETP.GEU.AND P1, PT, |R37|, 6.5827683646048100446e-37, PT ;  /* 0x036000002500780b */ /* 0x000fe20003f2e200 */
        /* <DEDUP_REMOVED lines=10> */
[----:B-12---:R-:W-:Y:S05]  /*0530*/  @P0 BRA P1, `(.L_x_521) ;  /* 0x00000000001c0947 */ /* 0x006fea0000800000 */
[----:B------:R-:W-:Y:S01]  /*0540*/  IMAD.MOV.U32 R48, RZ, RZ, R4 ;  /* 0x000000ffff307224 */ /* 0x000fe200078e0004 */
[----:B------:R-:W-:Y:S01]  /*0550*/  MOV R47, 0x5a0 ;  /* 0x000005a0002f7802 */ /* 0x000fe20000000f00 */
[----:B------:R-:W-:Y:S02]  /*0560*/  IMAD.MOV.U32 R49, RZ, RZ, R5 ;  /* 0x000000ffff317224 */ /* 0x000fe400078e0005 */
[----:B------:R-:W-:Y:S02]  /*0570*/  IMAD.MOV.U32 R2, RZ, RZ, R36 ;  /* 0x000000ffff027224 */ /* 0x000fe400078e0024 */
[----:B------:R-:W-:-:S07]  /*0580*/  IMAD.MOV.U32 R0, RZ, RZ, R37 ;  /* 0x000000ffff007224 */ /* 0x000fce00078e0025 */
[----:B------:R-:W-:Y:S05]  /*0590*/  CALL.REL.NOINC `($__internal_21_$__cuda_sm20_div_rn_f64_full) ;  /* 0x00000064001c7944 */ /* 0x000fea0003c00000 */
[----:B------:R-:W-:-:S07]  /*05a0*/  IMAD.MOV.U32 R3, RZ, RZ, R0 ;  /* 0x000000ffff037224 */ /* 0x000fce00078e0000 */
.L_x_521:
        /* <DEDUP_REMOVED lines=26> */
.L_x_522:
[----:B------:R-:W0:Y:S01]  /*0750*/  MUFU.RCP64H R3, R35 ;  /* 0x0000002300037308 */ /* 0x000e220000001800 */
[----:B------:R-:W-:Y:S01]  /*0760*/  IMAD.MOV.U32 R2, RZ, RZ, 0x1 ;  /* 0x00000001ff027424 */ /* 0x000fe200078e00ff */
[----:B------:R-:W-:-:S06]  /*0770*/  FSETP.GEU.AND P1, PT, |R37|, 6.5827683646048100446e-37, PT ;  /* 0x036000002500780b */ /* 0x000fcc0003f2e200 */
[----:B------:R1:W2:Y:S01]  /*0780*/  F2F.F32.F64 R4, R42 ;  /* 0x0000002a00047310 */ /* 0x0002a20000301000 */
        /* <DEDUP_REMOVED lines=18> */
.L_x_523:
        /* <DEDUP_REMOVED lines=26> */
.L_x_524:
[----:B------:R-:W0:Y:S01]  /*0a50*/  MUFU.RCP64H R3, R35 ;  /* 0x0000002300037308 */ /* 0x000e220000001800 */
[----:B------:R-:W-:Y:S01]  /*0a60*/  IMAD.MOV.U32 R2, RZ, RZ, 0x1 ;  /* 0x00000001ff027424 */ /* 0x000fe200078e00ff */
[----:B------:R-:W-:Y:S01]  /*0a70*/  FSETP.GEU.AND P1, PT, |R37|, 6.5827683646048100446e-37, PT ;  /* 0x036000002500780b */ /* 0x000fe20003f2e200 */
[----:B------:R-:W1:Y:S04]  /*0a80*/  LDCU.64 UR32, c[0x0][0x358] ;  /* 0x00006b00ff2077ac */ /* 0x000e680008000a00 */
        /* <DEDUP_REMOVED lines=8> */
[----:B------:R0:W2:Y:S08]  /*0b10*/  F2F.F32.F64 R3, R42 ;  /* 0x0000002a00037310 */ /* 0x0000b00000301000 */
[----:B------:R-:W-:-:S05]  /*0b20*/  FFMA R0, RZ, R35, R41 ;  /* 0x00000023ff007223 */ /* 0x000fca0000000029 */
[----:B------:R-:W-:-:S13]  /*0b30*/  FSETP.GT.AND P0, PT, |R0|, 1.469367938527859385e-39, PT ;  /* 0x001000000000780b */ /* 0x000fda0003f04200 */
[----:B012---:R-:W-:Y:S05]  /*0b40*/  @P0 BRA P1, `(.L_x_525) ;  /* 0x0000000000200947 */ /* 0x007fea0000800000 */
        /* <DEDUP_REMOVED lines=8> */
.L_x_525:
[----:B------:R-:W0:Y:S01]  /*0bd0*/  LDCU.64 UR28, c[0x0][0x390] ;  /* 0x00007200ff1c77ac */ /* 0x000e220008000a00 */
[----:B------:R-:W-:Y:S01]  /*0be0*/  IMAD.WIDE R10, R10, 0x4, R38 ;  /* 0x000000040a0a7825 */ /* 0x000fe200078e0226 */
[----:B------:R-:W5:Y:S01]  /*0bf0*/  LDG.E.CONSTANT R25, desc[UR32][R24.64] ;  /* 0x0000002018197981 */ /* 0x000f62000c1e9900 */
[----:B------:R-:W1:Y:S01]  /*0c00*/  LDCU UR4, c[0x0][0x398] ;  /* 0x00007300ff0477ac */ /* 0x000e620008000800 */
[----:B------:R-:W2:Y:S02]  /*0c10*/  F2F.F32.F64 R0, R40 ;  /* 0x0000002800007310 */ /* 0x000ea40000301000 */
[----:B------:R3:W5:Y:S01]  /*0c20*/  LDG.E.CONSTANT R44, desc[UR32][R30.64] ;  /* 0x000000201e2c7981 */ /* 0x000762000c1e9900 */
[----:B------:R-:W4:Y:S03]  /*0c30*/  LDCU UR5, c[0x0][0x398] ;  /* 0x00007300ff0577ac */ /* 0x000f260008000800 */
[----:B------:R-:W5:Y:S01]  /*0c40*/  LDG.E.CONSTANT R27, desc[UR32][R26.64] ;  /* 0x000000201a1b7981 */ /* 0x000f62000c1e9900 */
[----:B------:R-:W3:Y:S03]  /*0c50*/  LDCU UR6, c[0x0][0x394] ;  /* 0x00007280ff0677ac */ /* 0x000ee60008000800 */
[----:B------:R-:W5:Y:S04]  /*0c60*/  LDG.E.CONSTANT R24, desc[UR32][R22.64] ;  /* 0x0000002016187981 */ /* 0x000f68000c1e9900 */
[----:B------:R-:W5:Y:S01]  /*0c70*/  LDG.E.CONSTANT R45, desc[UR32][R32.64] ;  /* 0x00000020202d7981 */ /* 0x000f62000c1e9900 */
[----:B0-----:R-:W0:Y:S01]  /*0c80*/  F2F.F64.F32 R36, UR29 ;  /* 0x0000001d00247d10 */ /* 0x001e220008201800 */
[----:B--2---:R-:W-:Y:S01]  /*0c90*/  FADD R42, R3, R0 ;  /* 0x00000000032a7221 */ /* 0x004fe20000000000 */
[----:B------:R-:W2:Y:S01]  /*0ca0*/  LDCU UR7, c[0x0][0x38c] ;  /* 0x00007180ff0777ac */ /* 0x000ea20008000800 */
[----:B------:R-:W5:Y:S01]  /*0cb0*/  LDG.E.CONSTANT R26, desc[UR32][R28.64] ;  /* 0x000000201c1a7981 */ /* 0x000f62000c1e9900 */
[----:B------:R-:W0:Y:S03]  /*0cc0*/  LDCU UR8, c[0x0][0x384] ;  /* 0x00007080ff0877ac */ /* 0x000e260008000800 */
[----:B------:R-:W5:Y:S01]  /*0cd0*/  LDG.E.CONSTANT R23, desc[UR32][R20.64] ;  /* 0x0000002014177981 */ /* 0x000f62000c1e9900 */
[----:B-1----:R-:W1:Y:S01]  /*0ce0*/  F2F.F64.F32 R34, UR4 ;  /* 0x0000000400227d10 */ /* 0x002e620008201800 */
[----:B------:R-:W0:Y:S02]  /*0cf0*/  LDCU UR9, c[0x0][0x388] ;  /* 0x00007100ff0977ac */ /* 0x000e240008000800 */
[----:B------:R-:W5:Y:S04]  /*0d00*/  LDG.E.CONSTANT R22, desc[UR32][R18.64] ;  /* 0x0000002012167981 */ /* 0x000f68000c1e9900 */
[----:B------:R-:W5:Y:S04]  /*0d10*/  LDG.E.CONSTANT R46, desc[UR32][R38.64] ;  /* 0x00000020262e7981 */ /* 0x000f68000c1e9900 */
[----:B------:R4:W5:Y:S04]  /*0d20*/  LDG.E.CONSTANT R20, desc[UR32][R14.64] ;  /* 0x000000200e147981 */ /* 0x000968000c1e9900 */
[----:B------:R0:W5:Y:S01]  /*0d30*/  LDG.E.CONSTANT R19, desc[UR32][R10.64] ;  /* 0x000000200a137981 */ /* 0x000162000c1e9900 */
[----:B---3--:R-:W3:Y:S03]  /*0d40*/  F2F.F64.F32 R30, R8 ;  /* 0x00000008001e7310 */ /* 0x008ee60000201800 */
[----:B------:R2:W5:Y:S01]  /*0d50*/  LDG.E.CONSTANT R21, desc[UR32][R16.64] ;  /* 0x0000002010157981 */ /* 0x000562000c1e9900 */
[----:B----4-:R-:W4:Y:S01]  /*0d60*/  LDC.64 R14, c[0x0][0x388] ;  /* 0x0000e200ff0e7b82 */ /* 0x010f220000000a00 */
[----:B0-----:R-:W-:-:S03]  /*0d70*/  DADD R10, R36, 4 ;  /* 0x40100000240a7429 */ /* 0x001fc60000000000 */
[----:B------:R-:W0:Y:S01]  /*0d80*/  F2F.F64.F32 R42, R42 ;  /* 0x0000002a002a7310 */ /* 0x000e220000201800 */
[----:B-1----:R-:W-:-:S06]  /*0d90*/  DADD R32, R34, 4 ;  /* 0x4010000022207429 */ /* 0x002fcc0000000000 */
[----:B------:R-:W-:Y:S02]  /*0da0*/  R2UR UR10, R10 ;  /* 0x000000000a0a72ca */ /* 0x000fe400000e0000 */
[----:B------:R-:W-:Y:S01]  /*0db0*/  R2UR UR11, R11 ;  /* 0x000000000b0b72ca */ /* 0x000fe200000e0000 */
[----:B------:R-:W1:Y:S01]  /*0dc0*/  F2F.F64.F32 R28, R4 ;  /* 0x00000004001c7310 */ /* 0x000e620000201800 */
[----:B------:R-:W1:Y:S01]  /*0dd0*/  LDC.64 R10, c[0x0][0x380] ;  /* 0x0000e000ff0a7b82 */ /* 0x000e620000000a00 */
[----:B--2---:R-:W-:Y:S01]  /*0de0*/  DADD R16, R36, 6 ;  /* 0x4018000024107429 */ /* 0x004fe20000000000 */
[----:B---3--:R-:W-:Y:S02]  /*0df0*/  R2UR UR36, R30 ;  /* 0x000000001e2472ca */ /* 0x008fe400000e0000 */
[----:B------:R-:W-:-:S03]  /*0e00*/  R2UR UR37, R31 ;  /* 0x000000001f2572ca */ /* 0x000fc600000e0000 */
[----:B------:R-:W2:Y:S01]  /*0e10*/  F2F.F64.F32 R38, R5 ;  /* 0x0000000500267310 */ /* 0x000ea20000201800 */
[----:B------:R-:W-:Y:S01]  /*0e20*/  R2UR UR12, R32 ;  /* 0x00000000200c72ca */ /* 0x000fe200000e0000 */
[----:B------:R-:W-:Y:S01]  /*0e30*/  DADD R30, R36, 8 ;  /* 0x40200000241e7429 */ /* 0x000fe20000000000 */
[----:B------:R-:W-:Y:S02]  /*0e40*/  R2UR UR13, R33 ;  /* 0x00000000210d72ca */ /* 0x000fe400000e0000 */
[----:B0-----:R-:W-:-:S03]  /*0e50*/  R2UR UR42, R42 ;  /* 0x000000002a2a72ca */ /* 0x001fc600000e0000 */
[----:B----4-:R-:W0:Y:S01]  /*0e60*/  F2F.F64.F32 R32, R15 ;  /* 0x0000000f00207310 */ /* 0x010e220000201800 */
[----:B------:R-:W-:Y:S01]  /*0e70*/  R2UR UR43, R43 ;  /* 0x000000002b2b72ca */ /* 0x000fe200000e0000 */
[----:B------:R-:W-:Y:S01]  /*0e80*/  DADD R42, R36, 10 ;  /* 0x40240000242a7429 */ /* 0x000fe20000000000 */
[----:B-1----:R-:W-:Y:S02]  /*0e90*/  R2UR UR34, R28 ;  /* 0x000000001c2272ca */ /* 0x002fe400000e0000 */
[----:B------:R-:W-:Y:S01]  /*0ea0*/  R2UR UR35, R29 ;  /* 0x000000001d2372ca */ /* 0x000fe200000e0000 */
[C---:B------:R-:W-:Y:S01]  /*0eb0*/  DADD R28, R34.reuse, 6 ;  /* 0x40180000221c7429 */ /* 0x040fe20000000000 */
[----:B------:R-:W-:Y:S01]  /*0ec0*/  R2UR UR14, R16 ;  /* 0x00000000100e72ca */ /* 0x000fe200000e0000 */
[----:B------:R-:W1:Y:S01]  /*0ed0*/  F2F.F64.F32 R48, R6 ;  /* 0x0000000600307310 */ /* 0x000e620000201800 */
[----:B------:R-:W-:Y:S01]  /*0ee0*/  R2UR UR15, R17 ;  /* 0x00000000110f72ca */ /* 0x000fe200000e0000 */
[----:B------:R-:W-:Y:S01]  /*0ef0*/  DADD R16, R34, 2 ;  /* 0x4000000022107429 */ /* 0x000fe20000000000 */
[----:B------:R-:W-:-:S02]  /*0f00*/  R2UR UR26, R30 ;  /* 0x000000001e1a72ca */ /* 0x000fc400000e0000 */
[----:B------:R-:W-:Y:S02]  /*0f10*/  R2UR UR27, R31 ;  /* 0x000000001f1b72ca */ /* 0x000fe400000e0000 */
[----:B--2---:R-:W-:Y:S01]  /*0f20*/  R2UR UR40, R38 ;  /* 0x00000000262872ca */ /* 0x004fe200000e0000 */
[----:B------:R-:W2:Y:S01]  /*0f30*/  F2F.F64.F32 R30, R11 ;  /* 0x0000000b001e7310 */ /* 0x000ea20000201800 */
[----:B------:R-:W-:Y:S01]  /*0f40*/  R2UR UR41, R39 ;  /* 0x00000000272972ca */ /* 0x000fe200000e0000 */
[----:B------:R-:W-:Y:S01]  /*0f50*/  DADD R38, R34, 8 ;  /* 0x4020000022267429 */ /* 0x000fe20000000000 */
[----:B------:R-:W-:Y:S01]  /*0f60*/  R2UR UR55, R43 ;  /* 0x000000002b3772ca */ /* 0x000fe200000e0000 */
[----:B------:R-:W-:Y:S01]  /*0f70*/  FMUL R2, R8, R15 ;  /* 0x0000000f08027220 */ /* 0x000fe20000400000 */
[----:B------:R-:W-:Y:S01]  /*0f80*/  R2UR UR16, R28 ;  /* 0x000000001c1072ca */ /* 0x000fe200000e0000 */
[----:B------:R-:W-:Y:S01]  /*0f90*/  FADD R43, R15, UR4 ;  /* 0x000000040f2b7e21 */ /* 0x000fe20008000000 */
[----:B------:R-:W-:Y:S01]  /*0fa0*/  R2UR UR17, R29 ;  /* 0x000000001d1172ca */ /* 0x000fe200000e0000 */
[C---:B------:R-:W-:Y:S01]  /*0fb0*/  IMAD R16, R14.reuse, 0xc, R9 ;  /* 0x0000000c0e107824 */ /* 0x040fe200078e0209 */
[C---:B0-----:R-:W-:Y:S01]  /*0fc0*/  DADD R28, R32.reuse, 2 ;  /* 0x40000000201c7429 */ /* 0x041fe20000000000 */
[----:B------:R-:W-:Y:S01]  /*0fd0*/  IMAD R7, R14, 0x6, R7 ;  /* 0x000000060e077824 */ /* 0x000fe200078e0207 */
[----:B------:R-:W-:-:S02]  /*0fe0*/  DADD R8, R32, 8 ;  /* 0x4020000020087429 */ /* 0x000fc40000000000 */
[----:B------:R-:W-:Y:S02]  /*0ff0*/  DADD R14, R32, 10 ;  /* 0x40240000200e7429 */ /* 0x000fe40000000000 */
[----:B------:R-:W-:Y:S01]  /*1000*/  DADD R40, R36, 2 ;  /* 0x4000000024287429 */ /* 0x000fe20000000000 */
[----:B-1----:R-:W-:Y:S01]  /*1010*/  R2UR UR38, R48 ;  /* 0x00000000302672ca */ /* 0x002fe200000e0000 */
[C---:B------:R-:W-:Y:S01]  /*1020*/  DADD R52, R34.reuse, 12 ;  /* 0x4028000022347429 */ /* 0x040fe20000000000 */
[----:B------:R-:W-:Y:S01]  /*1030*/  R2UR UR39, R49 ;  /* 0x00000000312772ca */ /* 0x000fe200000e0000 */
[----:B------:R-:W-:Y:S01]  /*1040*/  DADD R48, R34, 10 ;  /* 0x4024000022307429 */ /* 0x000fe20000000000 */
[----:B------:R-:W-:Y:S02]  /*1050*/  R2UR UR48, R38 ;  /* 0x00000000263072ca */ /* 0x000fe400000e0000 */
[----:B------:R-:W-:Y:S01]  /*1060*/  R2UR UR49, R39 ;  /* 0x00000000273172ca */ /* 0x000fe200000e0000 */
[----:B------:R-:W-:Y:S01]  /*1070*/  DADD R38, R32, 4 ;  /* 0x4010000020267429 */ /* 0x000fe20000000000 */
[----:B------:R-:W-:-:S02]  /*1080*/  R2UR UR20, R28 ;  /* 0x000000001c1472ca */ /* 0x000fc400000e0000 */
[----:B------:R-:W-:Y:S01]  /*1090*/  R2UR UR21, R29 ;  /* 0x000000001d1572ca */ /* 0x000fe200000e0000 */
[----:B------:R-:W-:Y:S01]  /*10a0*/  DADD R28, R32, 12 ;  /* 0x40280000201c7429 */ /* 0x000fe20000000000 */
[----:B------:R-:W-:Y:S02]  /*10b0*/  R2UR UR50, R8 ;  /* 0x00000000083272ca */ /* 0x000fe400000e0000 */
[----:B------:R-:W-:Y:S01]  /*10c0*/  R2UR UR51, R9 ;  /* 0x00000000093372ca */ /* 0x000fe200000e0000 */
[C---:B--2---:R-:W-:Y:S01]  /*10d0*/  DADD R8, R30.reuse, 2 ;  /* 0x400000001e087429 */ /* 0x044fe20000000000 */
[----:B------:R-:W-:Y:S02]  /*10e0*/  R2UR UR24, R14 ;  /* 0x000000000e1872ca */ /* 0x000fe400000e0000 */
[----:B------:R-:W-:Y:S01]  /*10f0*/  R2UR UR25, R15 ;  /* 0x000000000f1972ca */ /* 0x000fe200000e0000 */
[----:B------:R-:W-:Y:S01]  /*1100*/  DADD R14, R30, 4 ;  /* 0x401000001e0e7429 */ /* 0x000fe20000000000 */
[----:B------:R-:W-:Y:S01]  /*1110*/  LOP3.LUT R18, R41, 0x7ff00000, RZ, 0xc0, !PT ;  /* 0x7ff0000029127812 */ /* 0x000fe200078ec0ff */
[----:B------:R-:W-:-:S02]  /*1120*/  DADD R50, R36, 12 ;  /* 0x4028000024327429 */ /* 0x000fc40000000000 */
[----:B------:R-:W-:Y:S01]  /*1130*/  DADD R40, R32, 6 ;  /* 0x4018000020287429 */ /* 0x000fe20000000000 */
[----:B------:R-:W-:Y:S01]  /*1140*/  R2UR UR47, R49 ;  /* 0x00000000312f72ca */ /* 0x000fe200000e0000 */
[----:B------:R-:W-:Y:S01]  /*1150*/  ULOP3.LUT UR12, UR13, 0x7ff00000, URZ, 0xc0, !UPT ;  /* 0x7ff000000d0c7892 */ /* 0x000fe2000f8ec0ff */
[----:B------:R-:W-:Y:S01]  /*1160*/  R2UR UR45, R53 ;  /* 0x00000000352d72ca */ /* 0x000fe200000e0000 */
[----:B------:R-:W-:Y:S01]  /*1170*/  ULOP3.LUT UR13, UR15, 0x7ff00000, URZ, 0xc0, !UPT ;  /* 0x7ff000000f0d7892 */ /* 0x000fe2000f8ec0ff */
[----:B------:R-:W-:Y:S01]  /*1180*/  R2UR UR31, R39 ;  /* 0x00000000271f72ca */ /* 0x000fe200000e0000 */
[----:B------:R-:W-:Y:S01]  /*1190*/  ULOP3.LUT UR15, UR27, 0x7ff00000, URZ, 0xc0, !UPT ;  /* 0x7ff000001b0f7892 */ /* 0x000fe2000f8ec0ff */
[----:B------:R-:W-:Y:S01]  /*11a0*/  R2UR UR30, R38 ;  /* 0x00000000261e72ca */ /* 0x000fe200000e0000 */
[----:B------:R-:W-:Y:S01]  /*11b0*/  ULOP3.LUT UR16, UR49, 0x7ff00000, URZ, 0xc0, !UPT ;  /* 0x7ff0000031107892 */ /* 0x000fe2000f8ec0ff */
[----:B------:R-:W-:Y:S01]  /*11c0*/  R2UR UR52, R28 ;  /* 0x000000001c3472ca */ /* 0x000fe200000e0000 */
[C---:B------:R-:W-:Y:S01]  /*11d0*/  DADD R38, R30.reuse, 10 ;  /* 0x402400001e267429 */ /* 0x040fe20000000000 */
        /* <DEDUP_REMOVED lines=10> */
[----:B------:R-:W-:Y:S01]  /*1280*/  FFMA R5, R5, R11, R2 ;  /* 0x0000000b05057223 */ /* 0x000fe20000000002 */
[----:B------:R-:W-:Y:S01]  /*1290*/  FMUL R43, R4, R43 ;  /* 0x0000002b042b7220 */ /* 0x000fe20000400000 */
[----:B------:R-:W-:-:S02]  /*12a0*/  IMAD.U32 R2, RZ, RZ, UR29 ;  /* 0x0000001dff027e24 */ /* 0x000fc4000f8e00ff */
[----:B------:R-:W-:Y:S01]  /*12b0*/  FADD R11, R11, UR4 ;  /* 0x000000040b0b7e21 */ /* 0x000fe20008000000 */
[----:B------:R-:W-:Y:S01]  /*12c0*/  ULOP3.LUT UR20, UR45, 0x7ff00000, URZ, 0xc0, !UPT ;  /* 0x7ff000002d147892 */ /* 0x000fe2000f8ec0ff */
[----:B------:R-:W-:Y:S01]  /*12d0*/  R2UR UR46, R48 ;  /* 0x00000000302e72ca */ /* 0x000fe200000e0000 */
[----:B------:R-:W-:Y:S01]  /*12e0*/  ULOP3.LUT UR18, UR47, 0x7ff00000, URZ, 0xc0, !UPT ;  /* 0x7ff000002f127892 */ /* 0x000fe2000f8ec0ff */
[----:B------:R-:W-:Y:S01]  /*12f0*/  R2UR UR19, R51 ;  /* 0x00000000331372ca */ /* 0x000fe200000e0000 */
[----:B------:R-:W-:Y:S01]  /*1300*/  ULOP3.LUT UR22, UR31, 0x7ff00000, URZ, 0xc0, !UPT ;  /* 0x7ff000001f167892 */ /* 0x000fe2000f8ec0ff */
[----:B------:R-:W-:Y:S01]  /*1310*/  R2UR UR44, R52 ;  /* 0x00000000342c72ca */ /* 0x000fe200000e0000 */
[----:B------:R-:W-:Y:S01]  /*1320*/  ULOP3.LUT UR24, UR51, 0x7ff00000, URZ, 0xc0, !UPT ;  /* 0x7ff0000033187892 */ /* 0x000fe2000f8ec0ff */
[----:B------:R-:W-:Y:S02]  /*1330*/  R2UR UR23, R41 ;  /* 0x00000000291772ca */ /* 0x000fe400000e0000 */
[----:B------:R-:W-:-:S02]  /*1340*/  R2UR UR47, R29 ;  /* 0x000000001d2f72ca */ /* 0x000fc400000e0000 */
[----:B------:R-:W-:Y:S02]  /*1350*/  R2UR UR45, R9 ;  /* 0x00000000092d72ca */ /* 0x000fe400000e0000 */
[----:B------:R-:W-:Y:S02]  /*1360*/  R2UR UR31, R39 ;  /* 0x00000000271f72ca */ /* 0x000fe400000e0000 */
[----:B------:R-:W-:Y:S01]  /*1370*/  R2UR UR51, R15 ;  /* 0x000000000f3372ca */ /* 0x000fe200000e0000 */
[----:B------:R-:W-:Y:S01]  /*1380*/  FFMA R6, R6, R11, R43 ;  /* 0x0000000b06067223 */ /* 0x000fe2000000002b */
[----:B------:R-:W-:Y:S01]  /*1390*/  R2UR UR54, R42 ;  /* 0x000000002a3672ca */ /* 0x000fe200000e0000 */
[----:B------:R-:W-:Y:S01]  /*13a0*/  FADD R2, R2, UR4 ;  /* 0x0000000402027e21 */ /* 0x000fe20008000000 */
[----:B------:R-:W-:Y:S02]  /*13b0*/  R2UR UR46, R28 ;  /* 0x000000001c2e72ca */ /* 0x000fe400000e0000 */
[----:B------:R-:W-:Y:S01]  /*13c0*/  R2UR UR44, R8 ;  /* 0x00000000082c72ca */ /* 0x000fe200000e0000 */
[----:B------:R-:W-:Y:S01]  /*13d0*/  FFMA R5, R0, UR29, R5 ;  /* 0x0000001d00057c23 */ /* 0x000fe20008000005 */
[----:B------:R-:W-:-:S02]  /*13e0*/  R2UR UR30, R38 ;  /* 0x00000000261e72ca */ /* 0x000fc400000e0000 */
[----:B------:R-:W-:Y:S01]  /*13f0*/  R2UR UR50, R14 ;  /* 0x000000000e3272ca */ /* 0x000fe200000e0000 */
[----:B------:R-:W-:Y:S02]  /*1400*/  VIADD R14, R7, 0x6 ;  /* 0x00000006070e7836 */ /* 0x000fe40000000000 */
[----:B------:R-:W-:Y:S01]  /*1410*/  FFMA R2, R3, R2, R6 ;  /* 0x0000000203027223 */ /* 0x000fe20000000006 */
[----:B------:R-:W-:Y:S01]  /*1420*/  VIADD R0, R7, 0xe ;  /* 0x0000000e07007836 */ /* 0x000fe20000000000 */
[----:B------:R-:W-:Y:S01]  /*1430*/  LOP3.LUT R17, R17, 0x7ff00000, RZ, 0xc0, !PT ;  /* 0x7ff0000011117812 */ /* 0x000fe200078ec0ff */
[-C--:B------:R-:W-:Y:S02]  /*1440*/  IMAD R16, R16, R10.reuse, R13 ;  /* 0x0000000a10107224 */ /* 0x080fe400078e020d */
[----:B------:R-:W-:Y:S01]  /*1450*/  FADD R12, R2, R5 ;  /* 0x00000005020c7221 */ /* 0x000fe20000000000 */
[-CC-:B------:R-:W-:Y:S02]  /*1460*/  IMAD R15, R7, R10.reuse, R13.reuse ;  /* 0x0000000a070f7224 */ /* 0x180fe400078e020d */
[----:B------:R-:W-:-:S02]  /*1470*/  IMAD R14, R14, R10, R13 ;  /* 0x0000000a0e0e7224 */ /* 0x000fc400078e020d */
[----:B------:R-:W-:Y:S01]  /*1480*/  IMAD R13, R0, R10, R13 ;  /* 0x0000000a000d7224 */ /* 0x000fe200078e020d */
[----:B------:R-:W-:Y:S02]  /*1490*/  UIADD3 UR10, UPT, UPT, -UR28, URZ, URZ ;  /* 0x000000ff1c0a7290 */ /* 0x000fe4000fffe1ff */
        /* <DEDUP_REMOVED lines=13> */
[----:B------:R-:W-:-:S12]  /*1570*/  ULOP3.LUT UR50, UR51, 0x7ff00000, URZ, 0xc0, !UPT ;  /* 0x7ff0000033327892 */ /* 0x000fd8000f8ec0ff */
.L_x_546:
[----:B0-----:R-:W0:Y:S01]  /*1580*/  S2R R39, SR_TID.Y ;  /* 0x0000000000277919 */ /* 0x001e220000002200 */
[----:B------:R-:W1:Y:S01]  /*1590*/  LDC.64 R4, c[0x0][0x3a8] ;  /* 0x0000ea00ff047b82 */ /* 0x000e620000000a00 */
[----:B------:R-:W2:Y:S01]  /*15a0*/  S2R R41, SR_TID.X ;  /* 0x0000000000297919 */ /* 0x000ea20000002100 */
[----:B------:R-:W3:Y:S01]  /*15b0*/  S2R R3, SR_CgaCtaId ;  /* 0x0000000000037919 */ /* 0x000ee20000008800 */
[----:B------:R-:W-:-:S05]  /*15c0*/  MOV R0, 0x400 ;  /* 0x0000040000007802 */ /* 0x000fca0000000f00 */
[----:B------:R-:W4:Y:S08]  /*15d0*/  LDC R11, c[0x0][0x384] ;  /* 0x0000e100ff0b7b82 */ /* 0x000f300000000800 */
[----:B------:R-:W4:Y:S01]  /*15e0*/  LDC R10, c[0x0][0x38c] ;  /* 0x0000e300ff0a7b82 */ /* 0x000f220000000800 */
[----:B0-----:R-:W-:Y:S02]  /*15f0*/  ISETP.GT.U32.AND P1, PT, R39, 0x5, PT ;  /* 0x000000052700780c */ /* 0x001fe40003f24070 */
[----:B--2---:R-:W-:-:S11]  /*1600*/  ISETP.GT.U32.AND P2, PT, R41, 0x5, PT ;  /* 0x000000052900780c */ /* 0x004fd60003f44070 */
[----:B-1----:R-:W-:-:S04]  /*1610*/  @!P1 IMAD.WIDE R6, R15, 0x4, R4 ;  /* 0x000000040f069825 */ /* 0x002fc800078e0204 */
[--C-:B------:R-:W-:Y:S02]  /*1620*/  @!P1 IMAD.WIDE R8, R13, 0x4, R4.reuse ;  /* 0x000000040d089825 */ /* 0x100fe400078e0204 */
[----:B------:R0:W2:Y:S02]  /*1630*/  @!P1 LDG.E.CONSTANT R6, desc[UR32][R6.64] ;  /* 0x0000002006069981 */ /* 0x0000a4000c1e9900 */
[--C-:B------:R-:W-:Y:S02]  /*1640*/  @!P2 IMAD.WIDE R28, R14, 0x4, R4.reuse ;  /* 0x000000040e1ca825 */ /* 0x100fe400078e0204 */
[----:B------:R-:W4:Y:S04]  /*1650*/  @!P1 LDG.E.CONSTANT R8, desc[UR32][R8.64] ;  /* 0x0000002008089981 */ /* 0x000f28000c1e9900 */
[----:B------:R-:W4:Y:S04]  /*1660*/  @!P2 LDG.E.CONSTANT R38, desc[UR32][R28.64+-0x18] ;  /* 0xffffe8201c26a981 */ /* 0x000f28000c1e9900 */
[----:B------:R1:W4:Y:S01]  /*1670*/  @!P2 LDG.E.CONSTANT R40, desc[UR32][R28.64+0x20] ;  /* 0x000020201c28a981 */ /* 0x000322000c1e9900 */
[----:B------:R-:W-:-:S06]  /*1680*/  IMAD.WIDE R4, R16, 0x4, R4 ;  /* 0x0000000410047825 */ /* 0x000fcc00078e0204 */
[----:B------:R1:W4:Y:S01]  /*1690*/  LDG.E.CONSTANT R4, desc[UR32][R4.64] ;  /* 0x0000002004047981 */ /* 0x000322000c1e9900 */
[----:B---3--:R-:W-:Y:S01]  /*16a0*/  LEA R0, R3, R0, 0x18 ;  /* 0x0000000003007211 */ /* 0x008fe200078ec0ff */
[----:B------:R-:W-:Y:S01]  /*16b0*/  UISETP.NE.AND UP0, UPT, UR50, 0x7ff00000, UPT ;  /* 0x7ff000003200788c */ /* 0x000fe2000bf05270 */
[----:B0----5:R-:W-:Y:S01]  /*16c0*/  IMAD.MOV.U32 R7, RZ, RZ, R21 ;  /* 0x000000ffff077224 */ /* 0x021fe200078e0015 */
[----:B-1----:R-:W0:Y:S02]  /*16d0*/  LDC.64 R28, c[0x0][0x3b0] ;  /* 0x0000ec00ff1c7b82 */ /* 0x002e240000000a00 */
[----:B------:R-:W-:-:S04]  /*16e0*/  IMAD R0, R39, 0x50, R0 ;  /* 0x0000005027007824 */ /* 0x000fc800078e0200 */
[----:B------:R-:W-:Y:S02]  /*16f0*/  IMAD R9, R41, 0x4, R0 ;  /* 0x0000000429097824 */ /* 0x000fe400078e0200 */
[----:B------:R-:W-:Y:S01]  /*1700*/  BAR.SYNC.DEFER_BLOCKING 0x0 ;  /* 0x0000000000007b1d */ /* 0x000fe20000010000 */
[----:B------:R-:W-:-:S07]  /*1710*/  IMAD.MOV.U32 R21, RZ, RZ, R22 ;  /* 0x000000ffff157224 */ /* 0x000fce00078e0016 */
[----:B------:R-:W1:Y:S01]  /*1720*/  LDC R5, c[0x0][0x394] ;  /* 0x0000e500ff057b82 */ /* 0x000e620000000800 */
[----:B------:R-:W-:Y:S01]  /*1730*/  IMAD.MOV.U32 R22, RZ, RZ, R23 ;  /* 0x000000ffff167224 */ /* 0x000fe200078e0017 */
[----:B------:R-:W-:Y:S01]  /*1740*/  UP2UR UR65, UPR, URZ, 0x1 ;  /* 0x00000001ff417883 */ /* 0x000fe20008000000 */
[----:B------:R-:W-:Y:S01]  /*1750*/  IMAD.MOV.U32 R23, RZ, RZ, R24 ;  /* 0x000000ffff177224 */ /* 0x000fe200078e0018 */
[----:B------:R-:W-:Y:S01]  /*1760*/  UISETP.NE.AND UP0, UPT, UR20, 0x7ff00000, UPT ;  /* 0x7ff000001400788c */ /* 0x000fe2000bf05270 */
[----:B------:R-:W-:Y:S02]  /*1770*/  IMAD.MOV.U32 R24, RZ, RZ, R25 ;  /* 0x000000ffff187224 */ /* 0x000fe400078e0019 */
[----:B------:R-:W-:Y:S01]  /*1780*/  IMAD.MOV.U32 R25, RZ, RZ, R26 ;  /* 0x000000ffff197224 */ /* 0x000fe200078e001a */
[----:B------:R-:W-:Y:S02]  /*1790*/  UP2UR UR64, UPR, URZ, 0x1 ;  /* 0x00000001ff407883 */ /* 0x000fe40008000000 */
[----:B------:R-:W-:-:S02]  /*17a0*/  UISETP.NE.AND UP1, UPT, UR26, 0x7ff00000, UPT ;  /* 0x7ff000001a00788c */ /* 0x000fc4000bf25270 */
[----:B------:R-:W-:Y:S01]  /*17b0*/  UISETP.NE.AND UP0, UPT, UR19, 0x7ff00000, UPT ;  /* 0x7ff000001300788c */ /* 0x000fe2000bf05270 */
[----:B------:R-:W-:Y:S01]  /*17c0*/  DADD R2, -RZ, |R36| ;  /* 0x00000000ff027229 */ /* 0x000fe20000000524 */
[----:B------:R-:W-:Y:S01]  /*17d0*/  UP2UR UR63, UPR, URZ, 0x2 ;  /* 0x00000002ff3f7883 */ /* 0x000fe20008000000 */
[----:B------:R-:W-:Y:S01]  /*17e0*/  STS [R9+0x1f8], R25 ;  /* 0x0001f81909007388 */ /* 0x000fe20000000800 */
[----:B------:R-:W-:Y:S02]  /*17f0*/  UP2UR UR62, UPR, URZ, 0x1 ;  /* 0x00000001ff3e7883 */ /* 0x000fe40008000000 */
[----:B------:R-:W-:Y:S02]  /*1800*/  UISETP.NE.AND UP0, UPT, UR31, 0x7ff00000, UPT ;  /* 0x7ff000001f00788c */ /* 0x000fe4000bf05270 */
[----:B------:R-:W-:Y:S01]  /*1810*/  UISETP.NE.AND UP1, UPT, UR25, 0x7ff00000, UPT ;  /* 0x7ff000001900788c */ /* 0x000fe2000bf25270 */
[----:B------:R-:W-:Y:S01]  /*1820*/  IMAD.MOV.U32 R26, RZ, RZ, R27 ;  /* 0x000000ffff1a7224 */ /* 0x000fe200078e001b */
[----:B------:R-:W-:Y:S01]  /*1830*/  DSETP.NEU.AND P3, PT, |R30|, +INF , PT ;  /* 0x7ff000001e00742a */ /* 0x000fe20003f6d200 */
[----:B------:R-:W-:Y:S01]  /*1840*/  IMAD.MOV.U32 R27, RZ, RZ, R44 ;  /* 0x000000ffff1b7224 */ /* 0x000fe200078e002c */
[----:B------:R-:W-:Y:S01]  /*1850*/  UP2UR UR61, UPR, URZ, 0x1 ;  /* 0x00000001ff3d7883 */ /* 0x000fe20008000000 */
[----:B------:R-:W-:Y:S01]  /*1860*/  IMAD.MOV.U32 R44, RZ, RZ, R45 ;  /* 0x000000ffff2c7224 */ /* 0x000fe200078e002d */
[----:B------:R-:W-:Y:S01]  /*1870*/  UP2UR UR60, UPR, URZ, 0x2 ;  /* 0x00000002ff3c7883 */ /* 0x000fe20008000000 */
[----:B------:R-:W-:Y:S01]  /*1880*/  IMAD.MOV.U32 R45, RZ, RZ, R46 ;  /* 0x000000ffff2d7224 */ /* 0x000fe200078e002e */
[----:B------:R-:W-:Y:S01]  /*1890*/  UISETP.NE.AND UP0, UPT, UR18, 0x7ff00000, UPT ;  /* 0x7ff000001200788c */ /* 0x000fe2000bf05270 */
[----:B------:R-:W-:Y:S01]  /*18a0*/  DSETP.NEU.AND P5, PT, |R32|, +INF , PT ;  /* 0x7ff000002000742a */ /* 0x000fe20003fad200 */
[----:B------:R-:W-:Y:S01]  /*18b0*/  UISETP.NE.AND UP1, UPT, UR17, 0x7ff00000, UPT ;  /* 0x7ff000001100788c */ /* 0x000fe2000bf25270 */
[----:B------:R-:W-:Y:S01]  /*18c0*/  IMAD.MOV.U32 R46, RZ, RZ, R19 ;  /* 0x000000ffff2e7224 */ /* 0x000fe200078e0013 */
[----:B------:R-:W-:Y:S01]  /*18d0*/  UISETP.NE.AND UP2, UPT, UR30, 0x7ff00000, UPT ;  /* 0x7ff000001e00788c */ /* 0x000fe2000bf45270 */
[----:B------:R-:W-:Y:S01]  /*18e0*/  IMAD.MOV.U32 R47, RZ, RZ, R2 ;  /* 0x000000ffff2f7224 */ /* 0x000fe200078e0002 */
[----:B------:R-:W-:Y:S01]  /*18f0*/  UP2UR UR59, UPR, URZ, 0x1 ;  /* 0x00000001ff3b7883 */ /* 0x000fe20008000000 */
[----:B------:R-:W-:Y:S01]  /*1900*/  IMAD.MOV.U32 R2, RZ, RZ, R3 ;  /* 0x000000ffff027224 */ /* 0x000fe200078e0003 */
[----:B------:R-:W-:-:S02]  /*1910*/  UP2UR UR58, UPR, URZ, 0x2 ;  /* 0x00000002ff3a7883 */ /* 0x000fc40008000000 */
[----:B------:R-:W-:Y:S01]  /*1920*/  UP2UR UR57, UPR, URZ, 0x4 ;  /* 0x00000004ff397883 */ /* 0x000fe20008000000 */
[----:B------:R-:W-:Y:S01]  /*1930*/  P2R R3, PR, RZ, 0x20 ;  /* 0x00000020ff037803 */ /* 0x000fe20000000000 */
[----:B------:R-:W-:Y:S02]  /*1940*/  UISETP.NE.AND UP0, UPT, UR24, 0x7ff00000, UPT ;  /* 0x7ff000001800788c */ /* 0x000fe4000bf05270 */
[----:B------:R-:W-:Y:S02]  /*1950*/  UISETP.NE.AND UP1, UPT, UR16, 0x7ff00000, UPT ;  /* 0x7ff000001000788c */ /* 0x000fe4000bf25270 */
[----:B------:R-:W-:Y:S01]  /*1960*/  UISETP.NE.AND UP2, UPT, UR15, 0x7ff00000, UPT ;  /* 0x7ff000000f00788c */ /* 0x000fe2000bf45270 */
[----:B-1----:R-:W-:Y:S01]  /*1970*/  FSETP.NEU.AND P5, PT, R5, RZ, PT ;  /* 0x000000ff0500720b */ /* 0x002fe20003fad000 */
[----:B------:R-:W-:Y:S01]  /*1980*/  UP2UR UR56, UPR, URZ, 0x1 ;  /* 0x00000001ff387883 */ /* 0x000fe20008000000 */
[----:B------:R-:W-:Y:S01]  /*1990*/  ISETP.NE.AND P6, PT, R17, 0x7ff00000, PT ;  /* 0x7ff000001100780c */ /* 0x000fe20003fc5270 */
[----:B------:R-:W-:Y:S01]  /*19a0*/  UP2UR UR55, UPR, URZ, 0x2 ;  /* 0x00000002ff377883 */ /* 0x000fe20008000000 */
[----:B------:R-:W-:Y:S01]  /*19b0*/  DSETP.NEU.AND P0, PT, |R36|, +INF , PT ;  /* 0x7ff000002400742a */ /* 0x000fe20003f0d200 */
[----:B------:R-:W-:-:S02]  /*19c0*/  UP2UR UR54, UPR, URZ, 0x4 ;  /* 0x00000004ff367883 */ /* 0x000fc40008000000 */
[----:B------:R-:W-:Y:S02]  /*19d0*/  UISETP.NE.AND UP0, UPT, UR29, 0x7ff00000, UPT ;  /* 0x7ff000001d00788c */ /* 0x000fe4000bf05270 */
[----:B------:R-:W-:Y:S02]  /*19e0*/  UISETP.NE.AND UP1, UPT, UR23, 0x7ff00000, UPT ;  /* 0x7ff000001700788c */ /* 0x000fe4000bf25270 */
[----:B------:R-:W-:Y:S01]  /*19f0*/  UISETP.NE.AND UP2, UPT, UR14, 0x7ff00000, UPT ;  /* 0x7ff000000e00788c */ /* 0x000fe2000bf45270 */
[----:B0-----:R-:W-:Y:S01]  /*1a00*/  IMAD.WIDE R28, R14, 0x4, R28 ;  /* 0x000000040e1c7825 */ /* 0x001fe200078e021c */
[----:B------:R-:W-:Y:S01]  /*1a10*/  P2R R39, PR, RZ, 0x40 ;  /* 0x00000040ff277803 */ /* 0x000fe20000000000 */
[----:B------:R-:W-:Y:S02]  /*1a20*/  UP2UR UR53, UPR, URZ, 0x1 ;  /* 0x00000001ff357883 */ /* 0x000fe40008000000 */
[----:B------:R-:W-:Y:S02]  /*1a30*/  UP2UR UR52, UPR, URZ, 0x2 ;  /* 0x00000002ff347883 */ /* 0x000fe40008000000 */
[----:B------:R-:W-:Y:S01]  /*1a40*/  UP2UR UR51, UPR, URZ, 0x4 ;  /* 0x00000004ff337883 */ /* 0x000fe20008000000 */
[----:B------:R-:W-:Y:S01]  /*1a50*/  UMOV UR4, URZ ;  /* 0x000000ff00047c82 */ /* 0x000fe20008000000 */
[----:B------:R-:W-:Y:S01]  /*1a60*/  UMOV UR49, 0x40000000 ;  /* 0x4000000000317882 */ /* 0x000fe20000000000 */
[----:B------:R-:W-:-:S02]  /*1a70*/  UISETP.NE.AND UP0, UPT, UR13, 0x7ff00000, UPT ;  /* 0x7ff000000d00788c */ /* 0x000fc4000bf05270 */
[----:B------:R-:W-:Y:S02]  /*1a80*/  UISETP.NE.AND UP1, UPT, UR28, 0x7ff00000, UPT ;  /* 0x7ff000001c00788c */ /* 0x000fe4000bf25270 */
[----:B------:R-:W-:Y:S02]  /*1a90*/  UISETP.NE.AND UP2, UPT, UR22, 0x7ff00000, UPT ;  /* 0x7ff000001600788c */ /* 0x000fe4000bf45270 */
[----:B------:R-:W-:Y:S02]  /*1aa0*/  UISETP.NE.AND UP3, UPT, UR12, 0x7ff00000, UPT ;  /* 0x7ff000000c00788c */ /* 0x000fe4000bf65270 */
[----:B------:R-:W-:Y:S02]  /*1ab0*/  UISETP.NE.AND UP4, UPT, UR11, 0x7ff00000, UPT ;  /* 0x7ff000000b00788c */ /* 0x000fe4000bf85270 */
[----:B------:R-:W-:Y:S02]  /*1ac0*/  UISETP.NE.AND UP5, UPT, UR27, 0x7ff00000, UPT ;  /* 0x7ff000001b00788c */ /* 0x000fe4000bfa5270 */
[----:B------:R-:W-:Y:S01]  /*1ad0*/  UISETP.NE.AND UP6, UPT, UR21, 0x7ff00000, UPT ;  /* 0x7ff000001500788c */ /* 0x000fe2000bfc5270 */
[----:B--2---:R0:W-:Y:S02]  /*1ae0*/  @!P1 STS [R9+0x18], R6 ;  /* 0x0000180609009388 */ /* 0x0041e40000000800 */
[----:B0-----:R-:W0:Y:S02]  /*1af0*/  LDC R6, c[0x0][0x398] ;  /* 0x0000e600ff067b82 */ /* 0x001e240000000800 */
[----:B----4-:R1:W-:Y:S01]  /*1b00*/  @!P1 STS [R9+0x478], R8 ;  /* 0x0004780809009388 */ /* 0x0103e20000000800 */
[----:B------:R-:W-:-:S03]  /*1b10*/  FSETP.NEU.AND P1, PT, R11, 1, PT ;  /* 0x3f8000000b00780b */ /* 0x000fc60003f2d000 */
[----:B------:R2:W-:Y:S04]  /*1b20*/  @!P2 STS [R9+0x1e0], R38 ;  /* 0x0001e0260900a388 */ /* 0x0005e80000000800 */
[----:B------:R3:W-:Y:S01]  /*1b30*/  @!P2 STS [R9+0x218], R40 ;  /* 0x000218280900a388 */ /* 0x0007e20000000800 */
[----:B------:R-:W-:Y:S01]  /*1b40*/  BAR.SYNC.DEFER_BLOCKING 0x0 ;  /* 0x0000000000007b1d */ /* 0x000fe20000010000 */
[C---:B------:R-:W-:Y:S02]  /*1b50*/  FSETP.NAN.AND P2, PT, R11.reuse, R11, PT ;  /* 0x0000000b0b00720b */ /* 0x040fe40003f48000 */
[----:B------:R-:W-:Y:S02]  /*1b60*/  P2R R0, PR, RZ, 0x2 ;  /* 0x00000002ff007803 */ /* 0x000fe40000000000 */
[----:B------:R-:W-:-:S02]  /*1b70*/  FSETP.NEU.AND P1, PT, R11, RZ, PT ;  /* 0x000000ff0b00720b */ /* 0x000fc40003f2d000 */
[----:B-1----:R-:W-:Y:S02]  /*1b80*/  P2R R8, PR, RZ, 0x4 ;  /* 0x00000004ff087803 */ /* 0x002fe40000000000 */
[C---:B------:R-:W-:Y:S02]  /*1b90*/  FSETP.NEU.AND P2, PT, R10.reuse, 1, PT ;  /* 0x3f8000000a00780b */ /* 0x040fe40003f4d000 */
[----:B------:R-:W-:Y:S02]  /*1ba0*/  P2R R0, PR, RZ, 0x2 ;  /* 0x00000002ff007803 */ /* 0x000fe40000000000 */
[----:B------:R-:W-:Y:S02]  /*1bb0*/  P2R R0, PR, RZ, 0x4 ;  /* 0x00000004ff007803 */ /* 0x000fe40000000000 */
[----:B------:R-:W-:Y:S02]  /*1bc0*/  FSETP.NEU.AND P2, PT, R10, RZ, PT ;  /* 0x000000ff0a00720b */ /* 0x000fe40003f4d000 */
[----:B0-----:R-:W-:Y:S01]  /*1bd0*/  FSETP.NEU.AND P4, PT, R6, 1, PT ;  /* 0x3f8000000600780b */ /* 0x001fe20003f8d000 */
[----:B------:R-:W-:Y:S01]  /*1be0*/  IMAD.MOV.U32 R19, RZ, RZ, R4 ;  /* 0x000000ffff137224 */ /* 0x000fe200078e0004 */
[----:B------:R-:W-:-:S02]  /*1bf0*/  P2R R0, PR, RZ, 0x4 ;  /* 0x00000004ff007803 */ /* 0x000fc40000000000 */
[----:B------:R-:W-:Y:S02]  /*1c00*/  P2R R0, PR, RZ, 0x10 ;  /* 0x00000010ff007803 */ /* 0x000fe40000000000 */
[----:B------:R-:W-:Y:S02]  /*1c10*/  P2R R4, PR, RZ, 0x8 ;  /* 0x00000008ff047803 */ /* 0x000fe40000000000 */
[----:B------:R-:W-:Y:S02]  /*1c20*/  FSETP.NEU.AND P4, PT, R5, 1, PT ;  /* 0x3f8000000500780b */ /* 0x000fe40003f8d000 */
[----:B------:R-:W-:-:S04]  /*1c30*/  FSETP.NEU.AND P3, PT, R6, RZ, PT ;  /* 0x000000ff0600720b */ /* 0x000fc80003f6d000 */
[----:B------:R-:W-:Y:S02]  /*1c40*/  P2R R0, PR, RZ, 0x8 ;  /* 0x00000008ff007803 */ /* 0x000fe40000000000 */
[----:B------:R-:W-:Y:S01]  /*1c50*/  P2R R0, PR, RZ, 0x10 ;  /* 0x00000010ff007803 */ /* 0x000fe20000000000 */
[----:B------:R-:W-:Y:S01]  /*1c60*/  DSETP.NEU.AND P4, PT, |R34|, +INF , PT ;  /* 0x7ff000002200742a */ /* 0x000fe20003f8d200 */
[----:B------:R-:W-:Y:S01]  /*1c70*/  P2R R0, PR, RZ, 0x20 ;  /* 0x00000020ff007803 */ /* 0x000fe20000000000 */
[----:B--2---:R-:W-:Y:S01]  /*1c80*/  FMUL R38, R12, R25 ;  /* 0x000000190c267220 */ /* 0x004fe20000400000 */
[----:B------:R-:W-:Y:S02]  /*1c90*/  FSETP.NAN.AND P1, PT, R10, R10, PT ;  /* 0x0000000a0a00720b */ /* 0x000fe40003f28000 */
[----:B------:R-:W-:Y:S02]  /*1ca0*/  FSETP.NAN.AND P2, PT, R6, R6, PT ;  /* 0x000000060600720b */ /* 0x000fe40003f48000 */
[----:B------:R-:W-:-:S02]  /*1cb0*/  FSETP.NAN.AND P3, PT, R5, R5, PT ;  /* 0x000000050500720b */ /* 0x000fc40003f68000 */
[----:B------:R-:W-:Y:S02]  /*1cc0*/  ISETP.NE.AND P5, PT, R18, 0x7ff00000, PT ;  /* 0x7ff000001200780c */ /* 0x000fe40003fa5270 */
[----:B---3--:R-:W-:-:S11]  /*1cd0*/  MOV R0, 0x1cf0 ;  /* 0x00001cf000007802 */ /* 0x008fd60000000f00 */
[----:B------:R-:W-:Y:S05]  /*1ce0*/  CALL.REL.NOINC `($_Z15Sigma_3D_SolverifififfPfS_S_$__internal_accurate_pow) ;  /* 0x0000005000dc7944 */ /* 0x000fea0003c00000 */
[----:B------:R-:W0:Y:S01]  /*1cf0*/  F2F.F64.F32 R36, UR6 ;  /* 0x0000000600247d10 */ /* 0x000e220008201800 */
[----:B------:R-:W-:Y:S01]  /*1d00*/  FSETP.NEU.AND P6, PT, R5, RZ, PT ;  /* 0x000000ff0500720b */ /* 0x000fe20003fcd000 */
[----:B------:R-:W-:Y:S01]  /*1d10*/  UMOV UR49, 0x40000000 ;  /* 0x4000000000317882 */ /* 0x000fe20000000000 */
[----:B------:R-:W-:Y:S02]  /*1d20*/  MOV R0, 0x1e40 ;  /* 0x00001e4000007802 */ /* 0x000fe40000000f00 */
[----:B------:R-:W-:Y:S02]  /*1d30*/  FSEL R49, R2, RZ, P6 ;  /* 0x000000ff02317208 */ /* 0x000fe40003000000 */
[----:B------:R-:W-:Y:S02]  /*1d40*/  FSEL R42, R47, RZ, P6 ;  /* 0x000000ff2f2a7208 */ /* 0x000fe40003000000 */
[----:B------:R-:W-:Y:S02]  /*1d50*/  FSEL R47, R49, +QNAN , P0 ;  /* 0x7ff00000312f7808 */ /* 0x000fe40000000000 */
[----:B------:R-:W-:-:S02]  /*1d60*/  FSEL R43, R42, RZ, P0 ;  /* 0x000000ff2a2b7208 */ /* 0x000fc40000000000 */
[----:B------:R-:W-:Y:S01]  /*1d70*/  FSETP.NEU.AND P6, PT, R5, 1, PT ;  /* 0x3f8000000500780b */ /* 0x000fe20003fcd000 */
[----:B0-----:R-:W-:-:S10]  /*1d80*/  DADD R40, R36, 2 ;  /* 0x4000000024287429 */ /* 0x001fd40000000000 */
[----:B------:R-:W-:Y:S02]  /*1d90*/  @!P5 FSEL R49, R41, R47, P3 ;  /* 0x0000002f2931d208 */ /* 0x000fe40001800000 */
[----:B------:R-:W-:Y:S01]  /*1da0*/  @!P5 FSEL R42, R40, R43, P3 ;  /* 0x0000002b282ad208 */ /* 0x000fe20001800000 */
[----:B------:R-:W-:Y:S02]  /*1db0*/  DADD R40, -RZ, |R34| ;  /* 0x00000000ff287229 */ /* 0x000fe40000000522 */
[----:B------:R-:W-:-:S06]  /*1dc0*/  IMAD.MOV.U32 R43, RZ, RZ, R49 ;  /* 0x000000ffff2b7224 */ /* 0x000fcc00078e0031 */
[----:B------:R-:W-:Y:S02]  /*1dd0*/  DADD R42, R42, R42 ;  /* 0x000000002a2a7229 */ /* 0x000fe4000000002a */
[----:B------:R-:W-:Y:S02]  /*1de0*/  IMAD.MOV.U32 R47, RZ, RZ, R40 ;  /* 0x000000ffff2f7224 */ /* 0x000fe400078e0028 */
[----:B------:R-:W-:-:S04]  /*1df0*/  IMAD.MOV.U32 R2, RZ, RZ, R41 ;  /* 0x000000ffff027224 */ /* 0x000fc800078e0029 */
[----:B------:R-:W-:-:S10]  /*1e00*/  DMUL R34, R42, 0.5 ;  /* 0x3fe000002a227828 */ /* 0x000fd40000000000 */
[----:B------:R-:W-:Y:S02]  /*1e10*/  FSEL R40, R34, RZ, P6 ;  /* 0x000000ff22287208 */ /* 0x000fe40003000000 */
[----:B------:R-:W-:-:S07]  /*1e20*/  FSEL R41, R35, 1.875, P6 ;  /* 0x3ff0000023297808 */ /* 0x000fce0003000000 */
[----:B------:R-:W-:Y:S05]  /*1e30*/  CALL.REL.NOINC `($_Z15Sigma_3D_SolverifififfPfS_S_$__internal_accurate_pow) ;  /* 0x0000005000887944 */ /* 0x000fea0003c00000 */
[----:B------:R-:W0:Y:S01]  /*1e40*/  F2F.F64.F32 R34, UR5 ;  /* 0x0000000500227d10 */ /* 0x000e220008201800 */
[----:B------:R-:W-:Y:S01]  /*1e50*/  ISETP.NE.AND P5, PT, R39, RZ, PT ;  /* 0x000000ff2700720c */ /* 0x000fe20003fa5270 */
[----:B------:R-:W-:Y:S01]  /*1e60*/  DADD R32, -RZ, |R32| ;  /* 0x00000000ff207229 */ /* 0x000fe20000000520 */
[----:B------:R-:W-:Y:S01]  /*1e70*/  FSETP.NEU.AND P6, PT, R6, RZ, PT ;  /* 0x000000ff0600720b */ /* 0x000fe20003fcd000 */
[----:B------:R-:W-:-:S03]  /*1e80*/  UMOV UR49, 0x40000000 ;  /* 0x4000000000317882 */ /* 0x000fc60000000000 */
[----:B------:R-:W-:Y:S02]  /*1e90*/  FSEL R0, R47, RZ, P6 ;  /* 0x000000ff2f007208 */ /* 0x000fe40003000000 */
[----:B------:R-:W-:Y:S02]  /*1ea0*/  FSEL R49, R2, RZ, P6 ;  /* 0x000000ff02317208 */ /* 0x000fe40003000000 */
[----:B------:R-:W-:Y:S01]  /*1eb0*/  FSEL R39, R0, RZ, P4 ;  /* 0x000000ff00277208 */ /* 0x000fe20002000000 */
[----:B------:R-:W-:Y:S01]  /*1ec0*/  IMAD.MOV.U32 R2, RZ, RZ, R33 ;  /* 0x000000ffff027224 */ /* 0x000fe200078e0021 */
[----:B------:R-:W-:Y:S01]  /*1ed0*/  FSEL R47, R49, +QNAN , P4 ;  /* 0x7ff00000312f7808 */ /* 0x000fe20002000000 */
[----:B0-----:R-:W-:-:S10]  /*1ee0*/  DADD R42, R34, 2 ;  /* 0x40000000222a7429 */ /* 0x001fd40000000000 */
[----:B------:R-:W-:Y:S02]  /*1ef0*/  @!P5 FSEL R0, R42, R39, P2 ;  /* 0x000000272a00d208 */ /* 0x000fe40001000000 */
[----:B------:R-:W-:Y:S01]  /*1f00*/  @!P5 FSEL R49, R43, R47, P2 ;  /* 0x0000002f2b31d208 */ /* 0x000fe20001000000 */
[----:B------:R-:W-:Y:S01]  /*1f10*/  IMAD.MOV.U32 R47, RZ, RZ, R32 ;  /* 0x000000ffff2f7224 */ /* 0x000fe200078e0020 */
[----:B------:R-:W-:Y:S01]  /*1f20*/  FSETP.NEU.AND P5, PT, R6, 1, PT ;  /* 0x3f8000000600780b */ /* 0x000fe20003fad000 */
[----:B------:R-:W-:Y:S01]  /*1f30*/  IMAD.MOV.U32 R42, RZ, RZ, R0 ;  /* 0x000000ffff2a7224 */ /* 0x000fe200078e0000 */
[----:B------:R-:W-:Y:S01]  /*1f40*/  MOV R0, 0x1ff0 ;  /* 0x00001ff000007802 */ /* 0x000fe20000000f00 */
[----:B------:R-:W-:-:S06]  /*1f50*/  IMAD.MOV.U32 R43, RZ, RZ, R49 ;  /* 0x000000ffff2b7224 */ /* 0x000fcc00078e0031 */
[----:B------:R-:W-:-:S08]  /*1f60*/  DADD R42, R42, R42 ;  /* 0x000000002a2a7229 */ /* 0x000fd0000000002a */
[----:B------:R-:W-:-:S10]  /*1f70*/  DMUL R42, R42, 0.5 ;  /* 0x3fe000002a2a7828 */ /* 0x000fd40000000000 */
[----:B------:R-:W-:Y:S02]  /*1f80*/  FSEL R52, R42, RZ, P5 ;  /* 0x000000ff2a347208 */ /* 0x000fe40002800000 */
[----:B------:R-:W-:-:S06]  /*1f90*/  FSEL R53, R43, 1.875, P5 ;  /* 0x3ff000002b357808 */ /* 0x000fcc0002800000 */
[----:B------:R-:W-:Y:S01]  /*1fa0*/  DADD R42, R52, R40 ;  /* 0x00000000342a7229 */ /* 0x000fe20000000028 */
[----:B------:R-:W-:-:S06]  /*1fb0*/  FADD R40, R26, R24 ;  /* 0x000000181a287221 */ /* 0x000fcc0000000000 */
[----:B------:R-:W0:Y:S01]  /*1fc0*/  F2F.F64.F32 R40, R40 ;  /* 0x0000002800287310 */ /* 0x000e220000201800 */
[----:B------:R-:W-:-:S11]  /*1fd0*/  DMUL R42, R42, UR42 ;  /* 0x0000002a2a2a7c28 */ /* 0x000fd60008000000 */
[----:B0-----:R-:W-:Y:S05]  /*1fe0*/  CALL.REL.NOINC `($_Z15Sigma_3D_SolverifififfPfS_S_$__internal_accurate_pow) ;  /* 0x00000050001c7944 */ /* 0x001fea0003c00000 */
[----:B------:R-:W0:Y:S01]  /*1ff0*/  F2F.F64.F32 R32, UR7 ;  /* 0x0000000700207d10 */ /* 0x000e220008201800 */
[----:B------:R-:W-:Y:S01]  /*2000*/  FSETP.NEU.AND P5, PT, R10, RZ, PT ;  /* 0x000000ff0a00720b */ /* 0x000fe20003fad000 */
[----:B------:R-:W-:Y:S01]  /*2010*/  LDS R0, [R9+0x1a8] ;  /* 0x0001a80009007984 */ /* 0x000fe20000000800 */
[----:B------:R-:W-:Y:S01]  /*2020*/  ISETP.NE.AND P6, PT, R3, RZ, PT ;  /* 0x000000ff0300720c */ /* 0x000fe20003fc5270 */
[----:B------:R-:W-:Y:S01]  /*2030*/  DADD R30, -RZ, |R30| ;  /* 0x00000000ff1e7229 */ /* 0x000fe2000000051e */
[----:B------:R-:W-:Y:S01]  /*2040*/  FSEL R47, R47, RZ, P5 ;  /* 0x000000ff2f2f7208 */ /* 0x000fe20002800000 */
[----:B------:R-:W-:Y:S01]  /*2050*/  UMOV UR49, 0x40000000 ;  /* 0x4000000000317882 */ /* 0x000fe20000000000 */
[----:B------:R-:W-:Y:S02]  /*2060*/  PLOP3.LUT P5, PT, PT, PT, UP6, 0x80, 0x8 ;  /* 0x000000000008781c */ /* 0x000fe40003faf068 */
[----:B------:R-:W-:Y:S01]  /*2070*/  FSEL R39, R47, RZ, P6 ;  /* 0x000000ff2f277208 */ /* 0x000fe20003000000 */
[----:B0-----:R-:W-:-:S10]  /*2080*/  DADD R48, R32, 2 ;  /* 0x4000000020307429 */ /* 0x001fd40000000000 */
[----:B------:R-:W-:Y:S02]  /*2090*/  @!P5 FSEL R47, R48, R39, P1 ;  /* 0x00000027302fd208 */ /* 0x000fe40000800000 */
[----:B------:R-:W-:-:S03]  /*20a0*/  FSETP.NEU.AND P5, PT, R10, RZ, PT ;  /* 0x000000ff0a00720b */ /* 0x000fc60003fad000 */
[----:B------:R-:W-:Y:S01]  /*20b0*/  IMAD.MOV.U32 R48, RZ, RZ, R47 ;  /* 0x000000ffff307224 */ /* 0x000fe200078e002f */
[----:B------:R-:W-:Y:S01]  /*20c0*/  FSEL R2, R2, RZ, P5 ;  /* 0x000000ff02027208 */ /* 0x000fe20002800000 */
[----:B------:R-:W-:Y:S01]  /*20d0*/  IMAD.MOV.U32 R47, RZ, RZ, R30 ;  /* 0x000000ffff2f7224 */ /* 0x000fe200078e001e */
[----:B------:R-:W-:Y:S02]  /*20e0*/  PLOP3.LUT P5, PT, PT, PT, UP6, 0x80, 0x8 ;  /* 0x000000000008781c */ /* 0x000fe40003faf068 */
[----:B------:R-:W-:Y:S02]  /*20f0*/  FSEL R39, R2, +QNAN , P6 ;  /* 0x7ff0000002277808 */ /* 0x000fe40003000000 */
[----:B------:R-:W-:-:S09]  /*2100*/  FSETP.NEU.AND P6, PT, R10, 1, PT ;  /* 0x3f8000000a00780b */ /* 0x000fd20003fcd000 */
[----:B------:R-:W-:Y:S02]  /*2110*/  @!P5 FSEL R2, R49, R39, P1 ;  /* 0x000000273102d208 */ /* 0x000fe40000800000 */
[----:B------:R-:W0:Y:S03]  /*2120*/  LDS R39, [R9+0x248] ;  /* 0x0002480009277984 */ /* 0x000e260000000800 */
[----:B------:R-:W-:Y:S02]  /*2130*/  IMAD.MOV.U32 R49, RZ, RZ, R2 ;  /* 0x000000ffff317224 */ /* 0x000fe400078e0002 */
[----:B------:R-:W-:-:S04]  /*2140*/  IMAD.MOV.U32 R2, RZ, RZ, R31 ;  /* 0x000000ffff027224 */ /* 0x000fc800078e001f */
[----:B------:R-:W-:-:S08]  /*2150*/  DADD R48, R48, R48 ;  /* 0x0000000030307229 */ /* 0x000fd00000000030 */
[----:B------:R-:W-:-:S10]  /*2160*/  DMUL R48, R48, 0.5 ;  /* 0x3fe0000030307828 */ /* 0x000fd40000000000 */
[----:B------:R-:W-:Y:S02]  /*2170*/  FSEL R48, R48, RZ, P6 ;  /* 0x000000ff30307208 */ /* 0x000fe40003000000 */
[----:B------:R-:W-:-:S06]  /*2180*/  FSEL R49, R49, 1.875, P6 ;  /* 0x3ff0000031317808 */ /* 0x000fcc0003000000 */
[----:B------:R-:W-:Y:S02]  /*2190*/  DADD R54, R52, R48 ;  /* 0x0000000034367229 */ /* 0x000fe40000000030 */
[----:B------:R-:W-:Y:S01]  /*21a0*/  DMUL R48, R48, UR36 ;  /* 0x0000002430307c28 */ /* 0x000fe20008000000 */
[----:B0-----:R-:W-:-:S05]  /*21b0*/  FADD R0, R0, R39 ;  /* 0x0000002700007221 */ /* 0x001fca0000000000 */
[----:B------:R-:W-:Y:S01]  /*21c0*/  DMUL R54, R54, UR34 ;  /* 0x0000002236367c28 */ /* 0x000fe20008000000 */
[----:B------:R0:W1:Y:S02]  /*21d0*/  F2F.F64.F32 R50, R0 ;  /* 0x0000000000327310 */ /* 0x0000640000201800 */
[----:B0-----:R-:W-:Y:S01]  /*21e0*/  MOV R0, 0x2230 ;  /* 0x0000223000007802 */ /* 0x001fe20000000f00 */
[----:B-1----:R-:W-:-:S08]  /*21f0*/  DMUL R48, R50, R48 ;  /* 0x0000003032307228 */ /* 0x002fd00000000000 */
[----:B------:R-:W-:-:S08]  /*2200*/  DFMA R48, R54, R50, R48 ;  /* 0x000000323630722b */ /* 0x000fd00000000030 */
[----:B------:R-:W-:-:S11]  /*2210*/  DFMA R40, R42, R40, R48 ;  /* 0x000000282a28722b */ /* 0x000fd60000000030 */
[----:B------:R-:W-:Y:S05]  /*2220*/  CALL.REL.NOINC `($_Z15Sigma_3D_SolverifififfPfS_S_$__internal_accurate_pow) ;  /* 0x0000004c008c7944 */ /* 0x000fea0003c00000 */
        /* <DEDUP_REMOVED lines=24> */
[----:B------:R-:W-:Y:S02]  /*23b0*/  DADD R52, R52, R48 ;  /* 0x0000000034347229 */ /* 0x000fe40000000030 */
        /* <DEDUP_REMOVED lines=9> */
[----:B------:R-:W-:Y:S02]  /*2450*/  DADD R42, R40, R38 ;  /* 0x00000000282a7229 */ /* 0x000fe40000000026 */
[----:B------:R-:W-:-:S08]  /*2460*/  DADD R38, -RZ, |R36| ;  /* 0x00000000ff267229 */ /* 0x000fd00000000524 */
[----:B------:R0:W1:Y:S02]  /*2470*/  F2F.F32.F64 R42, R42 ;  /* 0x0000002a002a7310 */ /* 0x0000640000301000 */
[----:B------:R-:W-:Y:S02]  /*2480*/  IMAD.MOV.U32 R47, RZ, RZ, R38 ;  /* 0x000000ffff2f7224 */ /* 0x000fe400078e0026 */
[----:B------:R-:W-:-:S07]  /*2490*/  IMAD.MOV.U32 R2, RZ, RZ, R39 ;  /* 0x000000ffff027224 */ /* 0x000fce00078e0027 */
[----:B01----:R-:W-:Y:S05]  /*24a0*/  CALL.REL.NOINC `($_Z15Sigma_3D_SolverifififfPfS_S_$__internal_accurate_pow) ;  /* 0x0000004800ec7944 */ /* 0x003fea0003c00000 */
[----:B------:R-:W-:Y:S01]  /*24b0*/  PLOP3.LUT P5, PT, PT, PT, UP4, 0x80, 0x8 ;  /* 0x000000000008781c */ /* 0x000fe20003faf048 */
[----:B------:R-:W-:Y:S01]  /*24c0*/  DADD R38, R36, 4 ;  /* 0x4010000024267429 */ /* 0x000fe20000000000 */
[----:B------:R-:W-:Y:S01]  /*24d0*/  FSETP.NEU.AND P6, PT, R5, RZ, PT ;  /* 0x000000ff0500720b */ /* 0x000fe20003fcd000 */
[----:B------:R-:W-:Y:S02]  /*24e0*/  IMAD.MOV.U32 R50, RZ, RZ, 0x0 ;  /* 0x00000000ff327424 */ /* 0x000fe400078e00ff */
[----:B------:R-:W-:Y:S01]  /*24f0*/  IMAD.MOV.U32 R51, RZ, RZ, 0x40380000 ;  /* 0x40380000ff337424 */ /* 0x000fe200078e00ff */
[----:B------:R-:W-:Y:S02]  /*2500*/  FSEL R47, R47, RZ, P6 ;  /* 0x000000ff2f2f7208 */ /* 0x000fe40003000000 */
[----:B------:R-:W-:Y:S02]  /*2510*/  FSEL R2, R2, RZ, P6 ;  /* 0x000000ff02027208 */ /* 0x000fe40003000000 */
[----:B------:R-:W-:-:S04]  /*2520*/  FSEL R41, R47, RZ, P0 ;  /* 0x000000ff2f297208 */ /* 0x000fc80000000000 */
[----:B------:R-:W-:Y:S02]  /*2530*/  @!P5 FSEL R47, R38, R41, P3 ;  /* 0x00000029262fd208 */ /* 0x000fe40001800000 */
        /* <DEDUP_REMOVED lines=25> */
[----:B------:R-:W-:Y:S05]  /*26d0*/  CALL.REL.NOINC `($__internal_21_$__cuda_sm20_div_rn_f64_full) ;  /* 0x0000004000cc7944 */ /* 0x000fea0003c00000 */
[----:B------:R-:W-:Y:S02]  /*26e0*/  IMAD.MOV.U32 R48, RZ, RZ, R2 ;  /* 0x000000ffff307224 */ /* 0x000fe400078e0002 */
[----:B------:R-:W-:-:S07]  /*26f0*/  IMAD.MOV.U32 R49, RZ, RZ, R0 ;  /* 0x000000ffff317224 */ /* 0x000fce00078e0000 */
.L_x_526:
[----:B------:R-:W-:Y:S01]  /*2700*/  DADD R40, -RZ, |R34| ;  /* 0x00000000ff287229 */ /* 0x000fe20000000522 */
[----:B------:R-:W-:Y:S01]  /*2710*/  FSETP.NEU.AND P5, PT, R5, 1, PT ;  /* 0x3f8000000500780b */ /* 0x000fe20003fad000 */
[----:B------:R-:W-:Y:S01]  /*2720*/  UMOV UR49, 0x40100000 ;  /* 0x4010000000317882 */ /* 0x000fe20000000000 */
[----:B------:R-:W-:Y:S02]  /*2730*/  MOV R0, 0x2790 ;  /* 0x0000279000007802 */ /* 0x000fe40000000f00 */
[----:B------:R-:W-:Y:S02]  /*2740*/  FSEL R38, R48, 1.46601546874880000000e+13, P5 ;  /* 0x5555555530267808 */ /* 0x000fe40002800000 */
[----:B------:R-:W-:-:S03]  /*2750*/  FSEL R39, R49, 1.4166666269302368164, P5 ;  /* 0x3fb5555531277808 */ /* 0x000fc60002800000 */
[----:B------:R-:W-:Y:S02]  /*2760*/  IMAD.MOV.U32 R47, RZ, RZ, R40 ;  /* 0x000000ffff2f7224 */ /* 0x000fe400078e0028 */
[----:B------:R-:W-:-:S07]  /*2770*/  IMAD.MOV.U32 R2, RZ, RZ, R41 ;  /* 0x000000ffff027224 */ /* 0x000fce00078e0029 */
[----:B------:R-:W-:Y:S05]  /*2780*/  CALL.REL.NOINC `($_Z15Sigma_3D_SolverifififfPfS_S_$__internal_accurate_pow) ;  /* 0x0000004800347944 */ /* 0x000fea0003c00000 */
        /* <DEDUP_REMOVED lines=37> */
.L_x_527:
[----:B------:R-:W-:Y:S01]  /*29e0*/  FSETP.NEU.AND P5, PT, R6, 1, PT ;  /* 0x3f8000000600780b */ /* 0x000fe20003fad000 */
[----:B------:R-:W-:Y:S01]  /*29f0*/  UMOV UR49, 0x40100000 ;  /* 0x4010000000317882 */ /* 0x000fe20000000000 */
[----:B------:R-:W-:Y:S02]  /*2a00*/  MOV R0, 0x2ab0 ;  /* 0x00002ab000007802 */ /* 0x000fe40000000f00 */
[----:B------:R-:W-:Y:S02]  /*2a10*/  FSEL R54, R48, 1.46601546874880000000e+13, P5 ;  /* 0x5555555530367808 */ /* 0x000fe40002800000 */
[----:B------:R-:W-:Y:S01]  /*2a20*/  FSEL R55, R49, 1.4166666269302368164, P5 ;  /* 0x3fb5555531377808 */ /* 0x000fe20002800000 */
[----:B------:R-:W-:-:S05]  /*2a30*/  DADD R48, -RZ, |R32| ;  /* 0x00000000ff307229 */ /* 0x000fca0000000520 */
[----:B------:R-:W-:Y:S01]  /*2a40*/  DADD R40, R54, R38 ;  /* 0x0000000036287229 */ /* 0x000fe20000000026 */
[----:B------:R-:W-:-:S04]  /*2a50*/  FADD R38, R27, R23 ;  /* 0x000000171b267221 */ /* 0x000fc80000000000 */
[----:B------:R-:W-:Y:S02]  /*2a60*/  IMAD.MOV.U32 R47, RZ, RZ, R48 ;  /* 0x000000ffff2f7224 */ /* 0x000fe400078e0030 */
[----:B------:R-:W-:Y:S01]  /*2a70*/  IMAD.MOV.U32 R2, RZ, RZ, R49 ;  /* 0x000000ffff027224 */ /* 0x000fe200078e0031 */
[----:B------:R-:W0:Y:S01]  /*2a80*/  F2F.F64.F32 R38, R38 ;  /* 0x0000002600267310 */ /* 0x000e220000201800 */
[----:B------:R-:W-:-:S11]  /*2a90*/  DMUL R40, R40, UR42 ;  /* 0x0000002a28287c28 */ /* 0x000fd60008000000 */
[----:B0-----:R-:W-:Y:S05]  /*2aa0*/  CALL.REL.NOINC `($_Z15Sigma_3D_SolverifififfPfS_S_$__internal_accurate_pow) ;  /* 0x00000044006c7944 */ /* 0x001fea0003c00000 */
        /* <DEDUP_REMOVED lines=39> */
.L_x_528:
[----:B------:R-:W-:Y:S01]  /*2d20*/  LDS R0, [R9+0x158] ;  /* 0x0001580009007984 */ /* 0x000fe20000000800 */
[----:B------:R-:W-:Y:S01]  /*2d30*/  FSETP.NEU.AND P5, PT, R10, 1, PT ;  /* 0x3f8000000a00780b */ /* 0x000fe20003fad000 */
[----:B------:R-:W-:Y:S02]  /*2d40*/  UMOV UR49, 0x40100000 ;  /* 0x4010000000317882 */ /* 0x000fe40000000000 */
[----:B------:R-:W0:Y:S01]  /*2d50*/  LDS R43, [R9+0x298] ;  /* 0x00029800092b7984 */ /* 0x000e220000000800 */
[----:B------:R-:W-:Y:S02]  /*2d60*/  FSEL R48, R50, 1.46601546874880000000e+13, P5 ;  /* 0x5555555532307808 */ /* 0x000fe40002800000 */
[----:B------:R-:W-:-:S06]  /*2d70*/  FSEL R49, R51, 1.4166666269302368164, P5 ;  /* 0x3fb5555533317808 */ /* 0x000fcc0002800000 */
[----:B------:R-:W-:Y:S02]  /*2d80*/  DADD R52, R54, R48 ;  /* 0x0000000036347229 */ /* 0x000fe40000000030 */
[----:B------:R-:W-:-:S06]  /*2d90*/  DMUL R48, R48, UR36 ;  /* 0x0000002430307c28 */ /* 0x000fcc0008000000 */
[----:B------:R-:W-:Y:S01]  /*2da0*/  DMUL R52, R52, UR34 ;  /* 0x0000002234347c28 */ /* 0x000fe20008000000 */
[----:B0-----:R-:W-:-:S04]  /*2db0*/  FADD R0, R0, R43 ;  /* 0x0000002b00007221 */ /* 0x001fc80000000000 */
[----:B------:R0:W1:Y:S02]  /*2dc0*/  F2F.F64.F32 R50, R0 ;  /* 0x0000000000327310 */ /* 0x0000640000201800 */
[----:B0-----:R-:W-:Y:S01]  /*2dd0*/  MOV R0, 0x2e50 ;  /* 0x00002e5000007802 */ /* 0x001fe20000000f00 */
[----:B-1----:R-:W-:-:S08]  /*2de0*/  DMUL R48, R50, R48 ;  /* 0x0000003032307228 */ /* 0x002fd00000000000 */
[----:B------:R-:W-:Y:S02]  /*2df0*/  DFMA R52, R52, R50, R48 ;  /* 0x000000323434722b */ /* 0x000fe40000000030 */
[----:B------:R-:W-:-:S06]  /*2e00*/  DADD R48, -RZ, |R30| ;  /* 0x00000000ff307229 */ /* 0x000fcc000000051e */
[----:B------:R-:W-:-:S04]  /*2e10*/  DFMA R38, R40, R38, R52 ;  /* 0x000000262826722b */ /* 0x000fc80000000034 */
[----:B------:R-:W-:Y:S02]  /*2e20*/  IMAD.MOV.U32 R47, RZ, RZ, R48 ;  /* 0x000000ffff2f7224 */ /* 0x000fe400078e0030 */
[----:B------:R-:W-:-:S07]  /*2e30*/  IMAD.MOV.U32 R2, RZ, RZ, R49 ;  /* 0x000000ffff027224 */ /* 0x000fce00078e0031 */
[----:B------:R-:W-:Y:S05]  /*2e40*/  CALL.REL.NOINC `($_Z15Sigma_3D_SolverifififfPfS_S_$__internal_accurate_pow) ;  /* 0x0000004000847944 */ /* 0x000fea0003c00000 */
[----:B------:R-:W-:Y:S01]  /*2e50*/  FSETP.NEU.AND P5, PT, R11, RZ, PT ;  /* 0x000000ff0b00720b */ /* 0x000fe20003fad000 */
[----:B------:R-:W-:Y:S01]  /*2e60*/  DADD R40, R30, 4 ;  /* 0x401000001e287429 */ /* 0x000fe20000000000 */
[----:B------:R-:W-:Y:S01]  /*2e70*/  P2R R0, PR, RZ, 0x1 ;  /* 0x00000001ff007803 */ /* 0x000fe20000000000 */
[----:B------:R-:W-:Y:S01]  /*2e80*/  IMAD.MOV.U32 R48, RZ, RZ, 0x0 ;  /* 0x00000000ff307424 */ /* 0x000fe200078e00ff */
        /* <DEDUP_REMOVED lines=38> */
.L_x_529:
[----:B------:R-:W-:Y:S01]  /*30f0*/  LDS R0, [R9+0x1f0] ;  /* 0x0001f00009007984 */ /* 0x000fe20000000800 */
[----:B------:R-:W-:Y:S01]  /*3100*/  FSETP.NEU.AND P5, PT, R11, 1, PT ;  /* 0x3f8000000b00780b */ /* 0x000fe20003fad000 */
[----:B------:R-:W-:Y:S01]  /*3110*/  F2F.F64.F32 R42, R42 ;  /* 0x0000002a002a7310 */ /* 0x000fe20000201800 */
[----:B------:R-:W-:Y:S01]  /*3120*/  UMOV UR49, 0x40180000 ;  /* 0x4018000000317882 */ /* 0x000fe20000000000 */
[----:B------:R-:W0:Y:S01]  /*3130*/  LDS R41, [R9+0x200] ;  /* 0x0002000009297984 */ /* 0x000e220000000800 */
[----:B------:R-:W-:Y:S02]  /*3140*/  FSEL R48, R48, 1.46601546874880000000e+13, P5 ;  /* 0x5555555530307808 */ /* 0x000fe40002800000 */
[----:B------:R-:W-:-:S06]  /*3150*/  FSEL R49, R49, 1.4166666269302368164, P5 ;  /* 0x3fb5555531317808 */ /* 0x000fcc0002800000 */
[----:B------:R-:W-:Y:S02]  /*3160*/  DADD R54, R54, R48 ;  /* 0x0000000036367229 */ /* 0x000fe40000000030 */
[----:B------:R-:W-:-:S06]  /*3170*/  DMUL R48, R48, UR40 ;  /* 0x0000002830307c28 */ /* 0x000fcc0008000000 */
[----:B------:R-:W-:Y:S01]  /*3180*/  DMUL R54, R54, UR38 ;  /* 0x0000002636367c28 */ /* 0x000fe20008000000 */
[----:B0-----:R-:W-:Y:S01]  /*3190*/  FADD R41, R0, R41 ;  /* 0x0000002900297221 */ /* 0x001fe20000000000 */
[----:B------:R-:W-:-:S05]  /*31a0*/  MOV R0, 0x3250 ;  /* 0x0000325000007802 */ /* 0x000fca0000000f00 */
[----:B------:R-:W0:Y:S02]  /*31b0*/  F2F.F64.F32 R40, R41 ;  /* 0x0000002900287310 */ /* 0x000e240000201800 */
[----:B0-----:R-:W-:-:S08]  /*31c0*/  DMUL R48, R40, R48 ;  /* 0x0000003028307228 */ /* 0x001fd00000000000 */
[----:B------:R-:W-:-:S08]  /*31d0*/  DFMA R48, R54, R40, R48 ;  /* 0x000000283630722b */ /* 0x000fd00000000030 */
[----:B------:R-:W-:-:S08]  /*31e0*/  DADD R38, R38, R48 ;  /* 0x0000000026267229 */ /* 0x000fd00000000030 */
[----:B------:R-:W-:Y:S02]  /*31f0*/  DADD R42, R38, R42 ;  /* 0x00000000262a7229 */ /* 0x000fe4000000002a */
[----:B------:R-:W-:-:S04]  /*3200*/  DADD R38, -RZ, |R36| ;  /* 0x00000000ff267229 */ /* 0x000fc80000000524 */
[----:B------:R0:W1:Y:S06]  /*3210*/  F2F.F32.F64 R53, R42 ;  /* 0x0000002a00357310 */ /* 0x00006c0000301000 */
        /* <DEDUP_REMOVED lines=40> */
.L_x_530:
[----:B------:R-:W-:Y:S01]  /*34a0*/  DADD R38, -RZ, |R34| ;  /* 0x00000000ff267229 */ /* 0x000fe20000000522 */
[----:B------:R-:W-:Y:S01]  /*34b0*/  FSETP.NEU.AND P5, PT, R5, 1, PT ;  /* 0x3f8000000500780b */ /* 0x000fe20003fad000 */
[----:B------:R-:W-:Y:S01]  /*34c0*/  UMOV UR49, 0x40180000 ;  /* 0x4018000000317882 */ /* 0x000fe20000000000 */
[----:B------:R-:W-:Y:S02]  /*34d0*/  MOV R0, 0x3530 ;  /* 0x0000353000007802 */ /* 0x000fe40000000f00 */
[----:B------:R-:W-:Y:S02]  /*34e0*/  FSEL R40, R40, 3.1249045965716459206e-25, P5 ;  /* 0x16c16c1728287808 */ /* 0x000fe40002800000 */
[----:B------:R-:W-:-:S03]  /*34f0*/  FSEL R41, R41, 0.90138888359069824219, P5 ;  /* 0x3f66c16c29297808 */ /* 0x000fc60002800000 */
[----:B------:R-:W-:Y:S02]  /*3500*/  IMAD.MOV.U32 R47, RZ, RZ, R38 ;  /* 0x000000ffff2f7224 */ /* 0x000fe400078e0026 */
[----:B------:R-:W-:-:S07]  /*3510*/  IMAD.MOV.U32 R2, RZ, RZ, R39 ;  /* 0x000000ffff027224 */ /* 0x000fce00078e0027 */
[----:B------:R-:W-:Y:S05]  /*3520*/  CALL.REL.NOINC `($_Z15Sigma_3D_SolverifififfPfS_S_$__internal_accurate_pow) ;  /* 0x0000003800cc7944 */ /* 0x000fea0003c00000 */
[----:B------:R-:W-:Y:S01]  /*3530*/  UISETP.NE.AND UP0, UPT, UR51, URZ, UPT ;  /* 0x000000ff3300728c */ /* 0x000fe2000bf05270 */
[----:B------:R-:W-:Y:S01]  /*3540*/  FSETP.NEU.AND P6, PT, R6, RZ, PT ;  /* 0x000000ff0600720b */ /* 0x000fe20003fcd000 */
[----:B------:R-:W-:Y:S01]  /*3550*/  DADD R38, R34, 6 ;  /* 0x4018000022267429 */ /* 0x000fe20000000000 */
[----:B------:R-:W-:Y:S02]  /*3560*/  IMAD.MOV.U32 R42, RZ, RZ, 0x0 ;  /* 0x00000000ff2a7424 */ /* 0x000fe400078e00ff */
[----:B------:R-:W-:Y:S02]  /*3570*/  FSEL R47, R47, RZ, P6 ;  /* 0x000000ff2f2f7208 */ /* 0x000fe40003000000 */
[----:B------:R-:W-:Y:S02]  /*3580*/  PLOP3.LUT P5, PT, PT, PT, UP0, 0x80, 0x8 ;  /* 0x000000000008781c */ /* 0x000fe40003faf008 */
[----:B------:R-:W-:Y:S02]  /*3590*/  FSEL R43, R47, RZ, P4 ;  /* 0x000000ff2f2b7208 */ /* 0x000fe40002000000 */
[----:B------:R-:W-:-:S09]  /*35a0*/  FSEL R2, R2, RZ, P6 ;  /* 0x000000ff02027208 */ /* 0x000fd20003000000 */
[----:B------:R-:W-:Y:S01]  /*35b0*/  @!P5 FSEL R47, R38, R43, P2 ;  /* 0x0000002b262fd208 */ /* 0x000fe20001000000 */
[----:B------:R-:W-:Y:S01]  /*35c0*/  IMAD.MOV.U32 R43, RZ, RZ, 0x40868000 ;  /* 0x40868000ff2b7424 */ /* 0x000fe200078e00ff */
        /* <DEDUP_REMOVED lines=28> */
.L_x_531:
[----:B------:R-:W-:Y:S01]  /*3790*/  FSETP.NEU.AND P5, PT, R6, 1, PT ;  /* 0x3f8000000600780b */ /* 0x000fe20003fad000 */
[----:B------:R-:W-:Y:S01]  /*37a0*/  DADD R48, -RZ, |R32| ;  /* 0x00000000ff307229 */ /* 0x000fe20000000520 */
[----:B------:R-:W-:Y:S01]  /*37b0*/  MOV R0, 0x3860 ;  /* 0x0000386000007802 */ /* 0x000fe20000000f00 */
[----:B------:R-:W-:Y:S01]  /*37c0*/  UMOV UR49, 0x40180000 ;  /* 0x4018000000317882 */ /* 0x000fe20000000000 */
[----:B------:R-:W-:Y:S02]  /*37d0*/  FSEL R38, R42, 3.1249045965716459206e-25, P5 ;  /* 0x16c16c172a267808 */ /* 0x000fe40002800000 */
[----:B------:R-:W-:-:S05]  /*37e0*/  FSEL R39, R43, 0.90138888359069824219, P5 ;  /* 0x3f66c16c2b277808 */ /* 0x000fca0002800000 */
[----:B------:R-:W-:Y:S01]  /*37f0*/  IMAD.MOV.U32 R47, RZ, RZ, R48 ;  /* 0x000000ffff2f7224 */ /* 0x000fe200078e0030 */
[----:B------:R-:W-:Y:S01]  /*3800*/  DADD R42, R38, R40 ;  /* 0x00000000262a7229 */ /* 0x000fe20000000028 */
[----:B------:R-:W-:Y:S02]  /*3810*/  IMAD.MOV.U32 R2, RZ, RZ, R49 ;  /* 0x000000ffff027224 */ /* 0x000fe400078e0031 */
[----:B------:R-:W-:-:S06]  /*3820*/  FADD R40, R44, R22 ;  /* 0x000000162c287221 */ /* 0x000fcc0000000000 */
[----:B------:R-:W0:Y:S01]  /*3830*/  F2F.F64.F32 R40, R40 ;  /* 0x0000002800287310 */ /* 0x000e220000201800 */
[----:B------:R-:W-:-:S11]  /*3840*/  DMUL R42, R42, UR42 ;  /* 0x0000002a2a2a7c28 */ /* 0x000fd60008000000 */
[----:B0-----:R-:W-:Y:S05]  /*3850*/  CALL.REL.NOINC `($_Z15Sigma_3D_SolverifififfPfS_S_$__internal_accurate_pow) ;  /* 0x0000003800007944 */ /* 0x001fea0003c00000 */
        /* <DEDUP_REMOVED lines=40> */
.L_x_532:
[----:B------:R-:W-:Y:S01]  /*3ae0*/  LDS R0, [R9+0x108] ;  /* 0x0001080009007984 */ /* 0x000fe20000000800 */
[----:B------:R-:W-:Y:S01]  /*3af0*/  FSETP.NEU.AND P5, PT, R10, 1, PT ;  /* 0x3f8000000a00780b */ /* 0x000fe20003fad000 */
[----:B------:R-:W-:Y:S02]  /*3b00*/  UMOV UR49, 0x40180000 ;  /* 0x4018000000317882 */ /* 0x000fe40000000000 */
[----:B------:R-:W0:Y:S01]  /*3b10*/  LDS R47, [R9+0x2e8] ;  /* 0x0002e800092f7984 */ /* 0x000e220000000800 */
[----:B------:R-:W-:Y:S02]  /*3b20*/  FSEL R48, R50, 3.1249045965716459206e-25, P5 ;  /* 0x16c16c1732307808 */ /* 0x000fe40002800000 */
[----:B------:R-:W-:-:S06]  /*3b30*/  FSEL R49, R51, 0.90138888359069824219, P5 ;  /* 0x3f66c16c33317808 */ /* 0x000fcc0002800000 */
        /* <DEDUP_REMOVED lines=56> */
.L_x_533:
        /* <DEDUP_REMOVED lines=13> */
[----:B------:R-:W-:Y:S01]  /*3f90*/  DFMA R38, R38, R42, R48 ;  /* 0x0000002a2626722b */ /* 0x000fe20000000030 */
[----:B------:R-:W0:Y:S07]  /*3fa0*/  F2F.F64.F32 R42, R53 ;  /* 0x00000035002a7310 */ /* 0x000e2e0000201800 */
[----:B------:R-:W-:-:S08]  /*3fb0*/  DADD R38, R40, R38 ;  /* 0x0000000028267229 */ /* 0x000fd00000000026 */
[----:B0-----:R-:W-:Y:S02]  /*3fc0*/  DADD R42, R38, R42 ;  /* 0x00000000262a7229 */ /* 0x001fe4000000002a */
[----:B------:R-:W-:-:S04]  /*3fd0*/  DADD R38, -RZ, |R36| ;  /* 0x00000000ff267229 */ /* 0x000fc80000000524 */
[----:B------:R0:W1:Y:S06]  /*3fe0*/  F2F.F32.F64 R53, R42 ;  /* 0x0000002a00357310 */ /* 0x00006c0000301000 */
[----:B------:R-:W-:Y:S02]  /*3ff0*/  IMAD.MOV.U32 R47, RZ, RZ, R38 ;  /* 0x000000ffff2f7224 */ /* 0x000fe400078e0026 */
[----:B------:R-:W-:-:S07]  /*4000*/  IMAD.MOV.U32 R2, RZ, RZ, R39 ;  /* 0x000000ffff027224 */ /* 0x000fce00078e0027 */
[----:B01----:R-:W-:Y:S05]  /*4010*/  CALL.REL.NOINC `($_Z15Sigma_3D_SolverifififfPfS_S_$__internal_accurate_pow) ;  /* 0x0000003000107944 */ /* 0x003fea0003c00000 */
        /* <DEDUP_REMOVED lines=38> */
.L_x_534:
[----:B------:R-:W-:Y:S01]  /*4280*/  DADD R38, -RZ, |R34| ;  /* 0x00000000ff267229 */ /* 0x000fe20000000522 */
[----:B------:R-:W-:Y:S01]  /*4290*/  FSETP.NEU.AND P5, PT, R5, 1, PT ;  /* 0x3f8000000500780b */ /* 0x000fe20003fad000 */
[----:B------:R-:W-:Y:S01]  /*42a0*/  UMOV UR49, 0x40200000 ;  /* 0x4020000000317882 */ /* 0x000fe20000000000 */
[----:B------:R-:W-:Y:S02]  /*42b0*/  MOV R0, 0x4310 ;  /* 0x0000431000007802 */ /* 0x000fe40000000f00 */
[----:B------:R-:W-:Y:S02]  /*42c0*/  FSEL R40, R40, 2.6805903767080696074e-23, P5 ;  /* 0x1a01a01a28287808 */ /* 0x000fe40002800000 */
[----:B------:R-:W-:-:S03]  /*42d0*/  FSEL R41, R41, 0.5390872955322265625, P5 ;  /* 0x3f0a01a029297808 */ /* 0x000fc60002800000 */
        /* <DEDUP_REMOVED lines=41> */
.L_x_535:
[----:B------:R-:W-:Y:S01]  /*4570*/  FSETP.NEU.AND P5, PT, R6, 1, PT ;  /* 0x3f8000000600780b */ /* 0x000fe20003fad000 */
[----:B------:R-:W-:Y:S01]  /*4580*/  DADD R48, -RZ, |R32| ;  /* 0x00000000ff307229 */ /* 0x000fe20000000520 */
[----:B------:R-:W-:Y:S01]  /*4590*/  MOV R0, 0x4640 ;  /* 0x0000464000007802 */ /* 0x000fe20000000f00 */
[----:B------:R-:W-:Y:S01]  /*45a0*/  UMOV UR49, 0x40200000 ;  /* 0x4020000000317882 */ /* 0x000fe20000000000 */
[----:B------:R-:W-:Y:S02]  /*45b0*/  FSEL R38, R42, 2.6805903767080696074e-23, P5 ;  /* 0x1a01a01a2a267808 */ /* 0x000fe40002800000 */
[----:B------:R-:W-:-:S05]  /*45c0*/  FSEL R39, R43, 0.5390872955322265625, P5 ;  /* 0x3f0a01a02b277808 */ /* 0x000fca0002800000 */
        /* <DEDUP_REMOVED lines=47> */
.L_x_536:
[----:B------:R-:W-:Y:S01]  /*48c0*/  LDS R0, [R9+0xb8] ;  /* 0x0000b80009007984 */ /* 0x000fe20000000800 */
[----:B------:R-:W-:Y:S01]  /*48d0*/  FSETP.NEU.AND P5, PT, R10, 1, PT ;  /* 0x3f8000000a00780b */ /* 0x000fe20003fad000 */
[----:B------:R-:W-:Y:S02]  /*48e0*/  UMOV UR49, 0x40200000 ;  /* 0x4020000000317882 */ /* 0x000fe40000000000 */
[----:B------:R-:W0:Y:S01]  /*48f0*/  LDS R47, [R9+0x338] ;  /* 0x00033800092f7984 */ /* 0x000e220000000800 */
[----:B------:R-:W-:Y:S02]  /*4900*/  FSEL R48, R50, 2.6805903767080696074e-23, P5 ;  /* 0x1a01a01a32307808 */ /* 0x000fe40002800000 */
[----:B------:R-:W-:-:S06]  /*4910*/  FSEL R49, R51, 0.5390872955322265625, P5 ;  /* 0x3f0a01a033317808 */ /* 0x000fcc0002800000 */
        /* <DEDUP_REMOVED lines=56> */
.L_x_537:
        /* <DEDUP_REMOVED lines=60> */
.L_x_538:
[----:B------:R-:W-:Y:S01]  /*5060*/  DADD R38, -RZ, |R34| ;  /* 0x00000000ff267229 */ /* 0x000fe20000000522 */
[----:B------:R-:W-:Y:S01]  /*5070*/  FSETP.NEU.AND P5, PT, R5, 1, PT ;  /* 0x3f8000000500780b */ /* 0x000fe20003fad000 */
[----:B------:R-:W-:Y:S01]  /*5080*/  UMOV UR49, 0x40240000 ;  /* 0x4024000000317882 */ /* 0x000fe20000000000 */
[----:B------:R-:W-:Y:S02]  /*5090*/  MOV R0, 0x50f0 ;  /* 0x000050f000007802 */ /* 0x000fe40000000f00 */
[----:B------:R-:W-:Y:S02]  /*50a0*/  FSEL R40, R40, -1.481905565015040338e-05, P5 ;  /* 0xb7789f5c28287808 */ /* 0x000fe40002800000 */
[----:B------:R-:W-:-:S03]  /*50b0*/  FSEL R41, R41, 0.31736990809440612793, P5 ;  /* 0x3ea27e4f29297808 */ /* 0x000fc60002800000 */
        /* <DEDUP_REMOVED lines=41> */
.L_x_539:
[----:B------:R-:W-:Y:S01]  /*5350*/  FSETP.NEU.AND P5, PT, R6, 1, PT ;  /* 0x3f8000000600780b */ /* 0x000fe20003fad000 */
[----:B------:R-:W-:Y:S01]  /*5360*/  DADD R48, -RZ, |R32| ;  /* 0x00000000ff307229 */ /* 0x000fe20000000520 */
[----:B------:R-:W-:Y:S01]  /*5370*/  MOV R0, 0x5420 ;  /* 0x0000542000007802 */ /* 0x000fe20000000f00 */
[----:B------:R-:W-:Y:S01]  /*5380*/  UMOV UR49, 0x40240000 ;  /* 0x4024000000317882 */ /* 0x000fe20000000000 */
[----:B------:R-:W-:Y:S02]  /*5390*/  FSEL R38, R42, -1.481905565015040338e-05, P5 ;  /* 0xb7789f5c2a267808 */ /* 0x000fe40002800000 */
[----:B------:R-:W-:-:S05]  /*53a0*/  FSEL R39, R43, 0.31736990809440612793, P5 ;  /* 0x3ea27e4f2b277808 */ /* 0x000fca0002800000 */
        /* <DEDUP_REMOVED lines=47> */
.L_x_540:
[----:B------:R-:W-:Y:S01]  /*56a0*/  LDS R0, [R9+0x68] ;  /* 0x0000680009007984 */ /* 0x000fe20000000800 */
[----:B------:R-:W-:Y:S01]  /*56b0*/  FSETP.NEU.AND P5, PT, R10, 1, PT ;  /* 0x3f8000000a00780b */ /* 0x000fe20003fad000 */
[----:B------:R-:W-:Y:S02]  /*56c0*/  UMOV UR49, 0x40240000 ;  /* 0x4024000000317882 */ /* 0x000fe40000000000 */
[----:B------:R-:W0:Y:S01]  /*56d0*/  LDS R47, [R9+0x388] ;  /* 0x00038800092f7984 */ /* 0x000e220000000800 */
[----:B------:R-:W-:Y:S02]  /*56e0*/  FSEL R48, R50, -1.481905565015040338e-05, P5 ;  /* 0xb7789f5c32307808 */ /* 0x000fe40002800000 */
[----:B------:R-:W-:-:S06]  /*56f0*/  FSEL R49, R51, 0.31736990809440612793, P5 ;  /* 0x3ea27e4f33317808 */ /* 0x000fcc0002800000 */
        /* <DEDUP_REMOVED lines=56> */
.L_x_541:
        /* <DEDUP_REMOVED lines=15> */
[----:B------:R-:W-:Y:S02]  /*5b70*/  DADD R38, R40, R38 ;  /* 0x0000000028267229 */ /* 0x000fe40000000026 */
[----:B------:R-:W-:-:S06]  /*5b80*/  DADD R40, -RZ, |R36| ;  /* 0x00000000ff287229 */ /* 0x000fcc0000000524 */
[----:B0-----:R-:W-:-:S04]  /*5b90*/  DADD R38, R38, R42 ;  /* 0x0000000026267229 */ /* 0x001fc8000000002a */
[----:B------:R-:W-:Y:S02]  /*5ba0*/  IMAD.MOV.U32 R47, RZ, RZ, R40 ;  /* 0x000000ffff2f7224 */ /* 0x000fe400078e0028 */
[----:B------:R-:W-:-:S04]  /*5bb0*/  IMAD.MOV.U32 R2, RZ, RZ, R41 ;  /* 0x000000ffff027224 */ /* 0x000fc800078e0029 */
[----:B------:R0:W1:Y:S03]  /*5bc0*/  F2F.F32.F64 R38, R38 ;  /* 0x0000002600267310 */ /* 0x0000660000301000 */
[----:B01----:R-:W-:Y:S05]  /*5bd0*/  CALL.REL.NOINC `($_Z15Sigma_3D_SolverifififfPfS_S_$__internal_accurate_pow) ;  /* 0x0000001400207944 */ /* 0x003fea0003c00000 */
[----:B------:R-:W-:Y:S01]  /*5be0*/  FSETP.NEU.AND P5, PT, R5, RZ, PT ;  /* 0x000000ff0500720b */ /* 0x000fe20003fad000 */
[----:B------:R-:W-:Y:S01]  /*5bf0*/  UISETP.NE.AND UP0, UPT, UR62, URZ, UPT ;  /* 0x000000ff3e00728c */ /* 0x000fe2000bf05270 */
[----:B------:R-:W-:Y:S01]  /*5c00*/  DADD R40, R36, 12 ;  /* 0x4028000024287429 */ /* 0x000fe20000000000 */
[----:B------:R-:W-:Y:S01]  /*5c10*/  IMAD.MOV.U32 R50, RZ, RZ, 0x0 ;  /* 0x00000000ff327424 */ /* 0x000fe200078e00ff */
[----:B------:R-:W-:Y:S01]  /*5c20*/  FSEL R47, R47, RZ, P5 ;  /* 0x000000ff2f2f7208 */ /* 0x000fe20002800000 */
[----:B------:R-:W-:Y:S01]  /*5c30*/  IMAD.MOV.U32 R51, RZ, RZ, 0x41bc8cfc ;  /* 0x41bc8cfcff337424 */ /* 0x000fe200078e00ff */
[----:B------:R-:W-:Y:S02]  /*5c40*/  FSEL R2, R2, RZ, P5 ;  /* 0x000000ff02027208 */ /* 0x000fe40002800000 */
[----:B------:R-:W-:Y:S02]  /*5c50*/  FSEL R39, R47, RZ, P0 ;  /* 0x000000ff2f277208 */ /* 0x000fe40000000000 */
[----:B------:R-:W-:-:S02]  /*5c60*/  FSEL R43, R2, +QNAN , P0 ;  /* 0x7ff00000022b7808 */ /* 0x000fc40000000000 */
[----:B------:R-:W-:-:S13]  /*5c70*/  PLOP3.LUT P0, PT, PT, PT, UP0, 0x80, 0x8 ;  /* 0x000000000008781c */ /* 0x000fda0003f0f008 */
[----:B------:R-:W-:Y:S01]  /*5c80*/  @!P0 FSEL R47, R40, R39, P3 ;  /* 0x00000027282f8208 */ /* 0x000fe20001800000 */
[----:B------:R-:W-:Y:S01]  /*5c90*/  IMAD.MOV.U32 R40, RZ, RZ, 0x1 ;  /* 0x00000001ff287424 */ /* 0x000fe200078e00ff */
[----:B------:R-:W-:-:S13]  /*5ca0*/  PLOP3.LUT P0, PT, PT, PT, UP0, 0x80, 0x8 ;  /* 0x000000000008781c */ /* 0x000fda0003f0f008 */
        /* <DEDUP_REMOVED lines=25> */
.L_x_542:
[----:B------:R-:W-:Y:S01]  /*5e40*/  FSETP.NEU.AND P0, PT, R5, 1, PT ;  /* 0x3f8000000500780b */ /* 0x000fe20003f0d000 */
[----:B------:R-:W-:Y:S01]  /*5e50*/  FADD R40, R19, R20 ;  /* 0x0000001413287221 */ /* 0x000fe20000000000 */
[----:B------:R-:W-:Y:S01]  /*5e60*/  DADD R48, -RZ, |R32| ;  /* 0x00000000ff307229 */ /* 0x000fe20000000520 */
[----:B------:R-:W-:Y:S01]  /*5e70*/  MOV R0, 0x5f10 ;  /* 0x00005f1000007802 */ /* 0x000fe20000000f00 */
[----:B------:R-:W-:Y:S01]  /*5e80*/  UMOV UR49, 0x40280000 ;  /* 0x4028000000317882 */ /* 0x000fe20000000000 */
[----:B------:R-:W-:Y:S02]  /*5e90*/  FSEL R42, R42, -1.54028256424871466263e+29, P0 ;  /* 0xeff8d8982a2a7808 */ /* 0x000fe40000000000 */
[----:B------:R-:W-:Y:S01]  /*5ea0*/  FSEL R43, R43, 0.17376267910003662109, P0 ;  /* 0x3e31eed82b2b7808 */ /* 0x000fe20000000000 */
[----:B------:R-:W0:Y:S04]  /*5eb0*/  F2F.F64.F32 R40, R40 ;  /* 0x0000002800287310 */ /* 0x000e280000201800 */
[----:B------:R-:W-:Y:S01]  /*5ec0*/  IMAD.MOV.U32 R47, RZ, RZ, R48 ;  /* 0x000000ffff2f7224 */ /* 0x000fe200078e0030 */
[----:B------:R-:W-:Y:S01]  /*5ed0*/  DADD R42, R42, R42 ;  /* 0x000000002a2a7229 */ /* 0x000fe2000000002a */
[----:B------:R-:W-:-:S07]  /*5ee0*/  IMAD.MOV.U32 R2, RZ, RZ, R49 ;  /* 0x000000ffff027224 */ /* 0x000fce00078e0031 */
[----:B------:R-:W-:-:S11]  /*5ef0*/  DMUL R42, R42, UR42 ;  /* 0x0000002a2a2a7c28 */ /* 0x000fd60008000000 */
[----:B0-----:R-:W-:Y:S05]  /*5f00*/  CALL.REL.NOINC `($_Z15Sigma_3D_SolverifififfPfS_S_$__internal_accurate_pow) ;  /* 0x0000001000547944 */ /* 0x001fea0003c00000 */
[----:B------:R-:W-:Y:S01]  /*5f10*/  FSETP.NEU.AND P3, PT, R10, RZ, PT ;  /* 0x000000ff0a00720b */ /* 0x000fe20003f6d000 */
[----:B------:R-:W-:Y:S01]  /*5f20*/  UISETP.NE.AND UP0, UPT, UR63, URZ, UPT ;  /* 0x000000ff3f00728c */ /* 0x000fe2000bf05270 */
[----:B------:R-:W-:Y:S01]  /*5f30*/  ISETP.NE.AND P0, PT, R3, RZ, PT ;  /* 0x000000ff0300720c */ /* 0x000fe20003f05270 */
[----:B------:R-:W-:Y:S01]  /*5f40*/  IMAD.MOV.U32 R48, RZ, RZ, 0x0 ;  /* 0x00000000ff307424 */ /* 0x000fe200078e00ff */
[----:B------:R-:W-:Y:S01]  /*5f50*/  FSEL R47, R47, RZ, P3 ;  /* 0x000000ff2f2f7208 */ /* 0x000fe20001800000 */
[----:B------:R-:W-:Y:S01]  /*5f60*/  IMAD.MOV.U32 R49, RZ, RZ, 0x41bc8cfc ;  /* 0x41bc8cfcff317424 */ /* 0x000fe200078e00ff */
[----:B------:R-:W-:Y:S01]  /*5f70*/  FSEL R0, R2, RZ, P3 ;  /* 0x000000ff02007208 */ /* 0x000fe20001800000 */
[----:B------:R-:W-:Y:S01]  /*5f80*/  DADD R2, R32, 12 ;  /* 0x4028000020027429 */ /* 0x000fe20000000000 */
        /* <DEDUP_REMOVED lines=27> */
[----:B------:R-:W-:Y:S05]  /*6140*/  CALL.REL.NOINC `($__internal_21_$__cuda_sm20_div_rn_f64_full) ;  /* 0x0000000800307944 */ /* 0x000fea0003c00000 */
[----:B------:R-:W-:Y:S02]  /*6150*/  IMAD.MOV.U32 R48, RZ, RZ, R2 ;  /* 0x000000ffff307224 */ /* 0x000fe400078e0002 */
[----:B------:R-:W-:-:S07]  /*6160*/  IMAD.MOV.U32 R49, RZ, RZ, R0 ;  /* 0x000000ffff317224 */ /* 0x000fce00078e0000 */
.L_x_543:
[----:B------:R-:W-:Y:S01]  /*6170*/  DADD R2, -RZ, |R34| ;  /* 0x00000000ff027229 */ /* 0x000fe20000000522 */
[----:B------:R-:W-:Y:S01]  /*6180*/  FSETP.NEU.AND P0, PT, R10, 1, PT ;  /* 0x3f8000000a00780b */ /* 0x000fe20003f0d000 */
[----:B------:R-:W-:Y:S01]  /*6190*/  UMOV UR49, 0x40280000 ;  /* 0x4028000000317882 */ /* 0x000fe20000000000 */
[----:B------:R-:W-:Y:S02]  /*61a0*/  MOV R0, 0x6200 ;  /* 0x0000620000007802 */ /* 0x000fe40000000f00 */
[----:B------:R-:W-:Y:S02]  /*61b0*/  FSEL R54, R48, -1.54028256424871466263e+29, P0 ;  /* 0xeff8d89830367808 */ /* 0x000fe40000000000 */
[----:B------:R-:W-:-:S03]  /*61c0*/  FSEL R55, R49, 0.17376267910003662109, P0 ;  /* 0x3e31eed831377808 */ /* 0x000fc60000000000 */
[----:B------:R-:W-:Y:S02]  /*61d0*/  IMAD.MOV.U32 R47, RZ, RZ, R2 ;  /* 0x000000ffff2f7224 */ /* 0x000fe400078e0002 */
[----:B------:R-:W-:-:S07]  /*61e0*/  IMAD.MOV.U32 R2, RZ, RZ, R3 ;  /* 0x000000ffff027224 */ /* 0x000fce00078e0003 */
[----:B------:R-:W-:Y:S05]  /*61f0*/  CALL.REL.NOINC `($_Z15Sigma_3D_SolverifififfPfS_S_$__internal_accurate_pow) ;  /* 0x0000000c00987944 */ /* 0x000fea0003c00000 */
[----:B------:R-:W-:Y:S01]  /*6200*/  UISETP.NE.AND UP0, UPT, UR64, URZ, UPT ;  /* 0x000000ff4000728c */ /* 0x000fe2000bf05270 */
[----:B------:R-:W-:Y:S01]  /*6210*/  FSETP.NEU.AND P0, PT, R6, RZ, PT ;  /* 0x000000ff0600720b */ /* 0x000fe20003f0d000 */
[----:B------:R-:W0:Y:S01]  /*6220*/  MUFU.RCP64H R51, 479001600 ;  /* 0x41bc8cfc00337908 */ /* 0x000e220000001800 */
[----:B------:R-:W-:Y:S01]  /*6230*/  DADD R52, R34, 12 ;  /* 0x4028000022347429 */ /* 0x000fe20000000000 */
[----:B------:R-:W-:Y:S01]  /*6240*/  IMAD.MOV.U32 R48, RZ, RZ, 0x0 ;  /* 0x00000000ff307424 */ /* 0x000fe200078e00ff */
[----:B------:R-:W-:Y:S01]  /*6250*/  FSEL R47, R47, RZ, P0 ;  /* 0x000000ff2f2f7208 */ /* 0x000fe20000000000 */
[----:B------:R-:W-:Y:S01]  /*6260*/  IMAD.MOV.U32 R49, RZ, RZ, 0x41bc8cfc ;  /* 0x41bc8cfcff317424 */ /* 0x000fe200078e00ff */
[----:B------:R-:W-:Y:S01]  /*6270*/  FSEL R0, R2, RZ, P0 ;  /* 0x000000ff02007208 */ /* 0x000fe20000000000 */
[----:B------:R-:W-:Y:S01]  /*6280*/  IMAD.MOV.U32 R50, RZ, RZ, 0x1 ;  /* 0x00000001ff327424 */ /* 0x000fe200078e00ff */
[----:B------:R-:W-:Y:S02]  /*6290*/  PLOP3.LUT P0, PT, PT, PT, UP0, 0x80, 0x8 ;  /* 0x000000000008781c */ /* 0x000fe40003f0f008 */
[----:B------:R-:W-:-:S02]  /*62a0*/  FSEL R3, R47, RZ, P4 ;  /* 0x000000ff2f037208 */ /* 0x000fc40002000000 */
[----:B------:R-:W-:-:S09]  /*62b0*/  FSEL R5, R0, +QNAN , P4 ;  /* 0x7ff0000000057808 */ /* 0x000fd20002000000 */
[----:B------:R-:W-:Y:S01]  /*62c0*/  @!P0 FSEL R47, R52, R3, P2 ;  /* 0x00000003342f8208 */ /* 0x000fe20001000000 */
[----:B0-----:R-:W-:Y:S01]  /*62d0*/  DFMA R2, R50, -R48, 1 ;  /* 0x3ff000003202742b */ /* 0x001fe20000000830 */
[----:B------:R-:W-:-:S07]  /*62e0*/  PLOP3.LUT P0, PT, PT, PT, UP0, 0x80, 0x8 ;  /* 0x000000000008781c */ /* 0x000fce0003f0f008 */
[----:B------:R-:W-:-:S06]  /*62f0*/  DFMA R2, R2, R2, R2 ;  /* 0x000000020202722b */ /* 0x000fcc0000000002 */
[----:B------:R-:W-:Y:S02]  /*6300*/  @!P0 FSEL R0, R53, R5, P2 ;  /* 0x0000000535008208 */ /* 0x000fe40001000000 */
        /* <DEDUP_REMOVED lines=19> */
[----:B------:R-:W-:-:S07]  /*6440*/  IMAD.MOV.U32 R3, RZ, RZ, R0 ;  /* 0x000000ffff037224 */ /* 0x000fce00078e0000 */
.L_x_544:
[----:B------:R-:W-:Y:S01]  /*6450*/  LDS R0, [R9+0x18] ;  /* 0x0000180009007984 */ /* 0x000fe20000000800 */
[----:B------:R-:W-:Y:S01]  /*6460*/  FSETP.NEU.AND P0, PT, R6, 1, PT ;  /* 0x3f8000000600780b */ /* 0x000fe20003f0d000 */
[----:B------:R-:W-:Y:S02]  /*6470*/  UMOV UR49, 0x40280000 ;  /* 0x4028000000317882 */ /* 0x000fe40000000000 */
[----:B------:R-:W0:Y:S01]  /*6480*/  LDS R5, [R9+0x3d8] ;  /* 0x0003d80009057984 */ /* 0x000e220000000800 */
[----:B------:R-:W-:Y:S02]  /*6490*/  FSEL R58, R2, -1.54028256424871466263e+29, P0 ;  /* 0xeff8d898023a7808 */ /* 0x000fe40000000000 */
[----:B------:R-:W-:-:S06]  /*64a0*/  FSEL R59, R3, 0.17376267910003662109, P0 ;  /* 0x3e31eed8033b7808 */ /* 0x000fcc0000000000 */
[C---:B------:R-:W-:Y:S02]  /*64b0*/  DADD R48, R54.reuse, R58 ;  /* 0x0000000036307229 */ /* 0x040fe4000000003a */
        /* <DEDUP_REMOVED lines=12> */
[----:B------:R-:W0:Y:S01]  /*6580*/  MUFU.RCP64H R49, 479001600 ;  /* 0x41bc8cfc00317908 */ /* 0x000e220000001800 */
[----:B------:R-:W-:Y:S01]  /*6590*/  ISETP.NE.AND P3, PT, R4, RZ, PT ;  /* 0x000000ff0400720c */ /* 0x000fe20003f65270 */
[----:B------:R-:W-:Y:S01]  /*65a0*/  IMAD.MOV.U32 R4, RZ, RZ, 0x0 ;  /* 0x00000000ff047424 */ /* 0x000fe200078e00ff */
[----:B------:R-:W-:Y:S01]  /*65b0*/  UISETP.NE.AND UP0, UPT, UR65, URZ, UPT ;  /* 0x000000ff4100728c */ /* 0x000fe2000bf05270 */
[----:B------:R-:W-:Y:S01]  /*65c0*/  IMAD.MOV.U32 R5, RZ, RZ, 0x41bc8cfc ;  /* 0x41bc8cfcff057424 */ /* 0x000fe200078e00ff */
[----:B------:R-:W-:Y:S01]  /*65d0*/  FSETP.NEU.AND P4, PT, R11, RZ, PT ;  /* 0x000000ff0b00720b */ /* 0x000fe20003f8d000 */
[----:B------:R-:W-:Y:S01]  /*65e0*/  IMAD.MOV.U32 R48, RZ, RZ, 0x1 ;  /* 0x00000001ff307424 */ /* 0x000fe200078e00ff */
[----:B------:R-:W-:Y:S01]  /*65f0*/  DADD R50, R30, 12 ;  /* 0x402800001e327429 */ /* 0x000fe20000000000 */
[----:B------:R-:W-:Y:S02]  /*6600*/  ISETP.NE.AND P2, PT, R8, RZ, PT ;  /* 0x000000ff0800720c */ /* 0x000fe40003f45270 */
[----:B------:R-:W-:-:S02]  /*6610*/  PLOP3.LUT P0, PT, PT, PT, UP0, 0x80, 0x8 ;  /* 0x000000000008781c */ /* 0x000fc40003f0f008 */
[----:B------:R-:W-:Y:S02]  /*6620*/  PLOP3.LUT P1, PT, PT, PT, UP0, 0x80, 0x8 ;  /* 0x000000000008781c */ /* 0x000fe40003f2f008 */
[----:B------:R-:W-:Y:S02]  /*6630*/  FSEL R47, R47, RZ, P4 ;  /* 0x000000ff2f2f7208 */ /* 0x000fe40002000000 */
[----:B------:R-:W-:Y:S01]  /*6640*/  FSEL R0, R2, RZ, P4 ;  /* 0x000000ff02007208 */ /* 0x000fe20002000000 */
[----:B0-----:R-:W-:Y:S01]  /*6650*/  DFMA R42, R48, -R4, 1 ;  /* 0x3ff00000302a742b */ /* 0x001fe20000000804 */
[----:B------:R-:W-:Y:S02]  /*6660*/  FSEL R3, R47, RZ, P3 ;  /* 0x000000ff2f037208 */ /* 0x000fe40001800000 */
[----:B------:R-:W-:-:S03]  /*6670*/  FSEL R39, R0, +QNAN , P3 ;  /* 0x7ff0000000277808 */ /* 0x000fc60001800000 */
[----:B------:R-:W-:Y:S02]  /*6680*/  @!P0 FSEL R47, R50, R3, P2 ;  /* 0x00000003322f8208 */ /* 0x000fe40001000000 */
[----:B------:R-:W-:Y:S01]  /*6690*/  DFMA R42, R42, R42, R42 ;  /* 0x0000002a2a2a722b */ /* 0x000fe2000000002a */
[----:B------:R-:W-:-:S07]  /*66a0*/  @!P1 FSEL R0, R51, R39, P2 ;  /* 0x0000002733009208 */ /* 0x000fce0001000000 */
        /* <DEDUP_REMOVED lines=20> */
.L_x_545:
[----:B------:R-:W0:Y:S01]  /*67f0*/  LDC.64 R42, c[0x0][0x3a0] ;  /* 0x0000e800ff2a7b82 */ /* 0x000e220000000a00 */
[----:B------:R-:W2:Y:S04]  /*6800*/  LDG.E R47, desc[UR32][R28.64] ;  /* 0x000000201c2f7981 */ /* 0x000ea8000c1e1900 */
[----:B------:R-:W-:Y:S04]  /*6810*/  LDS R0, [R9+0x1e0] ;  /* 0x0001e00009007984 */ /* 0x000fe80000000800 */
[----:B------:R-:W1:Y:S01]  /*6820*/  LDS R5, [R9+0x210] ;  /* 0x0002100009057984 */ /* 0x000e620000000800 */
[----:B0-----:R-:W-:-:S06]  /*6830*/  IMAD.WIDE R42, R14, 0x4, R42 ;  /* 0x000000040e2a7825 */ /* 0x001fcc00078e022a */
[----:B------:R-:W3:Y:S01]  /*6840*/  LDG.E.CONSTANT R42, desc[UR32][R42.64] ;  /* 0x000000202a2a7981 */ /* 0x000ee2000c1e9900 */
[----:B------:R-:W-:-:S04]  /*6850*/  FSETP.NEU.AND P0, PT, R11, 1, PT ;  /* 0x3f8000000b00780b */ /* 0x000fc80003f0d000 */
[----:B------:R-:W-:Y:S01]  /*6860*/  FSEL R4, R2, -1.54028256424871466263e+29, P0 ;  /* 0xeff8d89802047808 */ /* 0x000fe20000000000 */
[----:B-1----:R-:W-:Y:S01]  /*6870*/  FADD R0, R0, R5 ;  /* 0x0000000500007221 */ /* 0x002fe20000000000 */
[----:B------:R-:W-:-:S03]  /*6880*/  FSEL R5, R3, 0.17376267910003662109, P0 ;  /* 0x3e31eed803057808 */ /* 0x000fc60000000000 */
[----:B------:R0:W1:Y:S03]  /*6890*/  F2F.F64.F32 R2, R0 ;  /* 0x0000000000027310 */ /* 0x0000660000201800 */
[----:B------:R-:W-:Y:S02]  /*68a0*/  DADD R58, R58, R4 ;  /* 0x000000003a3a7229 */ /* 0x000fe40000000004 */
[----:B------:R-:W-:-:S03]  /*68b0*/  DMUL R4, R4, UR40 ;  /* 0x0000002804047c28 */ /* 0x000fc60008000000 */
[----:B------:R-:W4:Y:S01]  /*68c0*/  F2F.F64.F32 R38, R38 ;  /* 0x0000002600267310 */ /* 0x000f220000201800 */
[----:B0-----:R-:W0:Y:S02]  /*68d0*/  LDC R0, c[0x0][0x380] ;  /* 0x0000e000ff007b82 */ /* 0x001e240000000800 */
[----:B------:R-:W-:Y:S02]  /*68e0*/  DMUL R58, R58, UR38 ;  /* 0x000000263a3a7c28 */ /* 0x000fe40008000000 */
[----:B-1----:R-:W-:-:S08]  /*68f0*/  DMUL R4, R2, R4 ;  /* 0x0000000402047228 */ /* 0x002fd00000000000 */
[----:B------:R-:W-:-:S08]  /*6900*/  DFMA R4, R58, R2, R4 ;  /* 0x000000023a04722b */ /* 0x000fd00000000004 */
[----:B------:R-:W-:-:S08]  /*6910*/  DADD R4, R40, R4 ;  /* 0x0000000028047229 */ /* 0x000fd00000000004 */
[----:B----4-:R-:W-:Y:S01]  /*6920*/  DADD R4, R4, R38 ;  /* 0x0000000004047229 */ /* 0x010fe20000000026 */
[----:B------:R-:W-:-:S09]  /*6930*/  FADD R2, R25, R25 ;  /* 0x0000001919027221 */ /* 0x000fd20000000000 */
[----:B------:R-:W3:Y:S01]  /*6940*/  F2F.F32.F64 R4, R4 ;  /* 0x0000000400047310 */ /* 0x000ee20000301000 */
[----:B------:R-:W-:-:S04]  /*6950*/  UIADD3 UR10, UPT, UPT, UR10, 0x1, URZ ;  /* 0x000000010a0a7890 */ /* 0x000fc8000fffe0ff */
[----:B------:R-:W-:Y:S01]  /*6960*/  UISETP.NE.AND UP0, UPT, UR10, -0xc, UPT ;  /* 0xfffffff40a00788c */ /* 0x000fe2000bf05270 */
[C---:B0-----:R-:W-:Y:S02]  /*6970*/  IMAD R16, R0.reuse, UR9, R16 ;  /* 0x0000000900107c24 */ /* 0x041fe4000f8e0210 */
[C---:B------:R-:W-:Y:S02]  /*6980*/  IMAD R13, R0.reuse, UR9, R13 ;  /* 0x00000009000d7c24 */ /* 0x040fe4000f8e020d */
[C---:B------:R-:W-:Y:S02]  /*6990*/  IMAD R15, R0.reuse, UR9, R15 ;  /* 0x00000009000f7c24 */ /* 0x040fe4000f8e020f */
[----:B------:R-:W-:Y:S02]  /*69a0*/  IMAD R14, R0, UR9, R14 ;  /* 0x00000009000e7c24 */ /* 0x000fe4000f8e020e */
[----:B------:R-:W-:Y:S02]  /*69b0*/  IMAD.MOV.U32 R20, RZ, RZ, R7 ;  /* 0x000000ffff147224 */ /* 0x000fe400078e0007 */
[----:B--2---:R-:W-:-:S04]  /*69c0*/  FADD R47, R2, -R47 ;  /* 0x8000002f022f7221 */ /* 0x004fc80000000000 */
[----:B---3--:R-:W-:-:S05]  /*69d0*/  FFMA R47, R4, R42, R47 ;  /* 0x0000002a042f7223 */ /* 0x008fca000000002f */
[----:B------:R0:W-:Y:S01]  /*69e0*/  STG.E desc[UR32][R28.64], R47 ;  /* 0x0000002f1c007986 */ /* 0x0001e2000c101920 */
[----:B------:R-:W-:Y:S05]  /*69f0*/  BRA.U UP0, `(.L_x_546) ;  /* 0xffffffa900e07547 */ /* 0x000fea000b83ffff */
[----:B------:R-:W-:Y:S05]  /*6a00*/  EXIT ;  /* 0x000000000000794d */ /* 0x000fea0003800000 */
        .weak           $__internal_21_$__cuda_sm20_div_rn_f64_full
        .type           $__internal_21_$__cuda_sm20_div_rn_f64_full,@function
        .size           $__internal_21_$__cuda_sm20_div_rn_f64_full,($_Z15Sigma_3D_SolverifififfPfS_S_$__internal_accurate_pow - $__internal_21_$__cuda_sm20_div_rn_f64_full)
$__internal_21_$__cuda_sm20_div_rn_f64_full:
        /* <DEDUP_REMOVED lines=35> */
.L_x_547:
        /* <DEDUP_REMOVED lines=8> */
[----:B------:R-:W-:-:S04]  /*6cc0*/  LOP3.LUT R48, R57, 0x7ff00000, RZ, 0xc0, !PT ;  /* 0x7ff0000039307812 */ /* 0x000fc800078ec0ff */
[CC--:B------:R-:W-:Y:S02]  /*6cd0*/  ISETP.GE.U32.AND P5, PT, R2.reuse, R48.reuse, PT ;  /* 0x000000300200720c */ /* 0x0c0fe40003fa6070 */
[----:B------:R-:W-:Y:S01]  /*6ce0*/  VIADDMNMX R2, R2, -R48, 0xb9600000, !PT ;  /* 0xb960000002027446 */ /* 0x000fe20007800930 */
[----:B------:R-:W-:Y:S01]  /*6cf0*/  IMAD.MOV.U32 R48, RZ, RZ, RZ ;  /* 0x000000ffff307224 */ /* 0x000fe200078e00ff */
        /* <DEDUP_REMOVED lines=25> */
.L_x_548:
        /* <DEDUP_REMOVED lines=17> */
.L_x_551:
[----:B------:R-:W-:Y:S01]  /*6fa0*/  LOP3.LUT R0, R57, 0x80000, RZ, 0xfc, !PT ;  /* 0x0008000039007812 */ /* 0x000fe200078efcff */
[----:B------:R-:W-:-:S04]  /*6fb0*/  IMAD.MOV.U32 R68, RZ, RZ, R56 ;  /* 0x000000ffff447224 */ /* 0x000fc800078e0038 */
[----:B------:R-:W-:Y:S01]  /*6fc0*/  IMAD.MOV.U32 R69, RZ, RZ, R0 ;  /* 0x000000ffff457224 */ /* 0x000fe200078e0000 */
[----:B------:R-:W-:Y:S06]  /*6fd0*/  BRA `(.L_x_549) ;  /* 0x00000000000c7947 */ /* 0x000fec0003800000 */
.L_x_550:
[----:B------:R-:W-:Y:S01]  /*6fe0*/  LOP3.LUT R0, R63, 0x80000, RZ, 0xfc, !PT ;  /* 0x000800003f007812 */ /* 0x000fe200078efcff */
[----:B------:R-:W-:-:S04]  /*6ff0*/  IMAD.MOV.U32 R68, RZ, RZ, R62 ;  /* 0x000000ffff447224 */ /* 0x000fc800078e003e */
[----:B------:R-:W-:-:S07]  /*7000*/  IMAD.MOV.U32 R69, RZ, RZ, R0 ;  /* 0x000000ffff457224 */ /* 0x000fce00078e0000 */
.L_x_549:
[----:B------:R-:W-:Y:S02]  /*7010*/  IMAD.MOV.U32 R48, RZ, RZ, R47 ;  /* 0x000000ffff307224 */ /* 0x000fe400078e002f */
[----:B------:R-:W-:Y:S02]  /*7020*/  IMAD.MOV.U32 R49, RZ, RZ, 0x0 ;  /* 0x00000000ff317424 */ /* 0x000fe400078e00ff */
[----:B------:R-:W-:Y:S02]  /*7030*/  IMAD.MOV.U32 R2, RZ, RZ, R68 ;  /* 0x000000ffff027224 */ /* 0x000fe400078e0044 */
[----:B------:R-:W-:Y:S01]  /*7040*/  IMAD.MOV.U32 R0, RZ, RZ, R69 ;  /* 0x000000ffff007224 */ /* 0x000fe200078e0045 */
[----:B------:R-:W-:Y:S06]  /*7050*/  RET.REL.NODEC R48 `(_Z15Sigma_3D_SolverifififfPfS_S_) ;  /* 0xffffff8c30e87950 */ /* 0x000fec0003c3ffff */
        .type           $_Z15Sigma_3D_SolverifififfPfS_S_$__internal_accurate_pow,@function
        .size           $_Z15Sigma_3D_SolverifififfPfS_S_$__internal_accurate_pow,(.L_x_888 - $_Z15Sigma_3D_SolverifififfPfS_S_$__internal_accurate_pow)
$_Z15Sigma_3D_SolverifififfPfS_S_$__internal_accurate_pow:
[----:B------:R-:W-:Y:S01]  /*7060*/  ISETP.GT.U32.AND P6, PT, R2, 0xfffff, PT ;  /* 0x000fffff0200780c */ /* 0x000fe20003fc4070 */
[----:B------:R-:W-:Y:S01]  /*7070*/  IMAD.MOV.U32 R48, RZ, RZ, R47 ;  /* 0x000000ffff307224 */ /* 0x000fe200078e002f */
[----:B------:R-:W-:Y:S01]  /*7080*/  USHF.L.U32 UR46, UR49, 0x1, URZ ;  /* 0x00000001312e7899 */ /* 0x000fe200080006ff */
[--C-:B------:R-:W-:Y:S01]  /*7090*/  IMAD.MOV.U32 R49, RZ, RZ, R2.reuse ;  /* 0x000000ffff317224 */ /* 0x100fe200078e0002 */
[----:B------:R-:W-:Y:S01]  /*70a0*/  UP2UR UR45, UPR, URZ, 0x1 ;  /* 0x00000001ff2d7883 */ /* 0x000fe20008000000 */
[----:B------:R-:W-:Y:S01]  /*70b0*/  IMAD.MOV.U32 R56, RZ, RZ, RZ ;  /* 0x000000ffff387224 */ /* 0x000fe200078e00ff */
[----:B------:R-:W-:Y:S02]  /*70c0*/  ULOP3.LUT UR44, UR49, 0xff0fffff, URZ, 0xc0, !UPT ;  /* 0xff0fffff312c7892 */ /* 0x000fe4000f8ec0ff */
[----:B------:R-:W-:Y:S01]  /*70d0*/  UISETP.GT.U32.AND UP0, UPT, UR46, -0x2000001, UPT ;  /* 0xfdffffff2e00788c */ /* 0x000fe2000bf04070 */
[----:B------:R-:W-:Y:S02]  /*70e0*/  UMOV UR47, 0x3c7abc9e ;  /* 0x3c7abc9e002f7882 */ /* 0x000fe40000000000 */
[----:B------:R-:W-:Y:S01]  /*70f0*/  UMOV UR46, 0x3b39803f ;  /* 0x3b39803f002e7882 */ /* 0x000fe20000000000 */
[----:B------:R-:W-:Y:S01]  /*7100*/  USEL UR49, UR44, UR49, UP0 ;  /* 0x000000312c317287 */ /* 0x000fe20008000000 */
[----:B------:R-:W-:Y:S01]  /*7110*/  @!P6 DMUL R50, R48, 1.80143985094819840000e+16 ;  /* 0x435000003032e828 */ /* 0x000fe20000000000 */
[----:B------:R-:W-:Y:S01]  /*7120*/  UISETP.NE.AND UP0, UPT, UR45, URZ, UPT ;  /* 0x000000ff2d00728c */ /* 0x000fe2000bf05270 */
[--C-:B------:R-:W-:Y:S01]  /*7130*/  IMAD.MOV.U32 R48, RZ, RZ, R2.reuse ;  /* 0x000000ffff307224 */ /* 0x100fe200078e0002 */
[----:B------:R-:W-:Y:S01]  /*7140*/  SHF.R.U32.HI R2, RZ, 0x14, R2 ;  /* 0x00000014ff027819 */ /* 0x000fe20000011602 */
[----:B------:R-:W-:Y:S01]  /*7150*/  UMOV UR44, 0x7d2cafe2 ;  /* 0x7d2cafe2002c7882 */ /* 0x000fe20000000000 */
[----:B------:R-:W-:Y:S01]  /*7160*/  UMOV UR45, 0x3eb0f5ff ;  /* 0x3eb0f5ff002d7882 */ /* 0x000fe20000000000 */
[----:B------:R-:W-:-:S04]  /*7170*/  UMOV UR48, UR4 ;  /* 0x0000000400307c82 */ /* 0x000fc80008000000 */
[----:B------:R-:W-:Y:S01]  /*7180*/  @!P6 IMAD.MOV.U32 R48, RZ, RZ, R51 ;  /* 0x000000ffff30e224 */ /* 0x000fe200078e0033 */
[----:B------:R-:W-:Y:S01]  /*7190*/  @!P6 LEA.HI R2, R51, 0xffffffca, RZ, 0xc ;  /* 0xffffffca3302e811 */ /* 0x000fe200078f60ff */
[----:B------:R-:W-:-:S03]  /*71a0*/  @!P6 IMAD.MOV.U32 R47, RZ, RZ, R50 ;  /* 0x000000ffff2fe224 */ /* 0x000fc600078e0032 */
[----:B------:R-:W-:Y:S01]  /*71b0*/  LOP3.LUT R48, R48, 0x800fffff, RZ, 0xc0, !PT ;  /* 0x800fffff30307812 */ /* 0x000fe200078ec0ff */
[----:B------:R-:W-:-:S03]  /*71c0*/  IMAD.MOV.U32 R50, RZ, RZ, R47 ;  /* 0x000000ffff327224 */ /* 0x000fc600078e002f */
[----:B------:R-:W-:Y:S01]  /*71d0*/  LOP3.LUT R49, R48, 0x3ff00000, RZ, 0xfc, !PT ;  /* 0x3ff0000030317812 */ /* 0x000fe200078efcff */
[----:B------:R-:W-:-:S03]  /*71e0*/  VIADD R48, R2, 0xfffffc01 ;  /* 0xfffffc0102307836 */ /* 0x000fc60000000000 */
[----:B------:R-:W-:Y:S01]  /*71f0*/  ISETP.GE.U32.AND P6, PT, R49, 0x3ff6a09f, PT ;  /* 0x3ff6a09f3100780c */ /* 0x000fe20003fc6070 */
[----:B------:R-:W-:Y:S02]  /*7200*/  IMAD.MOV.U32 R51, RZ, RZ, R49 ;  /* 0x000000ffff337224 */ /* 0x000fe400078e0031 */
[----:B------:R-:W-:-:S10]  /*7210*/  IMAD.MOV.U32 R49, RZ, RZ, 0x43300000 ;  /* 0x43300000ff317424 */ /* 0x000fd400078e00ff */
[----:B------:R-:W-:Y:S02]  /*7220*/  @P6 VIADD R47, R51, 0xfff00000 ;  /* 0xfff00000332f6836 */ /* 0x000fe40000000000 */
[----:B------:R-:W-:Y:S02]  /*7230*/  @P6 VIADD R48, R2, 0xfffffc02 ;  /* 0xfffffc0202306836 */ /* 0x000fe40000000000 */
[----:B------:R-:W-:-:S03]  /*7240*/  @P6 IMAD.MOV.U32 R51, RZ, RZ, R47 ;  /* 0x000000ffff336224 */ /* 0x000fc600078e002f */
[----:B------:R-:W-:-:S03]  /*7250*/  LOP3.LUT R48, R48, 0x80000000, RZ, 0x3c, !PT ;  /* 0x8000000030307812 */ /* 0x000fc600078e3cff */
        /* <DEDUP_REMOVED lines=10> */
[-C--:B------:R-:W-:Y:S02]  /*7300*/  DMUL R60, R72, R72.reuse ;  /* 0x00000048483c7228 */ /* 0x080fe40000000000 */
[----:B------:R-:W-:Y:S02]  /*7310*/  DADD R70, R50, -R72 ;  /* 0x0000000032467229 */ /* 0x000fe40000000848 */
[----:B------:R-:W-:-:S04]  /*7320*/  DMUL R64, R72, R72 ;  /* 0x0000004848407228 */ /* 0x000fc80000000000 */
        /* <DEDUP_REMOVED lines=11> */
[----:B------:R-:W-:Y:S02]  /*73e0*/  DMUL R70, R62, R70 ;  /* 0x000000463e467228 */ /* 0x000fe40000000000 */
[----:B------:R-:W-:-:S03]  /*73f0*/  DFMA R62, R72, R72, -R64 ;  /* 0x00000048483e722b */ /* 0x000fc60000000840 */
        /* <DEDUP_REMOVED lines=14> */
[----:B------:R-:W-:Y:S01]  /*74e0*/  DMUL R56, R72, R64 ;  /* 0x0000004048387228 */ /* 0x000fe20000000000 */
[----:B------:R-:W-:Y:S02]  /*74f0*/  VIADD R61, R71, 0x100000 ;  /* 0x00100000473d7836 */ /* 0x000fe40000000000 */
[----:B------:R-:W-:-:S03]  /*7500*/  IMAD.MOV.U32 R60, RZ, RZ, R70 ;  /* 0x000000ffff3c7224 */ /* 0x000fc600078e0046 */
[----:B------:R-:W-:Y:S01]  /*7510*/  DADD R66, R50, -UR44 ;  /* 0x8000002c32427e29 */ /* 0x000fe20008000000 */
[----:B------:R-:W-:Y:S01]  /*7520*/  UMOV UR44, 0x80000000 ;  /* 0x80000000002c7882 */ /* 0x000fe20000000000 */
[C---:B------:R-:W-:Y:S01]  /*7530*/  DFMA R50, R72.reuse, R64, -R56 ;  /* 0x000000404832722b */ /* 0x040fe20000000838 */
[----:B------:R-:W-:Y:S01]  /*7540*/  UMOV UR45, 0x43300000 ;  /* 0x43300000002d7882 */ /* 0x000fe20000000000 */
[----:B------:R-:W-:-:S06]  /*7550*/  DFMA R62, R72, R60, R62 ;  /* 0x0000003c483e722b */ /* 0x000fcc000000003e */
[----:B------:R-:W-:Y:S02]  /*7560*/  DFMA R64, R70, R64, R50 ;  /* 0x000000404640722b */ /* 0x000fe40000000032 */
[----:B------:R-:W-:-:S06]  /*7570*/  DADD R50, R68, R66 ;  /* 0x0000000044327229 */ /* 0x000fcc0000000042 */
[----:B------:R-:W-:Y:S02]  /*7580*/  DFMA R62, R72, R62, R64 ;  /* 0x0000003e483e722b */ /* 0x000fe40000000040 */
[----:B------:R-:W-:Y:S02]  /*7590*/  DMUL R60, R50, R56 ;  /* 0x00000038323c7228 */ /* 0x000fe40000000000 */
[----:B------:R-:W-:-:S06]  /*75a0*/  DADD R68, R68, -R50 ;  /* 0x0000000044447229 */ /* 0x000fcc0000000832 */
        /* <DEDUP_REMOVED lines=9> */
[----:B------:R-:W-:Y:S02]  /*7640*/  DADD R72, R56, R72 ;  /* 0x0000000038487229 */ /* 0x000fe40000000048 */
[----:B------:R-:W-:Y:S01]  /*7650*/  DADD R56, R48, -UR44 ;  /* 0x8000002c30387e29 */ /* 0x000fe20008000000 */
[----:B------:R-:W-:Y:S01]  /*7660*/  UMOV UR44, 0xfefa39ef ;  /* 0xfefa39ef002c7882 */ /* 0x000fe20000000000 */
[----:B------:R-:W-:-:S04]  /*7670*/  UMOV UR45, 0x3fe62e42 ;  /* 0x3fe62e42002d7882 */ /* 0x000fc80000000000 */
[----:B------:R-:W-:-:S08]  /*7680*/  DADD R60, R60, R72 ;  /* 0x000000003c3c7229 */ /* 0x000fd00000000048 */
        /* <DEDUP_REMOVED lines=74> */
.L_x_552:
[----:B------:R-:W-:Y:S01]  /*7b30*/  DFMA R50, R50, R60, R60 ;  /* 0x0000003c3232722b */ /* 0x000fe2000000003c */
[----:B------:R-:W-:Y:S01]  /*7b40*/  IMAD.MOV.U32 R48, RZ, RZ, R0 ;  /* 0x000000ffff307224 */ /* 0x000fe200078e0000 */
[----:B------:R-:W-:Y:S01]  /*7b50*/  DSETP.NEU.AND P6, PT, |R60|, +INF , PT ;  /* 0x7ff000003c00742a */ /* 0x000fe20003fcd200 */
[----:B------:R-:W-:-:S07]  /*7b60*/  IMAD.MOV.U32 R49, RZ, RZ, 0x0 ;  /* 0x00000000ff317424 */ /* 0x000fce00078e00ff */
[----:B------:R-:W-:Y:S02]  /*7b70*/  FSEL R47, R60, R50, !P6 ;  /* 0x000000323c2f7208 */ /* 0x000fe40007000000 */
[----:B------:R-:W-:Y:S01]  /*7b80*/  FSEL R2, R61, R51, !P6 ;  /* 0x000000333d027208 */ /* 0x000fe20007000000 */
[----:B------:R-:W-:Y:S06]  /*7b90*/  RET.REL.NODEC R48 `(_Z15Sigma_3D_SolverifififfPfS_S_) ;  /* 0xffffff8430187950 */ /* 0x000fec0003c3ffff */
.L_x_553:
        /* <DEDUP_REMOVED lines=14> */
.L_x_888:


//--------------------- .text._Z23ADI_3D_Solver_OptimizedifififfPfS_S_ --------------------------
	.section	.text._Z23ADI_3D_Solver_OptimizedifififfPfS_S_,"ax",@progbits
	.align	128
        .global         _Z23ADI_3D_Solver_OptimizedifififfPfS_S_
        .type           _Z23ADI_3D_Solver_OptimizedifififfPfS_S_,@function
        .size           _Z23ADI_3D_Solver_OptimizedifififfPfS_S_,(.L_x_889 - _Z23ADI_3D_Solver_OptimizedifififfPfS_S_)
        .other          _Z23ADI_3D_Solver_OptimizedifififfPfS_S_,@"STO_CUDA_ENTRY STV_DEFAULT"
_Z23ADI_3D_Solver_OptimizedifififfPfS_S_:
.text._Z23ADI_3D_Solver_OptimizedifififfPfS_S_:
        /* <DEDUP_REMOVED lines=21> */
[----:B------:R-:W-:Y:S05]  /*0150*/  CALL.REL.NOINC `($__internal_22_$__cuda_sm3x_div_rn_noftz_f32_slowpath) ;  /* 0x0000001000c47944 */ /* 0x000fea0003c00000 */
[----:B------:R-:W-:-:S07]  /*0160*/  MOV R4, R5 ;  /* 0x0000000500047202 */ /* 0x000fce0000000f00 */
.L_x_556:
[----:B------:R-:W0:Y:S01]  /*0170*/  LDC R3, c[0x0][0x38c] ;  /* 0x0000e300ff037b82 */ /* 0x000e220000000800 */
[----:B------:R-:W-:Y:S01]  /*0180*/  FMUL R4, R4, 0.5 ;  /* 0x3f00000004047820 */ /* 0x000fe20000400000 */
        /* <DEDUP_REMOVED lines=12> */
.L_x_557:
        /* <DEDUP_REMOVED lines=13> */
.L_x_558:
[----:B------:R-:W0:Y:S01]  /*0320*/  LDC R10, c[0x0][0x398] ;  /* 0x0000e600ff0a7b82 */ /* 0x000e220000000800 */
[----:B------:R-:W0:Y:S01]  /*0330*/  LDCU UR8, c[0x0][0x394] ;  /* 0x00007280ff0877ac */ /* 0x000e220008000800 */
[----:B------:R-:W1:Y:S01]  /*0340*/  S2R R21, SR_TID.Y ;  /* 0x0000000000157919 */ /* 0x000e620000002200 */
[----:B------:R-:W-:Y:S01]  /*0350*/  FMUL R2, R5, 0.5 ;  /* 0x3f00000005027820 */ /* 0x000fe20000400000 */
[----:B------:R-:W2:Y:S04]  /*0360*/  S2R R25, SR_TID.Z ;  /* 0x0000000000197919 */ /* 0x000ea80000002300 */
[----:B------:R-:W3:Y:S08]  /*0370*/  LDC.64 R8, c[0x0][0x380] ;  /* 0x0000e000ff087b82 */ /* 0x000ef00000000a00 */
[----:B------:R-:W4:Y:S01]  /*0380*/  LDC.64 R18, c[0x0][0x388] ;  /* 0x0000e200ff127b82 */ /* 0x000f220000000a00 */
[----:B0-----:R-:W-:-:S07]  /*0390*/  FADD R3, R10, UR8 ;  /* 0x000000080a037e21 */ /* 0x001fce0008000000 */
[----:B------:R-:W1:Y:S01]  /*03a0*/  S2UR UR4, SR_CTAID.Y ;  /* 0x00000000000479c3 */ /* 0x000e620000002600 */
[----:B------:R-:W-:-:S04]  /*03b0*/  FMUL R3, R4, R3 ;  /* 0x0000000304037220 */ /* 0x000fc80000400000 */
[----:B------:R-:W-:-:S03]  /*03c0*/  FFMA R3, R4, UR8, R3 ;  /* 0x0000000804037c23 */ /* 0x000fc60008000003 */
[----:B------:R-:W1:Y:S01]  /*03d0*/  LDC R20, c[0x0][0x364] ;  /* 0x0000d900ff147b82 */ /* 0x000e620000000800 */
[-C--:B---3--:R-:W-:Y:S01]  /*03e0*/  FFMA R5, RZ, R10.reuse, R9 ;  /* 0x0000000aff057223 */ /* 0x088fe20000000009 */
[C---:B------:R-:W-:Y:S01]  /*03f0*/  SHF.L.U32 R11, R8.reuse, 0x3, RZ ;  /* 0x00000003080b7819 */ /* 0x040fe200000006ff */
[----:B------:R-:W-:Y:S02]  /*0400*/  IMAD R13, R8, 0xa, RZ ;  /* 0x0000000a080d7824 */ /* 0x000fe400078e02ff */
[----:B------:R-:W-:Y:S01]  /*0410*/  FMUL R5, R2, R5 ;  /* 0x0000000502057220 */ /* 0x000fe20000400000 */
[----:B------:R-:W-:Y:S02]  /*0420*/  IMAD R15, R8, 0xc, RZ ;  /* 0x0000000c080f7824 */ /* 0x000fe400078e02ff */
[----:B----4-:R-:W-:Y:S01]  /*0430*/  FFMA R7, RZ, R10, R19 ;  /* 0x0000000aff077223 */ /* 0x010fe20000000013 */
[----:B------:R-:W2:Y:S01]  /*0440*/  S2UR UR5, SR_CTAID.Z ;  /* 0x00000000000579c3 */ /* 0x000ea20000002700 */
[----:B------:R-:W-:Y:S01]  /*0450*/  FFMA R2, R2, R9, R5 ;  /* 0x0000000902027223 */ /* 0x000fe20000000005 */
[----:B------:R-:W-:Y:S01]  /*0460*/  SHF.L.U32 R5, R8, 0x1, RZ ;  /* 0x0000000108057819 */ /* 0x000fe200000006ff */
[----:B------:R-:W-:Y:S01]  /*0470*/  FMUL R7, R6, R7 ;  /* 0x0000000706077220 */ /* 0x000fe20000400000 */
[----:B------:R-:W-:-:S02]  /*0480*/  IMAD R9, R8, 0x6, RZ ;  /* 0x0000000608097824 */ /* 0x000fc400078e02ff */
[----:B------:R-:W-:Y:S02]  /*0490*/  IMAD R14, R11, R18, RZ ;  /* 0x000000120b0e7224 */ /* 0x000fe400078e02ff */
[----:B------:R-:W-:Y:S01]  /*04a0*/  FFMA R4, R6, R19, R7 ;  /* 0x0000001306047223 */ /* 0x000fe20000000007 */
[----:B------:R-:W2:Y:S01]  /*04b0*/  LDC R22, c[0x0][0x368] ;  /* 0x0000da00ff167b82 */ /* 0x000ea20000000800 */
[----:B------:R-:W0:Y:S01]  /*04c0*/  LDCU UR6, c[0x0][0x378] ;  /* 0x00006f00ff0677ac */ /* 0x000e220008000800 */
[----:B------:R-:W-:Y:S01]  /*04d0*/  SHF.L.U32 R7, R8, 0x2, RZ ;  /* 0x0000000208077819 */ /* 0x000fe200000006ff */
[----:B------:R-:W-:Y:S01]  /*04e0*/  IMAD R6, R18, R8, RZ ;  /* 0x0000000812067224 */ /* 0x000fe200078e02ff */
[----:B------:R-:W3:Y:S01]  /*04f0*/  LDCU UR7, c[0x0][0x374] ;  /* 0x00006e80ff0777ac */ /* 0x000ee20008000800 */
[-C--:B------:R-:W-:Y:S02]  /*0500*/  IMAD R8, R5, R18.reuse, RZ ;  /* 0x0000001205087224 */ /* 0x080fe400078e02ff */
[-C--:B------:R-:W-:Y:S01]  /*0510*/  IMAD R10, R7, R18.reuse, RZ ;  /* 0x00000012070a7224 */ /* 0x080fe200078e02ff */
[----:B------:R-:W4:Y:S01]  /*0520*/  LDCU UR8, c[0x0][0x370] ;  /* 0x00006e00ff0877ac */ /* 0x000f220008000800 */
[----:B------:R-:W-:-:S02]  /*0530*/  IMAD R12, R9, R18, RZ ;  /* 0x00000012090c7224 */ /* 0x000fc400078e02ff */
[-C--:B------:R-:W-:Y:S02]  /*0540*/  IMAD R16, R13, R18.reuse, RZ ;  /* 0x000000120d107224 */ /* 0x080fe400078e02ff */
[----:B------:R-:W-:Y:S02]  /*0550*/  IMAD R17, R15, R18, RZ ;  /* 0x000000120f117224 */ /* 0x000fe400078e02ff */
[C---:B-1----:R-:W-:Y:S02]  /*0560*/  IMAD R18, R20.reuse, UR4, R21 ;  /* 0x0000000414127c24 */ /* 0x042fe4000f8e0215 */
[----:B---3--:R-:W-:Y:S02]  /*0570*/  IMAD R20, R20, UR7, RZ ;  /* 0x0000000714147c24 */ /* 0x008fe4000f8e02ff */
[C---:B--2---:R-:W-:Y:S02]  /*0580*/  IMAD R19, R22.reuse, UR5, R25 ;  /* 0x0000000516137c24 */ /* 0x044fe4000f8e0219 */
[----:B0-----:R-:W-:-:S02]  /*0590*/  IMAD R21, R22, UR6, RZ ;  /* 0x0000000616157c24 */ /* 0x001fc4000f8e02ff */
[----:B----4-:R-:W-:-:S07]  /*05a0*/  IMAD R23, R23, UR8, RZ ;  /* 0x0000000817177c24 */ /* 0x010fce000f8e02ff */
.L_x_565:
[----:B------:R-:W-:Y:S01]  /*05b0*/  ISETP.GT.U32.AND P0, PT, R18, 0xf3, PT ;  /* 0x000000f31200780c */ /* 0x000fe20003f04070 */
[----:B------:R-:W-:-:S12]  /*05c0*/  BSSY.RECONVERGENT B1, `(.L_x_559) ;  /* 0x00000e4000017945 */ /* 0x000fd80003800200 */
[----:B0-----:R-:W-:Y:S05]  /*05d0*/  @P0 BRA `(.L_x_560) ;  /* 0x0000000c00880947 */ /* 0x001fea0003800000 */
[----:B------:R-:W-:-:S07]  /*05e0*/  MOV R22, R18 ;  /* 0x0000001200167202 */ /* 0x000fce0000000f00 */
.L_x_564:
        /* <DEDUP_REMOVED lines=11> */
[--C-:B-1----:R-:W-:Y:S02]  /*06a0*/  IMAD R34, R33, UR4, R22.reuse ;  /* 0x0000000421227c24 */ /* 0x102fe4000f8e0216 */
[-C--:B0-----:R-:W-:Y:S01]  /*06b0*/  IMAD R35, R25, R24.reuse, 0x6 ;  /* 0x0000000619237424 */ /* 0x081fe200078e0218 */
[----:B------:R-:W-:Y:S01]  /*06c0*/  IADD3 R25, PT, PT, R19, -0x4, RZ ;  /* 0xfffffffc13197810 */ /* 0x000fe20007ffe0ff */
[-C--:B------:R-:W-:Y:S01]  /*06d0*/  IMAD R45, R27, R24.reuse, 0x6 ;  /* 0x000000061b2d7424 */ /* 0x080fe200078e0218 */
[----:B------:R-:W-:Y:S01]  /*06e0*/  IADD3 R27, PT, PT, R19, 0x2, RZ ;  /* 0x00000002131b7810 */ /* 0x000fe20007ffe0ff */
[----:B------:R-:W-:Y:S01]  /*06f0*/  IMAD R41, R29, R24, 0x6 ;  /* 0x000000061d297424 */ /* 0x000fe200078e0218 */
[----:B------:R-:W-:Y:S01]  /*0700*/  IADD3 R29, PT, PT, R19, 0x5, RZ ;  /* 0x00000005131d7810 */ /* 0x000fe20007ffe0ff */
[--C-:B------:R-:W-:Y:S01]  /*0710*/  IMAD R25, R25, UR4, R22.reuse ;  /* 0x0000000419197c24 */ /* 0x100fe2000f8e0216 */
[-C--:B------:R-:W-:Y:S01]  /*0720*/  IADD3 R40, PT, PT, R35, R22.reuse, RZ ;  /* 0x0000001623287210 */ /* 0x080fe20007ffe0ff */
[--C-:B------:R-:W-:Y:S01]  /*0730*/  IMAD R24, R19, UR4, R22.reuse ;  /* 0x0000000413187c24 */ /* 0x100fe2000f8e0216 */
[----:B------:R-:W-:Y:S01]  /*0740*/  IADD3 R46, PT, PT, R34, -0x6, RZ ;  /* 0xfffffffa222e7810 */ /* 0x000fe20007ffe0ff */
[--C-:B------:R-:W-:Y:S01]  /*0750*/  IMAD R27, R27, UR4, R22.reuse ;  /* 0x000000041b1b7c24 */ /* 0x100fe2000f8e0216 */
[----:B------:R-:W-:Y:S01]  /*0760*/  IADD3 R25, PT, PT, R25, 0x6, RZ ;  /* 0x0000000619197810 */ /* 0x000fe20007ffe0ff */
[----:B------:R-:W-:Y:S01]  /*0770*/  IMAD R29, R29, UR4, R22 ;  /* 0x000000041d1d7c24 */ /* 0x000fe2000f8e0216 */
[----:B------:R-:W-:Y:S01]  /*0780*/  IADD3 R24, PT, PT, R24, 0x6, RZ ;  /* 0x0000000618187810 */ /* 0x000fe20007ffe0ff */
[-CC-:B--2---:R-:W-:Y:S01]  /*0790*/  IMAD R40, R40, R31.reuse, R0.reuse ;  /* 0x0000001f28287224 */ /* 0x184fe200078e0200 */
        /* <DEDUP_REMOVED lines=8> */
[C---:B------:R-:W-:Y:S01]  /*0820*/  IADD3 R37, PT, PT, R34.reuse, 0x2, RZ ;  /* 0x0000000222257810 */ /* 0x040fe20007ffe0ff */
[-CC-:B------:R-:W-:Y:S01]  /*0830*/  IMAD R33, R33, R31.reuse, R0.reuse ;  /* 0x0000001f21217224 */ /* 0x180fe200078e0200 */
[----:B------:R-:W-:Y:S01]  /*0840*/  IADD3 R38, PT, PT, R34, 0x6, RZ ;  /* 0x0000000622267810 */ /* 0x000fe20007ffe0ff */
[-CC-:B------:R-:W-:Y:S01]  /*0850*/  IMAD R36, R36, R31.reuse, R0.reuse ;  /* 0x0000001f24247224 */ /* 0x180fe200078e0200 */
        /* <DEDUP_REMOVED lines=11> */
[----:B------:R-:W-:-:S07]  /*0910*/  IMAD R35, R35, R31, R0 ;  /* 0x0000001f23237224 */ /* 0x000fce00078e0200 */
.L_x_563:
        /* <DEDUP_REMOVED lines=39> */
[----:B------:R-:W-:Y:S01]  /*0b90*/  IADD3 R29, PT, PT, R43, 0x6, RZ ;  /* 0x000000062b1d7810 */ /* 0x000fe20007ffe0ff */
[----:B--2---:R-:W-:Y:S01]  /*0ba0*/  FADD R52, R52, R51 ;  /* 0x0000003334347221 */ /* 0x004fe20000000000 */
[----:B------:R-:W-:-:S04]  /*0bb0*/  IMAD.WIDE R50, R10, 0x4, R26 ;  /* 0x000000040a327825 */ /* 0x000fc800078e021a */
[----:B------:R-:W-:Y:S01]  /*0bc0*/  FFMA R53, R3, R52, R28 ;  /* 0x0000003403357223 */ /* 0x000fe2000000001c */
[----:B------:R-:W-:Y:S01]  /*0bd0*/  IMAD.WIDE R28, R29, 0x4, R24 ;  /* 0x000000041d1c7825 */ /* 0x000fe200078e0218 */
[----:B------:R-:W2:Y:S05]  /*0be0*/  LDG.E.CONSTANT R50, desc[UR4][R50.64] ;  /* 0x0000000432327981 */ /* 0x000eaa000c1e9900 */
        /* <DEDUP_REMOVED lines=11> */
[----:B------:R-:W-:Y:S02]  /*0ca0*/  FFMA R52, R3, R52, R50 ;  /* 0x0000003403347223 */ /* 0x000fe40000000032 */
[----:B------:R-:W2:Y:S01]  /*0cb0*/  LDG.E.CONSTANT R50, desc[UR4][R26.64+-0x10] ;  /* 0xfffff0041a327981 */ /* 0x000ea2000c1e9900 */
[----:B---3--:R-:W-:-:S03]  /*0cc0*/  FADD R28, R29, R28 ;  /* 0x0000001c1d1c7221 */ /* 0x008fc60000000000 */
[----:B------:R-:W2:Y:S01]  /*0cd0*/  LDG.E.CONSTANT R29, desc[UR4][R26.64+0x10] ;  /* 0x000010041a1d7981 */ /* 0x000ea2000c1e9900 */
[----:B------:R-:W-:Y:S01]  /*0ce0*/  FFMA R53, R2, R28, R53 ;  /* 0x0000001c02357223 */ /* 0x000fe20000000035 */
[----:B--2---:R-:W-:-:S04]  /*0cf0*/  FADD R29, R29, R50 ;  /* 0x000000321d1d7221 */ /* 0x004fc80000000000 */
[----:B------:R-:W-:Y:S01]  /*0d00*/  FFMA R29, R2, R29, R52 ;  /* 0x0000001d021d7223 */ /* 0x000fe20000000034 */
[----:B------:R-:W-:-:S04]  /*0d10*/  FFMA R52, R53, 0.5, RZ ;  /* 0x3f00000035347823 */ /* 0x000fc800000000ff */
[----:B------:R-:W-:Y:S01]  /*0d20*/  FFMA R52, R29, 0.041666667908430099487, R52 ;  /* 0x3d2aaaab1d347823 */ /* 0x000fe20000000034 */
        /* <DEDUP_REMOVED lines=52> */
[----:B------:R-:W-:Y:S01]  /*1070*/  FMUL R50, R4, R51 ;  /* 0x0000003304327220 */ /* 0x000fe20000400000 */
[----:B------:R-:W-:-:S03]  /*1080*/  IADD3 R51, PT, PT, R46, 0x6, RZ ;  /* 0x000000062e337810 */ /* 0x000fc60007ffe0ff */
[----:B------:R-:W-:Y:S01]  /*1090*/  FFMA R53, R3, R53, R50 ;  /* 0x0000003503357223 */ /* 0x000fe20000000032 */
[----:B---3--:R-:W-:Y:S01]  /*10a0*/  FADD R28, R28, R29 ;  /* 0x0000001d1c1c7221 */ /* 0x008fe20000000000 */
[----:B------:R-:W-:-:S03]  /*10b0*/  IADD3 R29, PT, PT, R40, 0x6, RZ ;  /* 0x00000006281d7810 */ /* 0x000fc60007ffe0ff */
[----:B------:R-:W-:Y:S02]  /*10c0*/  FFMA R53, R2, R28, R53 ;  /* 0x0000001c02357223 */ /* 0x000fe40000000035 */
[----:B------:R-:W-:-:S04]  /*10d0*/  IMAD.WIDE R28, R29, 0x4, R24 ;  /* 0x000000041d1c7825 */ /* 0x000fc800078e0218 */
[----:B------:R-:W-:-:S04]  /*10e0*/  IMAD.WIDE R24, R51, 0x4, R24 ;  /* 0x0000000433187825 */ /* 0x000fc800078e0218 */
[----:B------:R-:W-:Y:S01]  /*10f0*/  FFMA R52, R53, 2.7557319981497130357e-07, R52 ;  /* 0x3493f27e35347823 */ /* 0x000fe20000000034 */
[----:B------:R-:W2:Y:S04]  /*1100*/  LDG.E.CONSTANT R28, desc[UR4][R28.64] ;  /* 0x000000041c1c7981 */ /* 0x000ea8000c1e9900 */
[----:B------:R0:W3:Y:S04]  /*1110*/  LDG.E.CONSTANT R53, desc[UR4][R24.64] ;  /* 0x0000000418357981 */ /* 0x0000e8000c1e9900 */
[----:B------:R-:W4:Y:S01]  /*1120*/  LDG.E.CONSTANT R29, desc[UR4][R26.64+0x30] ;  /* 0x000030041a1d7981 */ /* 0x000f22000c1e9900 */
[----:B0-----:R-:W-:-:S05]  /*1130*/  IMAD.WIDE R24, R17, 0x4, R26 ;  /* 0x0000000411187825 */ /* 0x001fca00078e021a */
[----:B------:R0:W2:Y:S02]  /*1140*/  LDG.E.CONSTANT R51, desc[UR4][R24.64] ;  /* 0x0000000418337981 */ /* 0x0000a4000c1e9900 */
[----:B0-----:R-:W0:Y:S01]  /*1150*/  LDC.64 R24, c[0x0][0x3a0] ;  /* 0x0000e800ff187b82 */ /* 0x001e220000000a00 */
[----:B--2---:R-:W-:Y:S01]  /*1160*/  FADD R28, R51, R28 ;  /* 0x0000001c331c7221 */ /* 0x004fe20000000000 */
[----:B------:R-:W-:Y:S02]  /*1170*/  IMAD.WIDE R50, R15, 0x4, R26 ;  /* 0x000000040f327825 */ /* 0x000fe400078e021a */
[----:B------:R-:W4:Y:S04]  /*1180*/  LDG.E.CONSTANT R26, desc[UR4][R26.64+-0x30] ;  /* 0xffffd0041a1a7981 */ /* 0x000f28000c1e9900 */
[----:B------:R-:W3:Y:S01]  /*1190*/  LDG.E.CONSTANT R50, desc[UR4][R50.64] ;  /* 0x0000000432327981 */ /* 0x000ee2000c1e9900 */
[----:B0-----:R-:W-:-:S06]  /*11a0*/  IMAD.WIDE R24, R47, 0x4, R24 ;  /* 0x000000042f187825 */ /* 0x001fcc00078e0218 */
[----:B------:R-:W2:Y:S01]  /*11b0*/  LDG.E.CONSTANT R25, desc[UR4][R24.64] ;  /* 0x0000000418197981 */ /* 0x000ea2000c1e9900 */
[----:B---3--:R-:W-:-:S04]  /*11c0*/  FADD R53, R50, R53 ;  /* 0x0000003532357221 */ /* 0x008fc80000000000 */
[----:B------:R-:W-:Y:S01]  /*11d0*/  FMUL R53, R4, R53 ;  /* 0x0000003504357220 */ /* 0x000fe20000400000 */
[----:B----4-:R-:W-:-:S03]  /*11e0*/  FADD R50, R29, R26 ;  /* 0x0000001a1d327221 */ /* 0x010fc60000000000 */
[----:B------:R-:W-:Y:S02]  /*11f0*/  FFMA R53, R3, R28, R53 ;  /* 0x0000001c03357223 */ /* 0x000fe40000000035 */
[----:B------:R-:W0:Y:S02]  /*1200*/  LDC.64 R28, c[0x0][0x3b0] ;  /* 0x0000ec00ff1c7b82 */ /* 0x000e240000000a00 */
[----:B------:R-:W-:Y:S01]  /*1210*/  FFMA R53, R2, R50, R53 ;  /* 0x0000003202357223 */ /* 0x000fe20000000035 */
[----:B0-----:R-:W-:-:S05]  /*1220*/  IMAD.WIDE R28, R47, 0x4, R28 ;  /* 0x000000042f1c7825 */ /* 0x001fca00078e021c */
[----:B------:R-:W3:Y:S01]  /*1230*/  LDG.E R50, desc[UR4][R28.64] ;  /* 0x000000041c327981 */ /* 0x000ee2000c1e1900 */
[----:B------:R-:W-:Y:S01]  /*1240*/  IADD3 R30, PT, PT, R21, R30, RZ ;  /* 0x0000001e151e7210 */ /* 0x000fe20007ffe0ff */
[----:B------:R-:W-:-:S03]  /*1250*/  FFMA R53, R53, 2.0876755879584152353e-09, R52 ;  /* 0x310f76c735357823 */ /* 0x000fc60000000034 */
[----:B------:R-:W-:Y:S01]  /*1260*/  ISETP.GE.U32.AND P0, PT, R30, 0xf4, PT ;  /* 0x000000f41e00780c */ /* 0x000fe20003f06070 */
[----:B------:R-:W-:Y:S01]  /*1270*/  FADD R48, R48, R53 ;  /* 0x0000003530307221 */ /* 0x000fe20000000000 */
[----:B------:R-:W-:-:S05]  /*1280*/  IMAD R47, R6, R21, RZ ;  /* 0x00000015062f7224 */ /* 0x000fca00078e02ff */
        /* <DEDUP_REMOVED lines=15> */
[----:B---3--:R-:W-:-:S04]  /*1380*/  FADD R50, R49, -R50 ;  /* 0x8000003231327221 */ /* 0x008fc80000000000 */
[----:B--2---:R-:W-:-:S05]  /*1390*/  FFMA R27, R25, R48, R50 ;  /* 0x00000030191b7223 */ /* 0x004fca0000000032 */
[----:B------:R0:W-:Y:S01]  /*13a0*/  STG.E desc[UR4][R28.64], R27 ;  /* 0x0000001b1c007986 */ /* 0x0001e2000c101904 */
[----:B------:R-:W-:Y:S05]  /*13b0*/  @!P0 BRA `(.L_x_563) ;  /* 0xfffffff400588947 */ /* 0x000fea000383ffff */
.L_x_562:
[----:B------:R-:W-:Y:S05]  /*13c0*/  BSYNC.RECONVERGENT B2 ;  /* 0x0000000000027941 */ /* 0x000fea0003800200 */
.L_x_561:
[----:B------:R-:W-:-:S04]  /*13d0*/  IADD3 R22, PT, PT, R20, R22, RZ ;  /* 0x0000001614167210 */ /* 0x000fc80007ffe0ff */
[----:B------:R-:W-:-:S13]  /*13e0*/  ISETP.GE.U32.AND P0, PT, R22, 0xf4, PT ;  /* 0x000000f41600780c */ /* 0x000fda0003f06070 */
[----:B------:R-:W-:Y:S05]  /*13f0*/  @!P0 BRA `(.L_x_564) ;  /* 0xfffffff0007c8947 */ /* 0x000fea000383ffff */
.L_x_560:
[----:B------:R-:W-:Y:S05]  /*1400*/  BSYNC.RECONVERGENT B1 ;  /* 0x0000000000017941 */ /* 0x000fea0003800200 */
.L_x_559:
[----:B------:R-:W-:-:S04]  /*1410*/  IADD3 R0, PT, PT, R23, R0, RZ ;  /* 0x0000000017007210 */ /* 0x000fc80007ffe0ff */
[----:B------:R-:W-:-:S13]  /*1420*/  ISETP.GE.AND P0, PT, R0, 0xf4, PT ;  /* 0x000000f40000780c */ /* 0x000fda0003f06270 */
[----:B------:R-:W-:Y:S05]  /*1430*/  @!P0 BRA `(.L_x_565) ;  /* 0xfffffff0005c8947 */ /* 0x000fea000383ffff */
.L_x_555:
[----:B------:R-:W-:Y:S05]  /*1440*/  BSYNC.RECONVERGENT B0 ;  /* 0x0000000000007941 */ /* 0x000fea0003800200 */
.L_x_554:
[----:B------:R-:W-:Y:S06]  /*1450*/  BAR.SYNC.DEFER_BLOCKING 0x0 ;  /* 0x0000000000007b1d */ /* 0x000fec0000010000 */
[----:B------:R-:W-:Y:S05]  /*1460*/  EXIT ;  /* 0x000000000000794d */ /* 0x000fea0003800000 */
        .weak           $__internal_22_$__cuda_sm3x_div_rn_noftz_f32_slowpath
        .type           $__internal_22_$__cuda_sm3x_div_rn_noftz_f32_slowpath,@function
        .size           $__internal_22_$__cuda_sm3x_div_rn_noftz_f32_slowpath,(.L_x_889 - $__internal_22_$__cuda_sm3x_div_rn_noftz_f32_slowpath)
$__internal_22_$__cuda_sm3x_div_rn_noftz_f32_slowpath:
        /* <DEDUP_REMOVED lines=34> */
.L_x_566:
        /* <DEDUP_REMOVED lines=34> */
[----:B------:R-:W-:Y:S02]  /*18b0*/  IADD3 R12, PT, PT, R9, 0x20, RZ ;  /* 0x00000020090c7810 */ /* 0x000fe40007ffe0ff */
        /* <DEDUP_REMOVED lines=15> */
.L_x_572:
[----:B------:R-:W-:-:S04]  /*19b0*/  LOP3.LUT R5, R5, 0x80000000, RZ, 0xc0, !PT ;  /* 0x8000000005057812 */ /* 0x000fc800078ec0ff */
[----:B------:R-:W-:Y:S01]  /*19c0*/  LOP3.LUT R5, R5, 0x7f800000, RZ, 0xfc, !PT ;  /* 0x7f80000005057812 */ /* 0x000fe200078efcff */
[----:B------:R-:W-:Y:S06]  /*19d0*/  BRA `(.L_x_573) ;  /* 0x0000000000287947 */ /* 0x000fec0003800000 */
.L_x_571:
[----:B------:R-:W-:Y:S01]  /*19e0*/  LEA R5, R10, R5, 0x17 ;  /* 0x000000050a057211 */ /* 0x000fe200078eb8ff */
[----:B------:R-:W-:Y:S06]  /*19f0*/  BRA `(.L_x_573) ;  /* 0x0000000000207947 */ /* 0x000fec0003800000 */
.L_x_570:
[----:B------:R-:W-:-:S04]  /*1a00*/  LOP3.LUT R5, R3, 0x80000000, R5, 0x48, !PT ;  /* 0x8000000003057812 */ /* 0x000fc800078e4805 */
[----:B------:R-:W-:Y:S01]  /*1a10*/  LOP3.LUT R5, R5, 0x7f800000, RZ, 0xfc, !PT ;  /* 0x7f80000005057812 */ /* 0x000fe200078efcff */
[----:B------:R-:W-:Y:S06]  /*1a20*/  BRA `(.L_x_573) ;  /* 0x0000000000147947 */ /* 0x000fec0003800000 */
.L_x_569:
[----:B------:R-:W-:Y:S01]  /*1a30*/  LOP3.LUT R5, R3, 0x80000000, R5, 0x48, !PT ;  /* 0x8000000003057812 */ /* 0x000fe200078e4805 */
[----:B------:R-:W-:Y:S06]  /*1a40*/  BRA `(.L_x_573) ;  /* 0x00000000000c7947 */ /* 0x000fec0003800000 */
.L_x_568:
[----:B------:R-:W0:Y:S01]  /*1a50*/  MUFU.RSQ R5, -QNAN ;  /* 0xffc0000000057908 */ /* 0x000e220000001400 */
[----:B------:R-:W-:Y:S05]  /*1a60*/  BRA `(.L_x_573) ;  /* 0x0000000000047947 */ /* 0x000fea0003800000 */
.L_x_567:
[----:B------:R-:W-:-:S07]  /*1a70*/  FADD.FTZ R5, R2, R3 ;  /* 0x0000000302057221 */ /* 0x000fce0000010000 */
.L_x_573:
[----:B------:R-:W-:-:S04]  /*1a80*/  HFMA2 R9, -RZ, RZ, 0, 0 ;  /* 0x00000000ff097431 */ /* 0x000fc800000001ff */
[----:B0-----:R-:W-:Y:S05]  /*1a90*/  RET.REL.NODEC R8 `(_Z23ADI_3D_Solver_OptimizedifififfPfS_S_) ;  /* 0xffffffe408587950 */ /* 0x001fea0003c3ffff */
.L_x_574:
        /* <DEDUP_REMOVED lines=14> */
.L_x_889:


//--------------------- .text._Z13ADI_3D_SolverifififfPfS_S_ --------------------------
	.section	.text._Z13ADI_3D_SolverifififfPfS_S_,"ax",@progbits
	.align	128
        .global         _Z13ADI_3D_SolverifififfPfS_S_
        .type           _Z13ADI_3D_SolverifififfPfS_S_,@function
        .size           _Z13ADI_3D_SolverifififfPfS_S_,(.L_x_892 - _Z13ADI_3D_SolverifififfPfS_S_)
        .other          _Z13ADI_3D_SolverifififfPfS_S_,@"STO_CUDA_ENTRY STV_DEFAULT"
_Z13ADI_3D_SolverifififfPfS_S_:
.text._Z13ADI_3D_SolverifififfPfS_S_:
        /* <DEDUP_REMOVED lines=19> */
[----:B------:R-:W0:Y:S01]  /*0130*/  LDC.64 R8, c[0x0][0x3a8] ;  /* 0x0000ea00ff087b82 */ /* 0x000e220000000a00 */
[----:B------:R-:W-:Y:S01]  /*0140*/  VIADD R17, R17, 0x6 ;  /* 0x0000000611117836 */ /* 0x000fe20000000000 */
[----:B------:R-:W-:Y:S01]  /*0150*/  UIMAD UR5, UR7, UR8, URZ ;  /* 0x00000008070572a4 */ /* 0x000fe2000f8e02ff */
[----:B------:R-:W-:-:S04]  /*0160*/  VIADD R4, R5, 0x6 ;  /* 0x0000000605047836 */ /* 0x000fc80000000000 */
[----:B------:R-:W-:Y:S01]  /*0170*/  IMAD R3, R4, UR7, R17 ;  /* 0x0000000704037c24 */ /* 0x000fe2000f8e0211 */
[----:B------:R-:W1:Y:S01]  /*0180*/  LDC R0, c[0x0][0x384] ;  /* 0x0000e100ff007b82 */ /* 0x000e620000000800 */
[----:B------:R-:W-:Y:S02]  /*0190*/  IMAD.U32 R11, RZ, RZ, UR5 ;  /* 0x00000005ff0b7e24 */ /* 0x000fe4000f8e00ff */
[----:B------:R-:W-:Y:S02]  /*01a0*/  IMAD.U32 R13, RZ, RZ, UR5 ;  /* 0x00000005ff0d7e24 */ /* 0x000fe4000f8e00ff */
[----:B------:R-:W-:Y:S02]  /*01b0*/  IMAD.U32 R15, RZ, RZ, UR5 ;  /* 0x00000005ff0f7e24 */ /* 0x000fe4000f8e00ff */
[----:B------:R-:W-:Y:S01]  /*01c0*/  IMAD.U32 R21, RZ, RZ, UR5 ;  /* 0x00000005ff157e24 */ /* 0x000fe2000f8e00ff */
[----:B------:R-:W2:Y:S01]  /*01d0*/  LDC R2, c[0x0][0x398] ;  /* 0x0000e600ff027b82 */ /* 0x000ea20000000800 */
[----:B------:R-:W-:-:S02]  /*01e0*/  IMAD.U32 R23, RZ, RZ, UR5 ;  /* 0x00000005ff177e24 */ /* 0x000fc4000f8e00ff */
[----:B------:R-:W-:Y:S02]  /*01f0*/  IMAD.U32 R39, RZ, RZ, UR5 ;  /* 0x00000005ff277e24 */ /* 0x000fe4000f8e00ff */
[----:B------:R-:W-:Y:S02]  /*0200*/  IMAD.U32 R41, RZ, RZ, UR5 ;  /* 0x00000005ff297e24 */ /* 0x000fe4000f8e00ff */
[----:B------:R-:W-:Y:S02]  /*0210*/  IMAD.U32 R25, RZ, RZ, UR5 ;  /* 0x00000005ff197e24 */ /* 0x000fe4000f8e00ff */
[----:B0-----:R-:W-:-:S04]  /*0220*/  IMAD.WIDE R8, R3, 0x4, R8 ;  /* 0x0000000403087825 */ /* 0x001fc800078e0208 */
[----:B------:R-:W-:Y:S02]  /*0230*/  IMAD.U32 R43, RZ, RZ, UR5 ;  /* 0x00000005ff2b7e24 */ /* 0x000fe4000f8e00ff */
[----:B------:R-:W-:-:S04]  /*0240*/  IMAD.WIDE R10, R11, 0x4, R8 ;  /* 0x000000040b0a7825 */ /* 0x000fc800078e0208 */
[----:B-1----:R-:W-:Y:S01]  /*0250*/  FMUL R3, R0, R0 ;  /* 0x0000000000037220 */ /* 0x002fe20000400000 */
[----:B------:R-:W-:-:S03]  /*0260*/  IMAD.U32 R19, RZ, RZ, UR5 ;  /* 0x00000005ff137e24 */ /* 0x000fc6000f8e00ff */
[----:B------:R-:W0:Y:S01]  /*0270*/  MUFU.RCP R0, R3 ;  /* 0x0000000300007308 */ /* 0x000e220000001000 */
[----:B------:R-:W-:-:S04]  /*0280*/  IMAD.WIDE R12, R13, 0x4, R10 ;  /* 0x000000040d0c7825 */ /* 0x000fc800078e020a */
[----:B------:R-:W-:-:S04]  /*0290*/  IMAD.WIDE R14, R15, 0x4, R12 ;  /* 0x000000040f0e7825 */ /* 0x000fc800078e020c */
[----:B------:R-:W-:-:S04]  /*02a0*/  IMAD.WIDE R20, R21, 0x4, R14 ;  /* 0x0000000415147825 */ /* 0x000fc800078e020e */
[----:B0-----:R-:W-:Y:S01]  /*02b0*/  FFMA R7, -R3, R0, 1 ;  /* 0x3f80000003077423 */ /* 0x001fe20000000100 */
[----:B------:R-:W-:-:S04]  /*02c0*/  IMAD.WIDE R22, R23, 0x4, R20 ;  /* 0x0000000417167825 */ /* 0x000fc800078e0214 */
[----:B------:R-:W-:Y:S01]  /*02d0*/  FFMA R7, R0, R7, R0 ;  /* 0x0000000700077223 */ /* 0x000fe20000000000 */
[----:B--2---:R-:W-:Y:S01]  /*02e0*/  FMUL R0, R2, R2 ;  /* 0x0000000202007220 */ /* 0x004fe20000400000 */
[----:B------:R-:W-:-:S03]  /*02f0*/  IMAD.WIDE R38, R39, 0x4, R22 ;  /* 0x0000000427267825 */ /* 0x000fc600078e0216 */
[----:B------:R-:W0:Y:S01]  /*0300*/  FCHK P0, R0, R3 ;  /* 0x0000000300007302 */ /* 0x000e220000000000 */
[----:B------:R-:W-:Y:S01]  /*0310*/  FFMA R2, R0, R7, RZ ;  /* 0x0000000700027223 */ /* 0x000fe200000000ff */
[----:B------:R-:W-:-:S04]  /*0320*/  IMAD.WIDE R40, R41, 0x4, R38 ;  /* 0x0000000429287825 */ /* 0x000fc800078e0226 */
[----:B------:R-:W-:-:S04]  /*0330*/  FFMA R6, -R3, R2, R0 ;  /* 0x0000000203067223 */ /* 0x000fc80000000100 */
[----:B------:R-:W-:Y:S01]  /*0340*/  FFMA R6, R7, R6, R2 ;  /* 0x0000000607067223 */ /* 0x000fe20000000002 */
[----:B------:R-:W-:-:S04]  /*0350*/  IMAD.WIDE R24, R25, 0x4, R40 ;  /* 0x0000000419187825 */ /* 0x000fc800078e0228 */
[----:B------:R-:W-:-:S04]  /*0360*/  IMAD.WIDE R42, R43, 0x4, R24 ;  /* 0x000000042b2a7825 */ /* 0x000fc800078e0218 */
[----:B------:R-:W-:Y:S01]  /*0370*/  IMAD.WIDE R18, R19, 0x4, R42 ;  /* 0x0000000413127825 */ /* 0x000fe200078e022a */
[----:B0-----:R-:W-:Y:S06]  /*0380*/  @!P0 BRA `(.L_x_575) ;  /* 0x00000000000c8947 */ /* 0x001fec0003800000 */
[----:B------:R-:W-:-:S07]  /*0390*/  MOV R30, 0x3b0 ;  /* 0x000003b0001e7802 */ /* 0x000fce0000000f00 */
[----:B------:R-:W-:Y:S05]  /*03a0*/  CALL.REL.NOINC `($__internal_24_$__cuda_sm3x_div_rn_noftz_f32_slowpath) ;  /* 0x0000007000d07944 */ /* 0x000fea0003c00000 */
[----:B------:R-:W-:-:S07]  /*03b0*/  IMAD.MOV.U32 R6, RZ, RZ, R27 ;  /* 0x000000ffff067224 */ /* 0x000fce00078e001b */
.L_x_575:
        /* <DEDUP_REMOVED lines=12> */
[----:B------:R-:W-:Y:S05]  /*0480*/  CALL.REL.NOINC `($__internal_24_$__cuda_sm3x_div_rn_noftz_f32_slowpath) ;  /* 0x0000007000987944 */ /* 0x000fea0003c00000 */
[----:B------:R-:W-:-:S07]  /*0490*/  IMAD.MOV.U32 R16, RZ, RZ, R27 ;  /* 0x000000ffff107224 */ /* 0x000fce00078e001b */
.L_x_576:
[----:B------:R-:W0:Y:S01]  /*04a0*/  LDC R3, c[0x0][0x394] ;  /* 0x0000e500ff037b82 */ /* 0x000e220000000800 */
[----:B------:R-:W1:Y:S01]  /*04b0*/  LDCU.64 UR34, c[0x0][0x358] ;  /* 0x00006b00ff2277ac */ /* 0x000e620008000a00 */
[----:B------:R-:W-:Y:S01]  /*04c0*/  FMUL R16, R16, 0.5 ;  /* 0x3f00000010107820 */ /* 0x000fe20000400000 */
[----:B0-----:R-:W-:-:S04]  /*04d0*/  FMUL R3, R3, R3 ;  /* 0x0000000303037220 */ /* 0x001fc80000400000 */
[----:B------:R-:W0:Y:S08]  /*04e0*/  MUFU.RCP R2, R3 ;  /* 0x0000000300027308 */ /* 0x000e300000001000 */
[----:B------:R-:W2:Y:S01]  /*04f0*/  FCHK P0, R0, R3 ;  /* 0x0000000300007302 */ /* 0x000ea20000000000 */
[----:B0-----:R-:W-:-:S04]  /*0500*/  FFMA R7, -R3, R2, 1 ;  /* 0x3f80000003077423 */ /* 0x001fc80000000102 */
[----:B------:R-:W-:-:S04]  /*0510*/  FFMA R7, R2, R7, R2 ;  /* 0x0000000702077223 */ /* 0x000fc80000000002 */
[----:B------:R-:W-:-:S04]  /*0520*/  FFMA R2, R0, R7, RZ ;  /* 0x0000000700027223 */ /* 0x000fc800000000ff */
[----:B------:R-:W-:-:S04]  /*0530*/  FFMA R26, -R3, R2, R0 ;  /* 0x00000002031a7223 */ /* 0x000fc80000000100 */
[----:B------:R-:W-:Y:S01]  /*0540*/  FFMA R7, R7, R26, R2 ;  /* 0x0000001a07077223 */ /* 0x000fe20000000002 */
[----:B-12---:R-:W-:Y:S06]  /*0550*/  @!P0 BRA `(.L_x_577) ;  /* 0x00000000000c8947 */ /* 0x006fec0003800000 */
[----:B------:R-:W-:-:S07]  /*0560*/  MOV R30, 0x580 ;  /* 0x00000580001e7802 */ /* 0x000fce0000000f00 */
[----:B------:R-:W-:Y:S05]  /*0570*/  CALL.REL.NOINC `($__internal_24_$__cuda_sm3x_div_rn_noftz_f32_slowpath) ;  /* 0x00000070005c7944 */ /* 0x000fea0003c00000 */
[----:B------:R-:W-:-:S07]  /*0580*/  IMAD.MOV.U32 R7, RZ, RZ, R27 ;  /* 0x000000ffff077224 */ /* 0x000fce00078e001b */
.L_x_577:
[----:B------:R-:W0:Y:S01]  /*0590*/  LDCU.64 UR24, c[0x0][0x390] ;  /* 0x00007200ff1877ac */ /* 0x000e220008000a00 */
[----:B------:R1:W5:Y:S01]  /*05a0*/  LDG.E.CONSTANT R33, desc[UR34][R38.64] ;  /* 0x0000002226217981 */ /* 0x000362000c1e9900 */
[----:B------:R-:W-:-:S03]  /*05b0*/  IMAD.U32 R3, RZ, RZ, UR5 ;  /* 0x00000005ff037e24 */ /* 0x000fc6000f8e00ff */
[----:B------:R-:W5:Y:S04]  /*05c0*/  LDG.E.CONSTANT R35, desc[UR34][R24.64] ;  /* 0x0000002218237981 */ /* 0x000f68000c1e9900 */
[----:B------:R2:W5:Y:S01]  /*05d0*/  LDG.E.CONSTANT R27, desc[UR34][R8.64] ;  /* 0x00000022081b7981 */ /* 0x000562000c1e9900 */
[----:B------:R-:W-:Y:S01]  /*05e0*/  FMUL R7, R7, 0.5 ;  /* 0x3f00000007077820 */ /* 0x000fe20000400000 */
[----:B-1----:R-:W1:Y:S01]  /*05f0*/  LDC R38, c[0x0][0x398] ;  /* 0x0000e600ff267b82 */ /* 0x002e620000000800 */
[----:B------:R-:W3:Y:S01]  /*0600*/  LDCU UR7, c[0x0][0x398] ;  /* 0x00007300ff0777ac */ /* 0x000ee20008000800 */
[----:B------:R4:W5:Y:S01]  /*0610*/  LDG.E.CONSTANT R29, desc[UR34][R14.64] ;  /* 0x000000220e1d7981 */ /* 0x000962000c1e9900 */
[----:B------:R-:W1:Y:S03]  /*0620*/  LDCU UR8, c[0x0][0x394] ;  /* 0x00007280ff0877ac */ /* 0x000e660008000800 */
[----:B------:R-:W5:Y:S01]  /*0630*/  LDG.E.CONSTANT R30, desc[UR34][R20.64] ;  /* 0x00000022141e7981 */ /* 0x000f62000c1e9900 */
[----:B0-----:R-:W0:Y:S01]  /*0640*/  F2F.F64.F32 R70, UR25 ;  /* 0x0000001900467d10 */ /* 0x001e220008201800 */
[----:B------:R-:W-:Y:S01]  /*0650*/  IMAD.WIDE R2, R3, 0x4, R18 ;  /* 0x0000000403027825 */ /* 0x000fe200078e0212 */
[----:B--2---:R-:W2:Y:S01]  /*0660*/  LDC.64 R8, c[0x0][0x388] ;  /* 0x0000e200ff087b82 */ /* 0x004ea20000000a00 */
[----:B------:R-:W5:Y:S01]  /*0670*/  LDG.E.CONSTANT R28, desc[UR34][R12.64] ;  /* 0x000000220c1c7981 */ /* 0x000f62000c1e9900 */
[----:B------:R-:W0:Y:S03]  /*0680*/  LDCU UR9, c[0x0][0x38c] ;  /* 0x00007180ff0977ac */ /* 0x000e260008000800 */
[----:B------:R0:W5:Y:S01]  /*0690*/  LDG.E.CONSTANT R24, desc[UR34][R2.64] ;  /* 0x0000002202187981 */ /* 0x000162000c1e9900 */
[----:B----4-:R-:W-:Y:S01]  /*06a0*/  F2F.F64.F32 R14, R6 ;  /* 0x00000006000e7310 */ /* 0x010fe20000201800 */
[----:B------:R-:W4:Y:S02]  /*06b0*/  LDCU UR10, c[0x0][0x384] ;  /* 0x00007080ff0a77ac */ /* 0x000f240008000800 */
[----:B------:R3:W5:Y:S04]  /*06c0*/  LDG.E.CONSTANT R26, desc[UR34][R10.64] ;  /* 0x000000220a1a7981 */ /* 0x000768000c1e9900 */
[----:B------:R4:W5:Y:S01]  /*06d0*/  LDG.E.CONSTANT R25, desc[UR34][R18.64] ;  /* 0x0000002212197981 */ /* 0x000962000c1e9900 */
[----:B-1----:R-:W-:Y:S01]  /*06e0*/  FMUL R0, RZ, R38 ;  /* 0x00000026ff007220 */ /* 0x002fe20000400000 */
[----:B------:R-:W1:Y:S01]  /*06f0*/  F2F.F64.F32 R68, R38 ;  /* 0x0000002600447310 */ /* 0x000e620000201800 */
[C---:B0-----:R-:W-:Y:S01]  /*0700*/  DADD R2, R70.reuse, 4 ;  /* 0x4010000046027429 */ /* 0x041fe20000000000 */
[----:B------:R0:W5:Y:S02]  /*0710*/  LDG.E.CONSTANT R31, desc[UR34][R22.64] ;  /* 0x00000022161f7981 */ /* 0x000164000c1e9900 */
[----:B------:R-:W-:Y:S01]  /*0720*/  R2UR UR6, R0 ;  /* 0x00000000000672ca */ /* 0x000fe200000e0000 */
[C---:B------:R-:W-:Y:S01]  /*0730*/  DADD R20, R70.reuse, 12 ;  /* 0x4028000046147429 */ /* 0x040fe20000000000 */
[----:B---3--:R-:W-:Y:S01]  /*0740*/  FADD R10, R7, R7 ;  /* 0x00000007070a7221 */ /* 0x008fe20000000000 */
[----:B------:R-:W-:Y:S01]  /*0750*/  DADD R12, R70, 6 ;  /* 0x40180000460c7429 */ /* 0x000fe20000000000 */
[----:B------:R3:W5:Y:S03]  /*0760*/  LDG.E.CONSTANT R32, desc[UR34][R40.64] ;  /* 0x0000002228207981 */ /* 0x000766000c1e9900 */
[----:B------:R-:W-:Y:S01]  /*0770*/  R2UR UR12, R2 ;  /* 0x00000000020c72ca */ /* 0x000fe200000e0000 */
[----:B------:R3:W5:Y:S01]  /*0780*/  LDG.E.CONSTANT R37, desc[UR34][R42.64] ;  /* 0x000000222a257981 */ /* 0x000762000c1e9900 */
[----:B------:R-:W-:-:S02]  /*0790*/  R2UR UR13, R3 ;  /* 0x00000000030d72ca */ /* 0x000fc400000e0000 */
[----:B------:R-:W3:Y:S02]  /*07a0*/  LDC.64 R2, c[0x0][0x380] ;  /* 0x0000e000ff027b82 */ /* 0x000ee40000000a00 */
[----:B------:R-:W2:Y:S01]  /*07b0*/  F2F.F64.F32 R66, UR6 ;  /* 0x0000000600427d10 */ /* 0x000ea20008201800 */
[----:B------:R-:W-:Y:S02]  /*07c0*/  R2UR UR54, R20 ;  /* 0x00000000143672ca */ /* 0x000fe400000e0000 */
[----:B------:R-:W-:Y:S01]  /*07d0*/  R2UR UR55, R21 ;  /* 0x00000000153772ca */ /* 0x000fe200000e0000 */
[----:B-1----:R-:W-:Y:S01]  /*07e0*/  DADD R20, R68, 10 ;  /* 0x4024000044147429 */ /* 0x002fe20000000000 */
[----:B------:R-:W-:-:S03]  /*07f0*/  R2UR UR38, R14 ;  /* 0x000000000e2672ca */ /* 0x000fc600000e0000 */
[----:B------:R-:W1:Y:S01]  /*0800*/  F2F.F64.F32 R10, R10 ;  /* 0x0000000a000a7310 */ /* 0x000e620000201800 */
[----:B------:R-:W-:Y:S01]  /*0810*/  R2UR UR39, R15 ;  /* 0x000000000f2772ca */ /* 0x000fe200000e0000 */
[C---:B----4-:R-:W-:Y:S01]  /*0820*/  DADD R18, R70.reuse, 8 ;  /* 0x4020000046127429 */ /* 0x050fe20000000000 */
[----:B------:R-:W-:Y:S01]  /*0830*/  R2UR UR28, R12 ;  /* 0x000000000c1c72ca */ /* 0x000fe200000e0000 */
[----:B------:R-:W-:Y:S01]  /*0840*/  DADD R14, R70, 10 ;  /* 0x40240000460e7429 */ /* 0x000fe20000000000 */
[----:B------:R-:W-:Y:S01]  /*0850*/  R2UR UR29, R13 ;  /* 0x000000000d1d72ca */ /* 0x000fe200000e0000 */
[----:B------:R-:W-:Y:S02]  /*0860*/  DADD R12, R68, 4 ;  /* 0x40100000440c7429 */ /* 0x000fe40000000000 */
[----:B0-----:R-:W0:Y:S01]  /*0870*/  F2F.F64.F32 R22, R16 ;  /* 0x0000001000167310 */ /* 0x001e220000201800 */
[----:B------:R-:W-:Y:S02]  /*0880*/  R2UR UR46, R20 ;  /* 0x00000000142e72ca */ /* 0x000fe400000e0000 */
[----:B------:R-:W-:Y:S01]  /*0890*/  R2UR UR47, R21 ;  /* 0x00000000152f72ca */ /* 0x000fe200000e0000 */
[----:B--2---:R-:W-:Y:S01]  /*08a0*/  DADD R20, R66, 8 ;  /* 0x4020000042147429 */ /* 0x004fe20000000000 */
[----:B------:R-:W-:-:S03]  /*08b0*/  R2UR UR56, R18 ;  /* 0x00000000123872ca */ /* 0x000fc600000e0000 */
[----:B------:R-:W2:Y:S01]  /*08c0*/  F2F.F64.F32 R64, R9 ;  /* 0x0000000900407310 */ /* 0x000ea20000201800 */
[----:B------:R-:W-:Y:S01]  /*08d0*/  R2UR UR57, R19 ;  /* 0x00000000133972ca */ /* 0x000fe200000e0000 */
[C---:B------:R-:W-:Y:S01]  /*08e0*/  DADD R18, R68.reuse, 8 ;  /* 0x4020000044127429 */ /* 0x040fe20000000000 */
[----:B------:R-:W-:Y:S02]  /*08f0*/  R2UR UR14, R14 ;  /* 0x000000000e0e72ca */ /* 0x000fe400000e0000 */
[----:B------:R-:W-:Y:S01]  /*0900*/  R2UR UR15, R15 ;  /* 0x000000000f0f72ca */ /* 0x000fe200000e0000 */
[----:B------:R-:W-:Y:S01]  /*0910*/  DADD R14, R68, 6 ;  /* 0x40180000440e7429 */ /* 0x000fe20000000000 */
[----:B------:R-:W-:Y:S02]  /*0920*/  R2UR UR16, R12 ;  /* 0x000000000c1072ca */ /* 0x000fe400000e0000 */
[----:B------:R-:W-:Y:S01]  /*0930*/  R2UR UR17, R13 ;  /* 0x000000000d1172ca */ /* 0x000fe200000e0000 */
[----:B------:R-:W-:Y:S01]  /*0940*/  DADD R12, R66, 2 ;  /* 0x40000000420c7429 */ /* 0x000fe20000000000 */
[----:B-1----:R-:W-:-:S02]  /*0950*/  R2UR UR40, R10 ;  /* 0x000000000a2872ca */ /* 0x002fc400000e0000 */
[----:B------:R-:W-:Y:S01]  /*0960*/  R2UR UR41, R11 ;  /* 0x000000000b2972ca */ /* 0x000fe200000e0000 */
[----:B------:R-:W-:Y:S01]  /*0970*/  DADD R10, R70, 2 ;  /* 0x40000000460a7429 */ /* 0x000fe20000000000 */
[----:B------:R-:W1:Y:S01]  /*0980*/  S2R R39, SR_CgaCtaId ;  /* 0x0000000000277919 */ /* 0x000e620000008800 */
[----:B---3--:R-:W3:Y:S01]  /*0990*/  F2F.F64.F32 R62, R3 ;  /* 0x00000003003e7310 */ /* 0x008ee20000201800 */
[----:B------:R-:W-:Y:S01]  /*09a0*/  R2UR UR50, R20 ;  /* 0x00000000143272ca */ /* 0x000fe200000e0000 */
[C---:B------:R-:W-:Y:S01]  /*09b0*/  IMAD R20, R8.reuse, 0xc, R4 ;  /* 0x0000000c08147824 */ /* 0x040fe200078e0204 */
[----:B0-----:R-:W-:Y:S01]  /*09c0*/  R2UR UR37, R23 ;  /* 0x00000000172572ca */ /* 0x001fe200000e0000 */
[----:B------:R-:W-:Y:S01]  /*09d0*/  IMAD R8, R8, 0x6, R5 ;  /* 0x0000000608087824 */ /* 0x000fe200078e0205 */
[----:B------:R-:W-:Y:S01]  /*09e0*/  R2UR UR30, R14 ;  /* 0x000000000e1e72ca */ /* 0x000fe200000e0000 */
[----:B--2---:R-:W-:Y:S01]  /*09f0*/  DADD R4, R64, 2 ;  /* 0x4000000040047429 */ /* 0x004fe20000000000 */
        /* <DEDUP_REMOVED lines=8> */
[----:B------:R-:W-:Y:S01]  /*0a80*/  LOP3.LUT R23, R11, 0x7ff00000, RZ, 0xc0, !PT ;  /* 0x7ff000000b177812 */ /* 0x000fe200078ec0ff */
[C---:B------:R-:W-:Y:S01]  /*0a90*/  DADD R10, R68.reuse, 2 ;  /* 0x40000000440a7429 */ /* 0x040fe20000000000 */
[----:B------:R-:W-:Y:S01]  /*0aa0*/  R2UR UR51, R21 ;  /* 0x00000000153372ca */ /* 0x000fe200000e0000 */
[----:B------:R-:W-:Y:S01]  /*0ab0*/  DADD R40, R68, 12 ;  /* 0x4028000044287429 */ /* 0x000fe20000000000 */
[----:B------:R-:W-:-:S02]  /*0ac0*/  R2UR UR36, R22 ;  /* 0x00000000162472ca */ /* 0x000fc400000e0000 */
[----:B------:R-:W-:Y:S02]  /*0ad0*/  R2UR UR48, R14 ;  /* 0x000000000e3072ca */ /* 0x000fe400000e0000 */
[----:B------:R-:W-:Y:S01]  /*0ae0*/  R2UR UR49, R15 ;  /* 0x000000000f3172ca */ /* 0x000fe200000e0000 */
[C---:B------:R-:W-:Y:S01]  /*0af0*/  DADD R14, R64.reuse, 4 ;  /* 0x40100000400e7429 */ /* 0x040fe20000000000 */
[----:B------:R-:W-:Y:S02]  /*0b00*/  R2UR UR44, R18 ;  /* 0x00000000122c72ca */ /* 0x000fe400000e0000 */
[----:B------:R-:W-:Y:S01]  /*0b10*/  R2UR UR45, R19 ;  /* 0x00000000132d72ca */ /* 0x000fe200000e0000 */
[----:B------:R-:W-:Y:S01]  /*0b20*/  DADD R18, R64, 6 ;  /* 0x4018000040127429 */ /* 0x000fe20000000000 */
[----:B------:R-:W-:Y:S02]  /*0b30*/  R2UR UR58, R12 ;  /* 0x000000000c3a72ca */ /* 0x000fe400000e0000 */
[----:B------:R-:W-:Y:S01]  /*0b40*/  R2UR UR59, R13 ;  /* 0x000000000d3b72ca */ /* 0x000fe200000e0000 */
[C---:B---3--:R-:W-:Y:S01]  /*0b50*/  DADD R12, R62.reuse, 2 ;  /* 0x400000003e0c7429 */ /* 0x048fe20000000000 */
[----:B------:R-:W-:Y:S01]  /*0b60*/  LOP3.LUT R21, R5, 0x7ff00000, RZ, 0xc0, !PT ;  /* 0x7ff0000005157812 */ /* 0x000fe200078ec0ff */
[----:B------:R-:W-:Y:S01]  /*0b70*/  DADD R4, R62, 4 ;  /* 0x401000003e047429 */ /* 0x000fe20000000000 */
[----:B------:R-:W-:Y:S01]  /*0b80*/  LOP3.LUT R22, R11, 0x7ff00000, RZ, 0xc0, !PT ;  /* 0x7ff000000b167812 */ /* 0x000fe200078ec0ff */
[----:B------:R-:W-:Y:S01]  /*0b90*/  DADD R10, R64, 10 ;  /* 0x40240000400a7429 */ /* 0x000fe20000000000 */
[----:B------:R-:W-:Y:S01]  /*0ba0*/  ULOP3.LUT UR14, UR57, 0x7ff00000, URZ, 0xc0, !UPT ;  /* 0x7ff00000390e7892 */ /* 0x000fe2000f8ec0ff */
        /* <DEDUP_REMOVED lines=17> */
[----:B------:R-:W-:Y:S01]  /*0cc0*/  R2UR UR61, R11 ;  /* 0x000000000b3d72ca */ /* 0x000fe200000e0000 */
[----:B------:R-:W-:Y:S01]  /*0cd0*/  FADD R11, R9, UR6 ;  /* 0x00000006090b7e21 */ /* 0x000fe20008000000 */
[----:B------:R-:W-:Y:S01]  /*0ce0*/  MOV R0, 0x400 ;  /* 0x0000040000007802 */ /* 0x000fe20000000f00 */
[----:B------:R-:W-:-:S03]  /*0cf0*/  FMUL R9, R16, R9 ;  /* 0x0000000910097220 */ /* 0x000fc60000400000 */
[----:B-1----:R-:W-:Y:S01]  /*0d00*/  LEA R39, R39, R0, 0x18 ;  /* 0x0000000027277211 */ /* 0x002fe200078ec0ff */
[----:B------:R-:W-:Y:S01]  /*0d10*/  FFMA R0, R6, R3, R9 ;  /* 0x0000000306007223 */ /* 0x000fe20000000009 */
[----:B------:R-:W-:Y:S01]  /*0d20*/  FMUL R11, R16, R11 ;  /* 0x0000000b100b7220 */ /* 0x000fe20000400000 */
        /* <DEDUP_REMOVED lines=11> */
[----:B------:R-:W-:Y:S01]  /*0de0*/  FFMA R6, R6, R3, R11 ;  /* 0x0000000306067223 */ /* 0x000fe2000000000b */
[----:B------:R-:W-:-:S02]  /*0df0*/  R2UR UR31, R19 ;  /* 0x00000000131f72ca */ /* 0x000fc400000e0000 */
[----:B------:R-:W-:Y:S01]  /*0e00*/  R2UR UR47, R5 ;  /* 0x00000000052f72ca */ /* 0x000fe200000e0000 */
[----:B------:R-:W-:Y:S01]  /*0e10*/  FADD R3, R38, UR25 ;  /* 0x0000001926037e21 */ /* 0x000fe20008000000 */
[----:B------:R-:W-:Y:S02]  /*0e20*/  R2UR UR42, R42 ;  /* 0x000000002a2a72ca */ /* 0x000fe400000e0000 */
[----:B------:R-:W-:Y:S02]  /*0e30*/  R2UR UR62, R40 ;  /* 0x00000000283e72ca */ /* 0x000fe400000e0000 */
[----:B------:R-:W-:Y:S02]  /*0e40*/  R2UR UR60, R10 ;  /* 0x000000000a3c72ca */ /* 0x000fe400000e0000 */
[----:B------:R-:W-:Y:S02]  /*0e50*/  R2UR UR54, R12 ;  /* 0x000000000c3672ca */ /* 0x000fe400000e0000 */
[----:B------:R-:W-:-:S02]  /*0e60*/  R2UR UR52, R44 ;  /* 0x000000002c3472ca */ /* 0x000fc400000e0000 */
[----:B------:R-:W-:Y:S02]  /*0e70*/  R2UR UR28, R14 ;  /* 0x000000000e1c72ca */ /* 0x000fe400000e0000 */
[----:B------:R-:W-:Y:S01]  /*0e80*/  R2UR UR30, R18 ;  /* 0x00000000121e72ca */ /* 0x000fe200000e0000 */
[----:B------:R-:W-:Y:S01]  /*0e90*/  VIADD R18, R8, 0x6 ;  /* 0x0000000608127836 */ /* 0x000fe20000000000 */
[----:B------:R-:W-:Y:S01]  /*0ea0*/  R2UR UR46, R4 ;  /* 0x00000000042e72ca */ /* 0x000fe200000e0000 */
[C---:B------:R-:W-:Y:S01]  /*0eb0*/  FFMA R0, R7.reuse, UR25, R0 ;  /* 0x0000001907007c23 */ /* 0x040fe20008000000 */
[----:B------:R-:W-:Y:S01]  /*0ec0*/  FFMA R3, R7, R3, R6 ;  /* 0x0000000307037223 */ /* 0x000fe20000000006 */
[----:B------:R-:W-:Y:S02]  /*0ed0*/  IMAD R15, R36, 0x50, R39 ;  /* 0x00000050240f7824 */ /* 0x000fe400078e0227 */
[----:B------:R-:W-:Y:S01]  /*0ee0*/  VIADD R4, R8, 0xe ;  /* 0x0000000e08047836 */ /* 0x000fe20000000000 */
[C---:B------:R-:W-:Y:S01]  /*0ef0*/  DADD R60, R70.reuse, 4 ;  /* 0x40100000463c7429 */ /* 0x040fe20000000000 */
[-CC-:B------:R-:W-:Y:S01]  /*0f00*/  IMAD R20, R20, R2.reuse, R17.reuse ;  /* 0x0000000214147224 */ /* 0x180fe200078e0211 */
[----:B------:R-:W-:Y:S01]  /*0f10*/  DADD R58, R70, 8 ;  /* 0x40200000463a7429 */ /* 0x000fe20000000000 */
[-CC-:B------:R-:W-:Y:S01]  /*0f20*/  IMAD R19, R8, R2.reuse, R17.reuse ;  /* 0x0000000208137224 */ /* 0x180fe200078e0211 */
[C---:B------:R-:W-:Y:S01]  /*0f30*/  DADD R56, R68.reuse, 6 ;  /* 0x4018000044387429 */ /* 0x040fe20000000000 */
[----:B------:R-:W-:Y:S01]  /*0f40*/  IMAD R18, R18, R2, R17 ;  /* 0x0000000212127224 */ /* 0x000fe200078e0211 */
[----:B------:R-:W-:-:S02]  /*0f50*/  DADD R54, R68, 8 ;  /* 0x4020000044367429 */ /* 0x000fc40000000000 */
[C---:B------:R-:W-:Y:S02]  /*0f60*/  DADD R52, R64.reuse, 6 ;  /* 0x4018000040347429 */ /* 0x040fe40000000000 */
[C---:B------:R-:W-:Y:S02]  /*0f70*/  DADD R50, R64.reuse, 8 ;  /* 0x4020000040327429 */ /* 0x040fe40000000000 */
[----:B------:R-:W-:Y:S02]  /*0f80*/  DADD R48, R64, 12 ;  /* 0x4028000040307429 */ /* 0x000fe40000000000 */
[----:B------:R-:W-:Y:S01]  /*0f90*/  DADD R46, R62, 6 ;  /* 0x401800003e2e7429 */ /* 0x000fe20000000000 */
[----:B------:R-:W-:Y:S02]  /*0fa0*/  IMAD R17, R4, R2, R17 ;  /* 0x0000000204117224 */ /* 0x000fe400078e0211 */
[----:B------:R-:W-:Y:S01]  /*0fb0*/  FADD R16, R0, R3 ;  /* 0x0000000300107221 */ /* 0x000fe20000000000 */
[----:B------:R-:W-:Y:S01]  /*0fc0*/  IMAD R15, R34, 0x4, R15 ;  /* 0x00000004220f7824 */ /* 0x000fe200078e020f */
        /* <DEDUP_REMOVED lines=22> */
.L_x_603:
[----:B0-----:R-:W0:Y:S01]  /*1130*/  LDC.64 R2, c[0x0][0x3a8] ;  /* 0x0000ea00ff027b82 */ /* 0x001e220000000a00 */
[----:B------:R-:W-:Y:S02]  /*1140*/  ISETP.GT.U32.AND P1, PT, R36, 0x5, PT ;  /* 0x000000052400780c */ /* 0x000fe40003f24070 */
[----:B------:R-:W-:-:S05]  /*1150*/  ISETP.GT.U32.AND P2, PT, R34, 0x5, PT ;  /* 0x000000052200780c */ /* 0x000fca0003f44070 */
[----:B------:R-:W1:Y:S08]  /*1160*/  LDC R14, c[0x0][0x384] ;  /* 0x0000e100ff0e7b82 */ /* 0x000e700000000800 */
[----:B------:R-:W2:Y:S01]  /*1170*/  LDC R12, c[0x0][0x38c] ;  /* 0x0000e300ff0c7b82 */ /* 0x000ea20000000800 */
[----:B0-----:R-:W-:Y:S01]  /*1180*/  @!P1 IMAD.WIDE R4, R19, 0x4, R2 ;  /* 0x0000000413049825 */ /* 0x001fe200078e0202 */
[----:B------:R-:W-:-:S06]  /*1190*/  UISETP.NE.AND UP0, UPT, UR32, 0x7ff00000, UPT ;  /* 0x7ff000002000788c */ /* 0x000fcc000bf05270 */
[----:B------:R-:W0:Y:S01]  /*11a0*/  LDC.64 R44, c[0x0][0x3b0] ;  /* 0x0000ec00ff2c7b82 */ /* 0x000e220000000a00 */
[--C-:B------:R-:W-:Y:S01]  /*11b0*/  @!P1 IMAD.WIDE R6, R17, 0x4, R2.reuse ;  /* 0x0000000411069825 */ /* 0x100fe200078e0202 */
[----:B------:R-:W3:Y:S03]  /*11c0*/  @!P1 LDG.E.CONSTANT R4, desc[UR34][R4.64] ;  /* 0x0000002204049981 */ /* 0x000ee6000c1e9900 */
[--C-:B------:R-:W-:Y:S02]  /*11d0*/  @!P2 IMAD.WIDE R8, R18, 0x4, R2.reuse ;  /* 0x000000041208a825 */ /* 0x100fe400078e0202 */
[----:B------:R-:W4:Y:S04]  /*11e0*/  @!P1 LDG.E.CONSTANT R6, desc[UR34][R6.64] ;  /* 0x0000002206069981 */ /* 0x000f28000c1e9900 */
[----:B------:R-:W2:Y:S04]  /*11f0*/  @!P2 LDG.E.CONSTANT R0, desc[UR34][R8.64+-0x18] ;  /* 0xffffe8220800a981 */ /* 0x000ea8000c1e9900 */
[----:B------:R1:W2:Y:S01]  /*1200*/  @!P2 LDG.E.CONSTANT R38, desc[UR34][R8.64+0x20] ;  /* 0x000020220826a981 */ /* 0x0002a2000c1e9900 */
[----:B------:R-:W-:Y:S01]  /*1210*/  IMAD.WIDE R2, R20, 0x4, R2 ;  /* 0x0000000414027825 */ /* 0x000fe200078e0202 */
[----:B------:R-:W-:Y:S08]  /*1220*/  BAR.SYNC.DEFER_BLOCKING 0x0 ;  /* 0x0000000000007b1d */ /* 0x000ff00000010000 */
[----:B-1----:R-:W1:Y:S01]  /*1230*/  LDC R9, c[0x0][0x398] ;  /* 0x0000e600ff097b82 */ /* 0x002e620000000800 */
[----:B------:R0:W2:Y:S01]  /*1240*/  LDG.E.CONSTANT R2, desc[UR34][R2.64] ;  /* 0x0000002202027981 */ /* 0x0000a2000c1e9900 */
[----:B------:R-:W-:Y:S01]  /*1250*/  UP2UR UR72, UPR, URZ, 0x1 ;  /* 0x00000001ff487883 */ /* 0x000fe20008000000 */
[----:B-----5:R-:W-:Y:S01]  /*1260*/  IMAD.MOV.U32 R10, RZ, RZ, R26 ;  /* 0x000000ffff0a7224 */ /* 0x020fe200078e001a */
[----:B------:R-:W-:-:S04]  /*1270*/  UISETP.NE.AND UP1, UPT, UR52, 0x7ff00000, UPT ;  /* 0x7ff000003400788c */ /* 0x000fc8000bf25270 */
[----:B------:R-:W1:Y:S01]  /*1280*/  LDC R8, c[0x0][0x394] ;  /* 0x0000e500ff087b82 */ /* 0x000e620000000800 */
        /* <DEDUP_REMOVED lines=9> */
[----:B------:R-:W-:-:S02]  /*1320*/  IMAD.U32 R13, RZ, RZ, UR6 ;  /* 0x00000006ff0d7e24 */ /* 0x000fc4000f8e00ff */
[----:B------:R-:W-:Y:S01]  /*1330*/  IMAD.MOV.U32 R31, RZ, RZ, R33 ;  /* 0x000000ffff1f7224 */ /* 0x000fe200078e0021 */
[----:B------:R-:W-:Y:S02]  /*1340*/  UP2UR UR69, UPR, URZ, 0x2 ;  /* 0x00000002ff457883 */ /* 0x000fe40008000000 */
[----:B------:R-:W-:Y:S01]  /*1350*/  UP2UR UR68, UPR, URZ, 0x1 ;  /* 0x00000001ff447883 */ /* 0x000fe20008000000 */
[----:B------:R-:W-:Y:S01]  /*1360*/  FSETP.NAN.AND P3, PT, R13, UR6, PT ;  /* 0x000000060d007c0b */ /* 0x000fe2000bf68000 */
[----:B------:R-:W-:Y:S01]  /*1370*/  UISETP.NE.AND UP1, UPT, UR31, 0x7ff00000, UPT ;  /* 0x7ff000001f00788c */ /* 0x000fe2000bf25270 */
[----:B------:R-:W-:Y:S01]  /*1380*/  STS [R15+0x1f8], R31 ;  /* 0x0001f81f0f007388 */ /* 0x000fe20000000800 */
[----:B------:R-:W-:Y:S02]  /*1390*/  UISETP.NE.AND UP0, UPT, UR51, 0x7ff00000, UPT ;  /* 0x7ff000003300788c */ /* 0x000fe4000bf05270 */
[----:B------:R-:W-:Y:S01]  /*13a0*/  UISETP.NE.AND UP2, UPT, UR25, 0x7ff00000, UPT ;  /* 0x7ff000001900788c */ /* 0x000fe2000bf45270 */
[----:B------:R-:W-:Y:S01]  /*13b0*/  IMAD.MOV.U32 R33, RZ, RZ, R32 ;  /* 0x000000ffff217224 */ /* 0x000fe200078e0020 */
[----:B------:R-:W-:Y:S01]  /*13c0*/  UP2UR UR67, UPR, URZ, 0x2 ;  /* 0x00000002ff437883 */ /* 0x000fe20008000000 */
[----:B------:R-:W-:Y:S01]  /*13d0*/  IMAD.MOV.U32 R32, RZ, RZ, R35 ;  /* 0x000000ffff207224 */ /* 0x000fe200078e0023 */
[----:B------:R-:W-:Y:S01]  /*13e0*/  UP2UR UR66, UPR, URZ, 0x1 ;  /* 0x00000001ff427883 */ /* 0x000fe20008000000 */
[----:B0-----:R-:W-:Y:S01]  /*13f0*/  P2R R3, PR, RZ, 0x8 ;  /* 0x00000008ff037803 */ /* 0x001fe20000000000 */
[----:B------:R-:W-:Y:S01]  /*1400*/  UP2UR UR65, UPR, URZ, 0x4 ;  /* 0x00000004ff417883 */ /* 0x000fe20008000000 */
[----:B------:R-:W-:Y:S01]  /*1410*/  IMAD.MOV.U32 R35, RZ, RZ, R37 ;  /* 0x000000ffff237224 */ /* 0x000fe200078e0025 */
[----:B------:R-:W-:Y:S01]  /*1420*/  UISETP.NE.AND UP0, UPT, UR20, 0x7ff00000, UPT ;  /* 0x7ff000001400788c */ /* 0x000fe2000bf05270 */
[----:B------:R-:W-:Y:S01]  /*1430*/  IMAD.MOV.U32 R37, RZ, RZ, R25 ;  /* 0x000000ffff257224 */ /* 0x000fe200078e0019 */
[----:B------:R-:W-:Y:S01]  /*1440*/  UISETP.NE.AND UP1, UPT, UR15, 0x7ff00000, UPT ;  /* 0x7ff000000f00788c */ /* 0x000fe2000bf25270 */
[----:B-1----:R-:W-:Y:S01]  /*1450*/  FSETP.NEU.AND P3, PT, R9, 1, PT ;  /* 0x3f8000000900780b */ /* 0x002fe20003f6d000 */
[----:B------:R-:W-:Y:S01]  /*1460*/  UISETP.NE.AND UP2, UPT, UR30, 0x7ff00000, UPT ;  /* 0x7ff000001e00788c */ /* 0x000fe2000bf45270 */
[----:B------:R-:W-:Y:S01]  /*1470*/  DSETP.NEU.AND P4, PT, |R62|, +INF , PT ;  /* 0x7ff000003e00742a */ /* 0x000fe20003f8d200 */
[----:B------:R-:W-:Y:S01]  /*1480*/  IMAD.MOV.U32 R25, RZ, RZ, R24 ;  /* 0x000000ffff197224 */ /* 0x000fe200078e0018 */
[----:B------:R-:W-:-:S02]  /*1490*/  UP2UR UR64, UPR, URZ, 0x1 ;  /* 0x00000001ff407883 */ /* 0x000fc40008000000 */
[----:B------:R-:W-:Y:S02]  /*14a0*/  UP2UR UR63, UPR, URZ, 0x2 ;  /* 0x00000002ff3f7883 */ /* 0x000fe40008000000 */
[----:B------:R-:W-:Y:S01]  /*14b0*/  UP2UR UR62, UPR, URZ, 0x4 ;  /* 0x00000004ff3e7883 */ /* 0x000fe20008000000 */
[----:B------:R-:W-:Y:S01]  /*14c0*/  DSETP.NEU.AND P6, PT, |R64|, +INF , PT ;  /* 0x7ff000004000742a */ /* 0x000fe20003fcd200 */
[----:B------:R-:W-:Y:S02]  /*14d0*/  UISETP.NE.AND UP0, UPT, UR50, 0x7ff00000, UPT ;  /* 0x7ff000003200788c */ /* 0x000fe4000bf05270 */
[----:B------:R-:W-:Y:S02]  /*14e0*/  UISETP.NE.AND UP1, UPT, UR24, 0x7ff00000, UPT ;  /* 0x7ff000001800788c */ /* 0x000fe4000bf25270 */
[----:B------:R-:W-:Y:S01]  /*14f0*/  UISETP.NE.AND UP2, UPT, UR19, 0x7ff00000, UPT ;  /* 0x7ff000001300788c */ /* 0x000fe2000bf45270 */
[----:B------:R-:W-:Y:S01]  /*1500*/  FSETP.NEU.AND P5, PT, R8, RZ, PT ;  /* 0x000000ff0800720b */ /* 0x000fe20003fad000 */
[----:B------:R-:W-:-:S02]  /*1510*/  UP2UR UR61, UPR, URZ, 0x1 ;  /* 0x00000001ff3d7883 */ /* 0x000fc40008000000 */
[----:B------:R-:W-:Y:S02]  /*1520*/  UP2UR UR60, UPR, URZ, 0x2 ;  /* 0x00000002ff3c7883 */ /* 0x000fe40008000000 */
[----:B------:R-:W-:Y:S02]  /*1530*/  UP2UR UR59, UPR, URZ, 0x4 ;  /* 0x00000004ff3b7883 */ /* 0x000fe40008000000 */
[----:B------:R-:W-:Y:S02]  /*1540*/  UISETP.NE.AND UP0, UPT, UR14, 0x7ff00000, UPT ;  /* 0x7ff000000e00788c */ /* 0x000fe4000bf05270 */
[----:B------:R-:W-:Y:S02]  /*1550*/  UISETP.NE.AND UP1, UPT, UR29, 0x7ff00000, UPT ;  /* 0x7ff000001d00788c */ /* 0x000fe4000bf25270 */
[----:B------:R-:W-:Y:S01]  /*1560*/  UISETP.NE.AND UP2, UPT, UR49, 0x7ff00000, UPT ;  /* 0x7ff000003100788c */ /* 0x000fe2000bf45270 */
[----:B------:R-:W-:Y:S01]  /*1570*/  DADD R40, -RZ, |R70| ;  /* 0x00000000ff287229 */ /* 0x000fe20000000546 */
[----:B------:R-:W-:Y:S01]  /*1580*/  UP2UR UR58, UPR, URZ, 0x1 ;  /* 0x00000001ff3a7883 */ /* 0x000fe20008000000 */
[----:B------:R-:W-:Y:S01]  /*1590*/  DSETP.NEU.AND P0, PT, |R70|, +INF , PT ;  /* 0x7ff000004600742a */ /* 0x000fe20003f0d200 */
[----:B------:R-:W-:-:S02]  /*15a0*/  UP2UR UR57, UPR, URZ, 0x2 ;  /* 0x00000002ff397883 */ /* 0x000fc40008000000 */
[----:B------:R-:W-:Y:S02]  /*15b0*/  UP2UR UR56, UPR, URZ, 0x4 ;  /* 0x00000004ff387883 */ /* 0x000fe40008000000 */
[----:B------:R-:W-:Y:S02]  /*15c0*/  UISETP.NE.AND UP0, UPT, UR23, 0x7ff00000, UPT ;  /* 0x7ff000001700788c */ /* 0x000fe4000bf05270 */
[----:B------:R-:W-:Y:S02]  /*15d0*/  UISETP.NE.AND UP1, UPT, UR18, 0x7ff00000, UPT ;  /* 0x7ff000001200788c */ /* 0x000fe4000bf25270 */
[----:B------:R-:W-:Y:S01]  /*15e0*/  UISETP.NE.AND UP2, UPT, UR13, 0x7ff00000, UPT ;  /* 0x7ff000000d00788c */ /* 0x000fe2000bf45270 */
[----:B------:R-:W-:Y:S01]  /*15f0*/  IMAD.WIDE R44, R18, 0x4, R44 ;  /* 0x00000004122c7825 */ /* 0x000fe200078e022c */
[----:B------:R-:W-:Y:S02]  /*1600*/  UP2UR UR55, UPR, URZ, 0x1 ;  /* 0x00000001ff377883 */ /* 0x000fe40008000000 */
[----:B------:R-:W-:-:S02]  /*1610*/  UP2UR UR54, UPR, URZ, 0x2 ;  /* 0x00000002ff367883 */ /* 0x000fc40008000000 */
[----:B------:R-:W-:Y:S01]  /*1620*/  UP2UR UR53, UPR, URZ, 0x4 ;  /* 0x00000004ff357883 */ /* 0x000fe20008000000 */
[----:B------:R-:W-:Y:S01]  /*1630*/  UMOV UR4, URZ ;  /* 0x000000ff00047c82 */ /* 0x000fe20008000000 */
[----:B------:R-:W-:Y:S01]  /*1640*/  UMOV UR47, 0x40000000 ;  /* 0x40000000002f7882 */ /* 0x000fe20000000000 */
[----:B------:R-:W-:Y:S02]  /*1650*/  UISETP.NE.AND UP0, UPT, UR28, 0x7ff00000, UPT ;  /* 0x7ff000001c00788c */ /* 0x000fe4000bf05270 */
[----:B------:R-:W-:Y:S02]  /*1660*/  UISETP.NE.AND UP1, UPT, UR48, 0x7ff00000, UPT ;  /* 0x7ff000003000788c */ /* 0x000fe4000bf25270 */
[----:B------:R-:W-:Y:S02]  /*1670*/  UISETP.NE.AND UP2, UPT, UR22, 0x7ff00000, UPT ;  /* 0x7ff000001600788c */ /* 0x000fe4000bf45270 */
[----:B------:R-:W-:Y:S02]  /*1680*/  UISETP.NE.AND UP3, UPT, UR17, 0x7ff00000, UPT ;  /* 0x7ff000001100788c */ /* 0x000fe4000bf65270 */
[----:B------:R-:W-:-:S02]  /*1690*/  UISETP.NE.AND UP4, UPT, UR12, 0x7ff00000, UPT ;  /* 0x7ff000000c00788c */ /* 0x000fc4000bf85270 */
[----:B------:R-:W-:Y:S02]  /*16a0*/  UISETP.NE.AND UP5, UPT, UR27, 0x7ff00000, UPT ;  /* 0x7ff000001b00788c */ /* 0x000fe4000bfa5270 */
[----:B------:R-:W-:Y:S01]  /*16b0*/  UISETP.NE.AND UP6, UPT, UR33, 0x7ff00000, UPT ;  /* 0x7ff000002100788c */ /* 0x000fe2000bfc5270 */
[----:B---3--:R-:W-:Y:S04]  /*16c0*/  @!P1 STS [R15+0x18], R4 ;  /* 0x000018040f009388 */ /* 0x008fe80000000800 */
[----:B----4-:R-:W-:Y:S01]  /*16d0*/  @!P1 STS [R15+0x478], R6 ;  /* 0x000478060f009388 */ /* 0x010fe20000000800 */
[----:B------:R-:W-:-:S03]  /*16e0*/  FSETP.NEU.AND P1, PT, R14, 1, PT ;  /* 0x3f8000000e00780b */ /* 0x000fc60003f2d000 */
[----:B--2---:R0:W-:Y:S04]  /*16f0*/  @!P2 STS [R15+0x1e0], R0 ;  /* 0x0001e0000f00a388 */ /* 0x0041e80000000800 */
[----:B------:R1:W-:Y:S01]  /*1700*/  @!P2 STS [R15+0x218], R38 ;  /* 0x000218260f00a388 */ /* 0x0003e20000000800 */
[----:B------:R-:W-:Y:S01]  /*1710*/  BAR.SYNC.DEFER_BLOCKING 0x0 ;  /* 0x0000000000007b1d */ /* 0x000fe20000010000 */
[C---:B------:R-:W-:Y:S02]  /*1720*/  FSETP.NAN.AND P2, PT, R14.reuse, R14, PT ;  /* 0x0000000e0e00720b */ /* 0x040fe40003f48000 */
[----:B0-----:R-:W-:Y:S02]  /*1730*/  P2R R0, PR, RZ, 0x2 ;  /* 0x00000002ff007803 */ /* 0x001fe40000000000 */
[----:B------:R-:W-:-:S02]  /*1740*/  FSETP.NEU.AND P1, PT, R14, RZ, PT ;  /* 0x000000ff0e00720b */ /* 0x000fc40003f2d000 */
[----:B------:R-:W-:Y:S02]  /*1750*/  P2R R11, PR, RZ, 0x4 ;  /* 0x00000004ff0b7803 */ /* 0x000fe40000000000 */
[C---:B------:R-:W-:Y:S02]  /*1760*/  FSETP.NEU.AND P2, PT, R12.reuse, 1, PT ;  /* 0x3f8000000c00780b */ /* 0x040fe40003f4d000 */
[----:B------:R-:W-:Y:S02]  /*1770*/  P2R R0, PR, RZ, 0x2 ;  /* 0x00000002ff007803 */ /* 0x000fe40000000000 */
[----:B------:R-:W-:Y:S02]  /*1780*/  P2R R0, PR, RZ, 0x4 ;  /* 0x00000004ff007803 */ /* 0x000fe40000000000 */
[----:B------:R-:W-:Y:S01]  /*1790*/  FSETP.NEU.AND P2, PT, R12, RZ, PT ;  /* 0x000000ff0c00720b */ /* 0x000fe20003f4d000 */
[----:B------:R-:W-:-:S03]  /*17a0*/  IMAD.MOV.U32 R24, RZ, RZ, R2 ;  /* 0x000000ffff187224 */ /* 0x000fc600078e0002 */
[----:B------:R-:W-:Y:S02]  /*17b0*/  P2R R2, PR, RZ, 0x4 ;  /* 0x00000004ff027803 */ /* 0x000fe40000000000 */
[----:B------:R-:W-:Y:S02]  /*17c0*/  FSETP.NEU.AND P2, PT, R9, RZ, PT ;  /* 0x000000ff0900720b */ /* 0x000fe40003f4d000 */
[----:B------:R-:W-:Y:S02]  /*17d0*/  P2R R2, PR, RZ, 0x8 ;  /* 0x00000008ff027803 */ /* 0x000fe40000000000 */
[----:B------:R-:W-:Y:S02]  /*17e0*/  FSETP.NEU.AND P3, PT, R8, 1, PT ;  /* 0x3f8000000800780b */ /* 0x000fe40003f6d000 */
[----:B------:R-:W-:Y:S01]  /*17f0*/  P2R R6, PR, RZ, 0x10 ;  /* 0x00000010ff067803 */ /* 0x000fe20000000000 */
[----:B------:R-:W-:Y:S01]  /*1800*/  DSETP.NEU.AND P4, PT, |R66|, +INF , PT ;  /* 0x7ff000004200742a */ /* 0x000fe20003f8d200 */
[----:B------:R-:W-:-:S02]  /*1810*/  P2R R2, PR, RZ, 0x4 ;  /* 0x00000004ff027803 */ /* 0x000fc40000000000 */
[----:B------:R-:W-:Y:S02]  /*1820*/  P2R R2, PR, RZ, 0x8 ;  /* 0x00000008ff027803 */ /* 0x000fe40000000000 */
[----:B------:R-:W-:Y:S02]  /*1830*/  P2R R2, PR, RZ, 0x20 ;  /* 0x00000020ff027803 */ /* 0x000fe40000000000 */
[----:B------:R-:W-:Y:S02]  /*1840*/  FSETP.NAN.AND P1, PT, R12, R12, PT ;  /* 0x0000000c0c00720b */ /* 0x000fe40003f28000 */
[----:B------:R-:W-:Y:S02]  /*1850*/  ISETP.NE.AND P5, PT, R21, 0x7ff00000, PT ;  /* 0x7ff000001500780c */ /* 0x000fe40003fa5270 */
[----:B------:R-:W-:Y:S02]  /*1860*/  P2R R4, PR, RZ, 0x40 ;  /* 0x00000040ff047803 */ /* 0x000fe40000000000 */
[----:B------:R-:W-:-:S02]  /*1870*/  ISETP.NE.AND P6, PT, R22, 0x7ff00000, PT ;  /* 0x7ff000001600780c */ /* 0x000fc40003fc5270 */
[----:B------:R-:W-:Y:S01]  /*1880*/  P2R R5, PR, RZ, 0x10 ;  /* 0x00000010ff057803 */ /* 0x000fe20000000000 */
[----:B------:R-:W-:Y:S01]  /*1890*/  DSETP.NEU.AND P4, PT, |R68|, +INF , PT ;  /* 0x7ff000004400742a */ /* 0x000fe20003f8d200 */
[----:B------:R-:W-:Y:S01]  /*18a0*/  P2R R7, PR, RZ, 0x2 ;  /* 0x00000002ff077803 */ /* 0x000fe20000000000 */
[----:B------:R-:W-:Y:S01]  /*18b0*/  FMUL R0, R16, R31 ;  /* 0x0000001f10007220 */ /* 0x000fe20000400000 */
[----:B------:R-:W-:Y:S02]  /*18c0*/  P2R R2, PR, RZ, 0x20 ;  /* 0x00000020ff027803 */ /* 0x000fe40000000000 */
[----:B------:R-:W-:Y:S02]  /*18d0*/  FSETP.NAN.AND P1, PT, R9, R9, PT ;  /* 0x000000090900720b */ /* 0x000fe40003f28000 */
[----:B------:R-:W-:Y:S02]  /*18e0*/  FSETP.NAN.AND P2, PT, R8, R8, PT ;  /* 0x000000080800720b */ /* 0x000fe40003f48000 */
[----:B------:R-:W-:-:S02]  /*18f0*/  FSETP.NEU.AND P3, PT, RZ, UR6, PT ;  /* 0x00000006ff007c0b */ /* 0x000fc4000bf6d000 */
[----:B------:R-:W-:Y:S02]  /*1900*/  ISETP.NE.AND P5, PT, R23, 0x7ff00000, PT ;  /* 0x7ff000001700780c */ /* 0x000fe40003fa5270 */
[----:B------:R-:W-:Y:S02]  /*1910*/  P2R R3, PR, RZ, 0x40 ;  /* 0x00000040ff037803 */ /* 0x000fe40000000000 */
[----:B-1----:R-:W-:-:S09]  /*1920*/  MOV R38, 0x1940 ;  /* 0x0000194000267802 */ /* 0x002fd20000000f00 */
[----:B------:R-:W-:Y:S05]  /*1930*/  CALL.REL.NOINC `($_Z13ADI_3D_SolverifififfPfS_S_$__internal_accurate_pow) ;  /* 0x0000006000fc7944 */ /* 0x000fea0003c00000 */
[----:B------:R-:W0:Y:S01]  /*1940*/  F2F.F64.F32 R70, UR8 ;  /* 0x0000000800467d10 */ /* 0x000e220008201800 */
[----:B------:R-:W-:Y:S01]  /*1950*/  FSETP.NEU.AND P6, PT, R8, RZ, PT ;  /* 0x000000ff0800720b */ /* 0x000fe20003fcd000 */
[----:B------:R-:W-:-:S03]  /*1960*/  UMOV UR47, 0x40000000 ;  /* 0x40000000002f7882 */ /* 0x000fc60000000000 */
[----:B------:R-:W-:Y:S02]  /*1970*/  FSEL R73, R39, RZ, P6 ;  /* 0x000000ff27497208 */ /* 0x000fe40003000000 */
[----:B------:R-:W-:Y:S02]  /*1980*/  FSEL R38, R40, RZ, P6 ;  /* 0x000000ff28267208 */ /* 0x000fe40003000000 */
[----:B------:R-:W-:Y:S02]  /*1990*/  FSEL R41, R73, +QNAN , P0 ;  /* 0x7ff0000049297808 */ /* 0x000fe40000000000 */
[----:B------:R-:W-:Y:S02]  /*19a0*/  FSEL R39, R38, RZ, P0 ;  /* 0x000000ff26277208 */ /* 0x000fe40000000000 */
[----:B------:R-:W-:Y:S01]  /*19b0*/  FSETP.NEU.AND P6, PT, R8, 1, PT ;  /* 0x3f8000000800780b */ /* 0x000fe20003fcd000 */
[----:B0-----:R-:W-:-:S10]  /*19c0*/  DADD R42, R70, 2 ;  /* 0x40000000462a7429 */ /* 0x001fd40000000000 */
[----:B------:R-:W-:Y:S01]  /*19d0*/  @!P5 FSEL R73, R43, R41, P2 ;  /* 0x000000292b49d208 */ /* 0x000fe20001000000 */
[----:B------:R-:W-:Y:S01]  /*19e0*/  DADD R40, -RZ, |R68| ;  /* 0x00000000ff287229 */ /* 0x000fe20000000544 */
[----:B------:R-:W-:-:S03]  /*19f0*/  @!P5 FSEL R38, R42, R39, P2 ;  /* 0x000000272a26d208 */ /* 0x000fc60001000000 */
[----:B------:R-:W-:-:S06]  /*1a00*/  IMAD.MOV.U32 R39, RZ, RZ, R73 ;  /* 0x000000ffff277224 */ /* 0x000fcc00078e0049 */
[----:B------:R-:W-:-:S08]  /*1a10*/  DADD R38, R38, R38 ;  /* 0x0000000026267229 */ /* 0x000fd00000000026 */
[----:B------:R-:W-:-:S10]  /*1a20*/  DMUL R38, R38, 0.5 ;  /* 0x3fe0000026267828 */ /* 0x000fd40000000000 */
[----:B------:R-:W-:Y:S02]  /*1a30*/  FSEL R76, R38, RZ, P6 ;  /* 0x000000ff264c7208 */ /* 0x000fe40003000000 */
[----:B------:R-:W-:Y:S02]  /*1a40*/  FSEL R77, R39, 1.875, P6 ;  /* 0x3ff00000274d7808 */ /* 0x000fe40003000000 */
[----:B------:R-:W-:-:S07]  /*1a50*/  MOV R38, 0x1a70 ;  /* 0x00001a7000267802 */ /* 0x000fce0000000f00 */
[----:B------:R-:W-:Y:S05]  /*1a60*/  CALL.REL.NOINC `($_Z13ADI_3D_SolverifififfPfS_S_$__internal_accurate_pow) ;  /* 0x0000006000b07944 */ /* 0x000fea0003c00000 */
[----:B------:R-:W0:Y:S01]  /*1a70*/  F2F.F64.F32 R68, UR7 ;  /* 0x0000000700447d10 */ /* 0x000e220008201800 */
[----:B------:R-:W-:Y:S01]  /*1a80*/  ISETP.NE.AND P5, PT, R3, RZ, PT ;  /* 0x000000ff0300720c */ /* 0x000fe20003fa5270 */
[----:B------:R-:W-:Y:S01]  /*1a90*/  UMOV UR47, 0x40000000 ;  /* 0x40000000002f7882 */ /* 0x000fe20000000000 */
[----:B------:R-:W-:-:S04]  /*1aa0*/  FSETP.NEU.AND P6, PT, R9, RZ, PT ;  /* 0x000000ff0900720b */ /* 0x000fc80003fcd000 */
[----:B------:R-:W-:Y:S02]  /*1ab0*/  FSEL R41, R39, RZ, P6 ;  /* 0x000000ff27297208 */ /* 0x000fe40003000000 */
[----:B------:R-:W-:Y:S02]  /*1ac0*/  FSEL R38, R40, RZ, P6 ;  /* 0x000000ff28267208 */ /* 0x000fe40003000000 */
[----:B------:R-:W-:Y:S02]  /*1ad0*/  FSEL R39, R41, +QNAN , P4 ;  /* 0x7ff0000029277808 */ /* 0x000fe40002000000 */
[----:B------:R-:W-:Y:S01]  /*1ae0*/  FSEL R3, R38, RZ, P4 ;  /* 0x000000ff26037208 */ /* 0x000fe20002000000 */
[----:B0-----:R-:W-:-:S10]  /*1af0*/  DADD R42, R68, 2 ;  /* 0x40000000442a7429 */ /* 0x001fd40000000000 */
[----:B------:R-:W-:Y:S02]  /*1b00*/  @!P5 FSEL R41, R43, R39, P1 ;  /* 0x000000272b29d208 */ /* 0x000fe40000800000 */
[----:B------:R-:W-:Y:S02]  /*1b10*/  @!P5 FSEL R38, R42, R3, P1 ;  /* 0x000000032a26d208 */ /* 0x000fe40000800000 */
[----:B------:R-:W-:Y:S01]  /*1b20*/  FSETP.NEU.AND P5, PT, R9, 1, PT ;  /* 0x3f8000000900780b */ /* 0x000fe20003fad000 */
[----:B------:R-:W-:Y:S01]  /*1b30*/  IMAD.MOV.U32 R39, RZ, RZ, R41 ;  /* 0x000000ffff277224 */ /* 0x000fe200078e0029 */
[----:B------:R-:W-:-:S05]  /*1b40*/  DADD R40, -RZ, |R64| ;  /* 0x00000000ff287229 */ /* 0x000fca0000000540 */
        /* <DEDUP_REMOVED lines=9> */
[----:B0-----:R-:W-:Y:S05]  /*1be0*/  CALL.REL.NOINC `($_Z13ADI_3D_SolverifififfPfS_S_$__internal_accurate_pow) ;  /* 0x0000006000507944 */ /* 0x001fea0003c00000 */
[----:B------:R-:W0:Y:S01]  /*1bf0*/  F2F.F64.F32 R64, UR9 ;  /* 0x0000000900407d10 */ /* 0x000e220008201800 */
[----:B------:R-:W-:Y:S01]  /*1c00*/  P2R R38, PR, RZ, 0x2 ;  /* 0x00000002ff267803 */ /* 0x000fe20000000000 */
[----:B------:R-:W-:Y:S01]  /*1c10*/  UMOV UR47, 0x40000000 ;  /* 0x40000000002f7882 */ /* 0x000fe20000000000 */
[----:B------:R-:W-:Y:S02]  /*1c20*/  ISETP.NE.AND P6, PT, R2, RZ, PT ;  /* 0x000000ff0200720c */ /* 0x000fe40003fc5270 */
[----:B------:R-:W-:Y:S02]  /*1c30*/  FSETP.NEU.AND P1, PT, R12, RZ, PT ;  /* 0x000000ff0c00720b */ /* 0x000fe40003f2d000 */
[----:B------:R-:W-:Y:S02]  /*1c40*/  P2R R42, PR, RZ, 0x1 ;  /* 0x00000001ff2a7803 */ /* 0x000fe40000000000 */
[----:B------:R-:W-:Y:S02]  /*1c50*/  ISETP.NE.AND P0, PT, R4, RZ, PT ;  /* 0x000000ff0400720c */ /* 0x000fe40003f05270 */
[----:B------:R-:W-:-:S02]  /*1c60*/  FSEL R40, R40, RZ, P1 ;  /* 0x000000ff28287208 */ /* 0x000fc40000800000 */
[----:B------:R-:W-:Y:S01]  /*1c70*/  FSEL R43, R39, RZ, P1 ;  /* 0x000000ff272b7208 */ /* 0x000fe20000800000 */
[----:B0-----:R-:W-:Y:S01]  /*1c80*/  DADD R2, R64, 2 ;  /* 0x4000000040027429 */ /* 0x001fe20000000000 */
[----:B------:R-:W-:Y:S02]  /*1c90*/  FSEL R39, R40, RZ, P0 ;  /* 0x000000ff28277208 */ /* 0x000fe40000000000 */
[----:B------:R-:W-:Y:S02]  /*1ca0*/  ISETP.NE.AND P5, PT, R7, RZ, PT ;  /* 0x000000ff0700720c */ /* 0x000fe40003fa5270 */
[----:B------:R-:W-:Y:S02]  /*1cb0*/  ISETP.NE.AND P1, PT, R38, RZ, PT ;  /* 0x000000ff2600720c */ /* 0x000fe40003f25270 */
[----:B------:R-:W-:Y:S01]  /*1cc0*/  LDS R38, [R15+0x1a8] ;  /* 0x0001a8000f267984 */ /* 0x000fe20000000800 */
[----:B------:R-:W-:Y:S02]  /*1cd0*/  FSEL R41, R43, +QNAN , P0 ;  /* 0x7ff000002b297808 */ /* 0x000fe40000000000 */
[----:B------:R-:W-:-:S02]  /*1ce0*/  @!P6 FSEL R40, R2, R39, P5 ;  /* 0x000000270228e208 */ /* 0x000fc40002800000 */
[----:B------:R-:W0:Y:S01]  /*1cf0*/  LDS R39, [R15+0x248] ;  /* 0x000248000f277984 */ /* 0x000e220000000800 */
[----:B------:R-:W-:Y:S02]  /*1d00*/  @!P6 FSEL R43, R3, R41, P5 ;  /* 0x00000029032be208 */ /* 0x000fe40002800000 */
[----:B------:R-:W-:Y:S01]  /*1d10*/  IMAD.MOV.U32 R2, RZ, RZ, R40 ;  /* 0x000000ffff027224 */ /* 0x000fe200078e0028 */
[----:B------:R-:W-:Y:S01]  /*1d20*/  FSETP.NEU.AND P5, PT, R12, 1, PT ;  /* 0x3f8000000c00780b */ /* 0x000fe20003fad000 */
[----:B------:R-:W-:Y:S01]  /*1d30*/  DADD R40, -RZ, |R66| ;  /* 0x00000000ff287229 */ /* 0x000fe20000000542 */
[----:B------:R-:W-:Y:S01]  /*1d40*/  IMAD.MOV.U32 R3, RZ, RZ, R43 ;  /* 0x000000ffff037224 */ /* 0x000fe200078e002b */
[----:B------:R-:W-:-:S05]  /*1d50*/  ISETP.NE.AND P0, PT, R42, RZ, PT ;  /* 0x000000ff2a00720c */ /* 0x000fca0003f05270 */
[----:B------:R-:W-:-:S08]  /*1d60*/  DADD R2, R2, R2 ;  /* 0x0000000002027229 */ /* 0x000fd00000000002 */
[----:B------:R-:W-:-:S10]  /*1d70*/  DMUL R2, R2, 0.5 ;  /* 0x3fe0000002027828 */ /* 0x000fd40000000000 */
[----:B------:R-:W-:Y:S02]  /*1d80*/  FSEL R82, R2, RZ, P5 ;  /* 0x000000ff02527208 */ /* 0x000fe40002800000 */
[----:B------:R-:W-:-:S06]  /*1d90*/  FSEL R83, R3, 1.875, P5 ;  /* 0x3ff0000003537808 */ /* 0x000fcc0002800000 */
[----:B------:R-:W-:Y:S01]  /*1da0*/  DMUL R80, R82, UR36 ;  /* 0x0000002452507c28 */ /* 0x000fe20008000000 */
[----:B0-----:R-:W-:-:S04]  /*1db0*/  FADD R38, R38, R39 ;  /* 0x0000002726267221 */ /* 0x001fc80000000000 */
[----:B------:R0:W1:Y:S02]  /*1dc0*/  F2F.F64.F32 R84, R38 ;  /* 0x0000002600547310 */ /* 0x0000640000201800 */
[----:B0-----:R-:W-:-:S07]  /*1dd0*/  MOV R38, 0x1df0 ;  /* 0x00001df000267802 */ /* 0x001fce0000000f00 */
[----:B-1----:R-:W-:Y:S05]  /*1de0*/  CALL.REL.NOINC `($_Z13ADI_3D_SolverifififfPfS_S_$__internal_accurate_pow) ;  /* 0x0000005c00d07944 */ /* 0x002fea0003c00000 */
[----:B------:R-:W0:Y:S01]  /*1df0*/  F2F.F64.F32 R66, UR6 ;  /* 0x0000000600427d10 */ /* 0x000e220008201800 */
[----:B------:R-:W-:Y:S01]  /*1e00*/  ISETP.NE.AND P5, PT, R5, RZ, PT ;  /* 0x000000ff0500720c */ /* 0x000fe20003fa5270 */
[----:B------:R-:W-:Y:S01]  /*1e10*/  UMOV UR47, 0x40000000 ;  /* 0x40000000002f7882 */ /* 0x000fe20000000000 */
[----:B------:R-:W-:Y:S02]  /*1e20*/  FSEL R40, R40, RZ, P3 ;  /* 0x000000ff28287208 */ /* 0x000fe40001800000 */
[----:B------:R-:W-:Y:S02]  /*1e30*/  FSETP.NAN.AND P6, PT, R13, UR6, PT ;  /* 0x000000060d007c0b */ /* 0x000fe4000bfc8000 */
[----:B------:R-:W-:Y:S02]  /*1e40*/  FSEL R41, R40, RZ, P5 ;  /* 0x000000ff28297208 */ /* 0x000fe40002800000 */
[----:B------:R-:W-:Y:S02]  /*1e50*/  PLOP3.LUT P5, PT, PT, PT, UP6, 0x80, 0x8 ;  /* 0x000000000008781c */ /* 0x000fe40003faf068 */
[----:B------:R-:W-:Y:S01]  /*1e60*/  MOV R38, 0x1f80 ;  /* 0x00001f8000267802 */ /* 0x000fe20000000f00 */
[----:B0-----:R-:W-:-:S10]  /*1e70*/  DADD R2, R66, 2 ;  /* 0x4000000042027429 */ /* 0x001fd40000000000 */
[----:B------:R-:W-:Y:S02]  /*1e80*/  @!P5 FSEL R40, R2, R41, P6 ;  /* 0x000000290228d208 */ /* 0x000fe40003000000 */
[----:B------:R-:W-:Y:S02]  /*1e90*/  ISETP.NE.AND P5, PT, R5, RZ, PT ;  /* 0x000000ff0500720c */ /* 0x000fe40003fa5270 */
[----:B------:R-:W-:-:S04]  /*1ea0*/  FSEL R41, R39, RZ, P3 ;  /* 0x000000ff27297208 */ /* 0x000fc80001800000 */
[----:B------:R-:W-:Y:S02]  /*1eb0*/  FSEL R2, R41, +QNAN , P5 ;  /* 0x7ff0000029027808 */ /* 0x000fe40002800000 */
[----:B------:R-:W-:-:S13]  /*1ec0*/  PLOP3.LUT P5, PT, PT, PT, UP6, 0x80, 0x8 ;  /* 0x000000000008781c */ /* 0x000fda0003faf068 */
[----:B------:R-:W-:Y:S01]  /*1ed0*/  @!P5 FSEL R41, R3, R2, P6 ;  /* 0x000000020329d208 */ /* 0x000fe20003000000 */
[----:B------:R-:W-:-:S04]  /*1ee0*/  IMAD.MOV.U32 R2, RZ, RZ, R40 ;  /* 0x000000ffff027224 */ /* 0x000fc800078e0028 */
[----:B------:R-:W-:Y:S01]  /*1ef0*/  IMAD.MOV.U32 R3, RZ, RZ, R41 ;  /* 0x000000ffff037224 */ /* 0x000fe200078e0029 */
[----:B------:R-:W-:-:S05]  /*1f00*/  DADD R40, -RZ, |R62| ;  /* 0x00000000ff287229 */ /* 0x000fca000000053e */
[----:B------:R-:W-:-:S08]  /*1f10*/  DADD R2, R2, R2 ;  /* 0x0000000002027229 */ /* 0x000fd00000000002 */
[----:B------:R-:W-:-:S08]  /*1f20*/  DFMA R82, R2, 0.5, R82 ;  /* 0x3fe000000252782b */ /* 0x000fd00000000052 */
[----:B------:R-:W-:-:S08]  /*1f30*/  DMUL R82, R82, UR36 ;  /* 0x0000002452527c28 */ /* 0x000fd00008000000 */
[----:B------:R-:W-:-:S08]  /*1f40*/  DMUL R82, R84, R82 ;  /* 0x0000005254527228 */ /* 0x000fd00000000000 */
[----:B------:R-:W-:-:S08]  /*1f50*/  DFMA R80, R80, R84, R82 ;  /* 0x000000545050722b */ /* 0x000fd00000000052 */
[----:B------:R-:W-:-:S11]  /*1f60*/  DFMA R76, R78, R76, R80 ;  /* 0x0000004c4e4c722b */ /* 0x000fd60000000050 */
[----:B------:R-:W-:Y:S05]  /*1f70*/  CALL.REL.NOINC `($_Z13ADI_3D_SolverifififfPfS_S_$__internal_accurate_pow) ;  /* 0x0000005c006c7944 */ /* 0x000fea0003c00000 */
        /* <DEDUP_REMOVED lines=11> */
[----:B------:R-:W-:Y:S01]  /*2030*/  FSETP.NEU.AND P5, PT, R14, RZ, PT ;  /* 0x000000ff0e00720b */ /* 0x000fe20003fad000 */
[----:B------:R-:W-:Y:S03]  /*2040*/  LDS R40, [R15+0x1f4] ;  /* 0x0001f4000f287984 */ /* 0x000fe60000000800 */
[----:B------:R-:W-:Y:S02]  /*2050*/  FSEL R43, R39, RZ, P5 ;  /* 0x000000ff272b7208 */ /* 0x000fe40002800000 */
[----:B------:R-:W-:Y:S02]  /*2060*/  PLOP3.LUT P5, PT, PT, PT, UP5, 0x80, 0x8 ;  /* 0x000000000008781c */ /* 0x000fe40003faf058 */
[----:B------:R-:W-:-:S02]  /*2070*/  FSEL R39, R43, +QNAN , P0 ;  /* 0x7ff000002b277808 */ /* 0x000fc40000000000 */
[----:B------:R-:W-:-:S09]  /*2080*/  ISETP.NE.AND P0, PT, R42, RZ, PT ;  /* 0x000000ff2a00720c */ /* 0x000fd20003f05270 */
[----:B------:R-:W-:Y:S02]  /*2090*/  @!P5 FSEL R43, R41, R39, P6 ;  /* 0x00000027292bd208 */ /* 0x000fe40003000000 */
[----:B------:R-:W0:Y:S01]  /*20a0*/  LDS R41, [R15+0x1fc] ;  /* 0x0001fc000f297984 */ /* 0x000e220000000800 */
[----:B------:R-:W-:Y:S02]  /*20b0*/  FSETP.NEU.AND P6, PT, R14, 1, PT ;  /* 0x3f8000000e00780b */ /* 0x000fe40003fcd000 */
[----:B------:R-:W-:-:S06]  /*20c0*/  IMAD.MOV.U32 R39, RZ, RZ, R43 ;  /* 0x000000ffff277224 */ /* 0x000fcc00078e002b */
[----:B------:R-:W-:-:S08]  /*20d0*/  DADD R38, R38, R38 ;  /* 0x0000000026267229 */ /* 0x000fd00000000026 */
[----:B------:R-:W-:-:S10]  /*20e0*/  DMUL R38, R38, 0.5 ;  /* 0x3fe0000026267828 */ /* 0x000fd40000000000 */
[----:B------:R-:W-:Y:S02]  /*20f0*/  FSEL R38, R38, RZ, P6 ;  /* 0x000000ff26267208 */ /* 0x000fe40003000000 */
[----:B------:R-:W-:Y:S01]  /*2100*/  FSEL R39, R39, 1.875, P6 ;  /* 0x3ff0000027277808 */ /* 0x000fe20003000000 */
[----:B0-----:R-:W-:-:S05]  /*2110*/  FADD R42, R40, R41 ;  /* 0x00000029282a7221 */ /* 0x001fca0000000000 */
[----:B------:R-:W-:Y:S02]  /*2120*/  DFMA R40, R2, 0.5, R38 ;  /* 0x3fe000000228782b */ /* 0x000fe40000000026 */
[----:B------:R-:W-:Y:S01]  /*2130*/  DMUL R38, R38, UR38 ;  /* 0x0000002626267c28 */ /* 0x000fe20008000000 */
[----:B------:R-:W0:Y:S05]  /*2140*/  F2F.F64.F32 R2, R42 ;  /* 0x0000002a00027310 */ /* 0x000e2a0000201800 */
[----:B------:R-:W-:-:S08]  /*2150*/  DMUL R40, R40, UR38 ;  /* 0x0000002628287c28 */ /* 0x000fd00008000000 */
[----:B0-----:R-:W-:-:S08]  /*2160*/  DMUL R40, R2, R40 ;  /* 0x0000002802287228 */ /* 0x001fd00000000000 */
[----:B------:R-:W-:Y:S01]  /*2170*/  DFMA R38, R38, R2, R40 ;  /* 0x000000022626722b */ /* 0x000fe20000000028 */
[----:B------:R-:W0:Y:S01]  /*2180*/  F2F.F64.F32 R2, R0 ;  /* 0x0000000000027310 */ /* 0x000e220000201800 */
[----:B------:R-:W-:-:S06]  /*2190*/  DADD R40, -RZ, |R70| ;  /* 0x00000000ff287229 */ /* 0x000fcc0000000546 */
[----:B------:R-:W-:-:S08]  /*21a0*/  DADD R38, R76, R38 ;  /* 0x000000004c267229 */ /* 0x000fd00000000026 */
[----:B0-----:R-:W-:Y:S01]  /*21b0*/  DADD R2, R38, R2 ;  /* 0x0000000026027229 */ /* 0x001fe20000000002 */
[----:B------:R-:W-:-:S05]  /*21c0*/  MOV R38, 0x21f0 ;  /* 0x000021f000267802 */ /* 0x000fca0000000f00 */
[----:B------:R0:W1:Y:S05]  /*21d0*/  F2F.F32.F64 R88, R2 ;  /* 0x0000000200587310 */ /* 0x00006a0000301000 */
[----:B01----:R-:W-:Y:S05]  /*21e0*/  CALL.REL.NOINC `($_Z13ADI_3D_SolverifififfPfS_S_$__internal_accurate_pow) ;  /* 0x0000005800d07944 */ /* 0x003fea0003c00000 */
[----:B------:R-:W-:Y:S01]  /*21f0*/  PLOP3.LUT P5, PT, PT, PT, UP4, 0x80, 0x8 ;  /* 0x000000000008781c */ /* 0x000fe20003faf048 */
[----:B------:R-:W-:Y:S01]  /*2200*/  IMAD.MOV.U32 R41, RZ, RZ, 0x40380000 ;  /* 0x40380000ff297424 */ /* 0x000fe200078e00ff */
[----:B------:R-:W-:Y:S01]  /*2210*/  FSETP.NEU.AND P6, PT, R8, RZ, PT ;  /* 0x000000ff0800720b */ /* 0x000fe20003fcd000 */
[----:B------:R-:W-:-:S03]  /*2220*/  IMAD.MOV.U32 R2, RZ, RZ, 0x1 ;  /* 0x00000001ff027424 */ /* 0x000fc600078e00ff */
[----:B------:R-:W-:Y:S01]  /*2230*/  FSEL R0, R40, RZ, P6 ;  /* 0x000000ff28007208 */ /* 0x000fe20003000000 */
[----:B------:R-:W-:Y:S01]  /*2240*/  IMAD.MOV.U32 R40, RZ, RZ, 0x0 ;  /* 0x00000000ff287424 */ /* 0x000fe200078e00ff */
[----:B------:R-:W-:Y:S02]  /*2250*/  FSEL R43, R39, RZ, P6 ;  /* 0x000000ff272b7208 */ /* 0x000fe40003000000 */
[----:B------:R-:W-:-:S04]  /*2260*/  FSEL R3, R0, RZ, P0 ;  /* 0x000000ff00037208 */ /* 0x000fc80000000000 */
[----:B------:R-:W-:Y:S02]  /*2270*/  @!P5 FSEL R0, R60, R3, P2 ;  /* 0x000000033c00d208 */ /* 0x000fe40001000000 */
        /* <DEDUP_REMOVED lines=8> */
[----:B------:R-:W-:Y:S02]  /*2300*/  IMAD.MOV.U32 R3, RZ, RZ, R43 ;  /* 0x000000ffff037224 */ /* 0x000fe400078e002b */
[----:B------:R-:W-:-:S03]  /*2310*/  IMAD.MOV.U32 R0, RZ, RZ, RZ ;  /* 0x000000ffff007224 */ /* 0x000fc600078e00ff */
        /* <DEDUP_REMOVED lines=13> */
[----:B------:R-:W-:-:S07]  /*23f0*/  IMAD.MOV.U32 R75, RZ, RZ, 0x40380000 ;  /* 0x40380000ff4b7424 */ /* 0x000fce00078e00ff */
[----:B------:R-:W-:Y:S05]  /*2400*/  CALL.REL.NOINC `($__internal_23_$__cuda_sm20_div_rn_f64_full) ;  /* 0x0000004c00287944 */ /* 0x000fea0003c00000 */
[----:B------:R-:W-:-:S07]  /*2410*/  IMAD.MOV.U32 R41, RZ, RZ, R39 ;  /* 0x000000ffff297224 */ /* 0x000fce00078e0027 */
.L_x_578:
[----:B------:R-:W-:Y:S01]  /*2420*/  DADD R38, -RZ, |R68| ;  /* 0x00000000ff267229 */ /* 0x000fe20000000544 */
[----:B------:R-:W-:Y:S01]  /*2430*/  FSETP.NEU.AND P5, PT, R8, 1, PT ;  /* 0x3f8000000800780b */ /* 0x000fe20003fad000 */
[----:B------:R-:W-:-:S03]  /*2440*/  UMOV UR47, 0x40100000 ;  /* 0x40100000002f7882 */ /* 0x000fc60000000000 */
[----:B------:R-:W-:Y:S02]  /*2450*/  FSEL R2, R40, 1.46601546874880000000e+13, P5 ;  /* 0x5555555528027808 */ /* 0x000fe40002800000 */
[----:B------:R-:W-:-:S03]  /*2460*/  FSEL R3, R41, 1.4166666269302368164, P5 ;  /* 0x3fb5555529037808 */ /* 0x000fc60002800000 */
[----:B------:R-:W-:Y:S01]  /*2470*/  IMAD.MOV.U32 R40, RZ, RZ, R38 ;  /* 0x000000ffff287224 */ /* 0x000fe200078e0026 */
[----:B------:R-:W-:Y:S01]  /*2480*/  MOV R38, 0x24b0 ;  /* 0x000024b000267802 */ /* 0x000fe20000000f00 */
[----:B------:R-:W-:-:S07]  /*2490*/  IMAD.MOV.U32 R41, RZ, RZ, R39 ;  /* 0x000000ffff297224 */ /* 0x000fce00078e0027 */
[----:B------:R-:W-:Y:S05]  /*24a0*/  CALL.REL.NOINC `($_Z13ADI_3D_SolverifififfPfS_S_$__internal_accurate_pow) ;  /* 0x0000005800207944 */ /* 0x000fea0003c00000 */
[----:B------:R-:W-:Y:S01]  /*24b0*/  FSETP.NEU.AND P6, PT, R9, RZ, PT ;  /* 0x000000ff0900720b */ /* 0x000fe20003fcd000 */
[----:B------:R-:W-:Y:S01]  /*24c0*/  IMAD.MOV.U32 R38, RZ, RZ, 0x1 ;  /* 0x00000001ff267424 */ /* 0x000fe200078e00ff */
[----:B------:R-:W-:Y:S02]  /*24d0*/  PLOP3.LUT P5, PT, PT, PT, UP3, 0x80, 0x8 ;  /* 0x000000000008781c */ /* 0x000fe40003faf038 */
[----:B------:R-:W-:Y:S01]  /*24e0*/  FSEL R74, R40, RZ, P6 ;  /* 0x000000ff284a7208 */ /* 0x000fe20003000000 */
[----:B------:R-:W-:Y:S01]  /*24f0*/  DADD R40, R68, 4 ;  /* 0x4010000044287429 */ /* 0x000fe20000000000 */
[----:B------:R-:W-:Y:S02]  /*2500*/  FSEL R75, R39, RZ, P6 ;  /* 0x000000ff274b7208 */ /* 0x000fe40003000000 */
[----:B------:R-:W-:Y:S02]  /*2510*/  FSEL R43, R74, RZ, P4 ;  /* 0x000000ff4a2b7208 */ /* 0x000fe40002000000 */
[----:B------:R-:W-:-:S05]  /*2520*/  FSEL R39, R75, +QNAN , P4 ;  /* 0x7ff000004b277808 */ /* 0x000fca0002000000 */
        /* <DEDUP_REMOVED lines=27> */
.L_x_579:
[----:B------:R-:W-:Y:S01]  /*26e0*/  FSETP.NEU.AND P5, PT, R9, 1, PT ;  /* 0x3f8000000900780b */ /* 0x000fe20003fad000 */
[----:B------:R-:W-:Y:S01]  /*26f0*/  FADD R76, R32, R29 ;  /* 0x0000001d204c7221 */ /* 0x000fe20000000000 */
[----:B------:R-:W-:Y:S02]  /*2700*/  UMOV UR47, 0x40100000 ;  /* 0x40100000002f7882 */ /* 0x000fe40000000000 */
[----:B------:R-:W-:Y:S02]  /*2710*/  FSEL R38, R40, 1.46601546874880000000e+13, P5 ;  /* 0x5555555528267808 */ /* 0x000fe40002800000 */
[----:B------:R-:W-:Y:S01]  /*2720*/  FSEL R39, R41, 1.4166666269302368164, P5 ;  /* 0x3fb5555529277808 */ /* 0x000fe20002800000 */
[----:B------:R-:W0:Y:S01]  /*2730*/  F2F.F64.F32 R76, R76 ;  /* 0x0000004c004c7310 */ /* 0x000e220000201800 */
[----:B------:R-:W-:-:S04]  /*2740*/  DADD R40, -RZ, |R64| ;  /* 0x00000000ff287229 */ /* 0x000fc80000000540 */
[----:B------:R-:W-:Y:S01]  /*2750*/  DADD R2, R2, R38 ;  /* 0x0000000002027229 */ /* 0x000fe20000000026 */
[----:B------:R-:W-:-:S07]  /*2760*/  MOV R38, 0x2790 ;  /* 0x0000279000267802 */ /* 0x000fce0000000f00 */
[----:B------:R-:W-:-:S11]  /*2770*/  DMUL R78, R2, UR40 ;  /* 0x00000028024e7c28 */ /* 0x000fd60008000000 */
[----:B0-----:R-:W-:Y:S05]  /*2780*/  CALL.REL.NOINC `($_Z13ADI_3D_SolverifififfPfS_S_$__internal_accurate_pow) ;  /* 0x0000005400687944 */ /* 0x001fea0003c00000 */
[----:B------:R-:W-:Y:S01]  /*2790*/  FSETP.NEU.AND P5, PT, R12, RZ, PT ;  /* 0x000000ff0c00720b */ /* 0x000fe20003fad000 */
[----:B------:R-:W-:Y:S01]  /*27a0*/  DADD R2, R64, 4 ;  /* 0x4010000040027429 */ /* 0x000fe20000000000 */
[----:B------:R-:W-:Y:S02]  /*27b0*/  P2R R38, PR, RZ, 0x1 ;  /* 0x00000001ff267803 */ /* 0x000fe40000000000 */
[----:B------:R-:W-:Y:S02]  /*27c0*/  FSEL R72, R40, RZ, P5 ;  /* 0x000000ff28487208 */ /* 0x000fe40002800000 */
[----:B------:R-:W-:Y:S02]  /*27d0*/  PLOP3.LUT P5, PT, PT, PT, UP2, 0x80, 0x8 ;  /* 0x000000000008781c */ /* 0x000fe40003faf028 */
[----:B------:R-:W-:Y:S02]  /*27e0*/  ISETP.NE.AND P0, PT, R4, RZ, PT ;  /* 0x000000ff0400720c */ /* 0x000fe40003f05270 */
[----:B------:R-:W-:-:S02]  /*27f0*/  ISETP.NE.AND P6, PT, R7, RZ, PT ;  /* 0x000000ff0700720c */ /* 0x000fc40003fc5270 */
[----:B------:R-:W-:-:S07]  /*2800*/  FSEL R41, R72, RZ, P0 ;  /* 0x000000ff48297208 */ /* 0x000fce0000000000 */
[----:B------:R-:W-:Y:S02]  /*2810*/  @!P5 FSEL R72, R2, R41, P6 ;  /* 0x000000290248d208 */ /* 0x000fe40003000000 */
[----:B------:R-:W-:-:S04]  /*2820*/  FSETP.NEU.AND P5, PT, R12, RZ, PT ;  /* 0x000000ff0c00720b */ /* 0x000fc80003fad000 */
[----:B------:R-:W-:Y:S01]  /*2830*/  FSEL R73, R39, RZ, P5 ;  /* 0x000000ff27497208 */ /* 0x000fe20002800000 */
[----:B------:R-:W-:Y:S01]  /*2840*/  IMAD.MOV.U32 R39, RZ, RZ, 0x40380000 ;  /* 0x40380000ff277424 */ /* 0x000fe200078e00ff */
[----:B------:R-:W-:Y:S02]  /*2850*/  PLOP3.LUT P5, PT, PT, PT, UP2, 0x80, 0x8 ;  /* 0x000000000008781c */ /* 0x000fe40003faf028 */
[----:B------:R-:W-:Y:S02]  /*2860*/  FSEL R2, R73, +QNAN , P0 ;  /* 0x7ff0000049027808 */ /* 0x000fe40000000000 */
[----:B------:R-:W-:Y:S01]  /*2870*/  ISETP.NE.AND P0, PT, R38, RZ, PT ;  /* 0x000000ff2600720c */ /* 0x000fe20003f05270 */
[----:B------:R-:W-:-:S08]  /*2880*/  IMAD.MOV.U32 R38, RZ, RZ, 0x0 ;  /* 0x00000000ff267424 */ /* 0x000fd000078e00ff */
        /* <DEDUP_REMOVED lines=20> */
[----:B------:R-:W-:-:S07]  /*29d0*/  IMAD.MOV.U32 R75, RZ, RZ, 0x40380000 ;  /* 0x40380000ff4b7424 */ /* 0x000fce00078e00ff */
[----:B------:R-:W-:Y:S05]  /*29e0*/  CALL.REL.NOINC `($__internal_23_$__cuda_sm20_div_rn_f64_full) ;  /* 0x0000004400b07944 */ /* 0x000fea0003c00000 */
[----:B------:R-:W-:-:S07]  /*29f0*/  IMAD.MOV.U32 R41, RZ, RZ, R39 ;  /* 0x000000ffff297224 */ /* 0x000fce00078e0027 */
.L_x_580:
[----:B------:R-:W-:Y:S01]  /*2a00*/  LDS R2, [R15+0x158] ;  /* 0x000158000f027984 */ /* 0x000fe20000000800 */
[----:B------:R-:W-:Y:S01]  /*2a10*/  FSETP.NEU.AND P5, PT, R12, 1, PT ;  /* 0x3f8000000c00780b */ /* 0x000fe20003fad000 */
[----:B------:R-:W-:Y:S01]  /*2a20*/  UMOV UR47, 0x40100000 ;  /* 0x40100000002f7882 */ /* 0x000fe20000000000 */
[----:B------:R-:W-:Y:S01]  /*2a30*/  MOV R38, 0x2ae0 ;  /* 0x00002ae000267802 */ /* 0x000fe20000000f00 */
[----:B------:R-:W0:Y:S01]  /*2a40*/  LDS R3, [R15+0x298] ;  /* 0x000298000f037984 */ /* 0x000e220000000800 */
[----:B------:R-:W-:Y:S02]  /*2a50*/  FSEL R80, R40, 1.46601546874880000000e+13, P5 ;  /* 0x5555555528507808 */ /* 0x000fe40002800000 */
[----:B------:R-:W-:-:S06]  /*2a60*/  FSEL R81, R41, 1.4166666269302368164, P5 ;  /* 0x3fb5555529517808 */ /* 0x000fcc0002800000 */
[----:B------:R-:W-:Y:S01]  /*2a70*/  DMUL R84, R80, UR36 ;  /* 0x0000002450547c28 */ /* 0x000fe20008000000 */
[----:B0-----:R-:W-:Y:S01]  /*2a80*/  FADD R82, R2, R3 ;  /* 0x0000000302527221 */ /* 0x001fe20000000000 */
[----:B------:R-:W-:-:S05]  /*2a90*/  DADD R2, -RZ, |R66| ;  /* 0x00000000ff027229 */ /* 0x000fca0000000542 */
[----:B------:R-:W0:Y:S05]  /*2aa0*/  F2F.F64.F32 R82, R82 ;  /* 0x0000005200527310 */ /* 0x000e2a0000201800 */
[----:B------:R-:W-:Y:S02]  /*2ab0*/  IMAD.MOV.U32 R40, RZ, RZ, R2 ;  /* 0x000000ffff287224 */ /* 0x000fe400078e0002 */
[----:B------:R-:W-:-:S07]  /*2ac0*/  IMAD.MOV.U32 R41, RZ, RZ, R3 ;  /* 0x000000ffff297224 */ /* 0x000fce00078e0003 */
[----:B0-----:R-:W-:Y:S05]  /*2ad0*/  CALL.REL.NOINC `($_Z13ADI_3D_SolverifififfPfS_S_$__internal_accurate_pow) ;  /* 0x0000005000947944 */ /* 0x001fea0003c00000 */
[----:B------:R-:W-:Y:S01]  /*2ae0*/  ISETP.NE.AND P5, PT, R5, RZ, PT ;  /* 0x000000ff0500720c */ /* 0x000fe20003fa5270 */
[----:B------:R-:W-:Y:S01]  /*2af0*/  DADD R2, R66, 4 ;  /* 0x4010000042027429 */ /* 0x000fe20000000000 */
[----:B------:R-:W-:Y:S01]  /*2b00*/  FSEL R42, R40, RZ, P3 ;  /* 0x000000ff282a7208 */ /* 0x000fe20001800000 */
[----:B------:R-:W-:Y:S01]  /*2b10*/  IMAD.MOV.U32 R38, RZ, RZ, 0x0 ;  /* 0x00000000ff267424 */ /* 0x000fe200078e00ff */
[----:B------:R-:W-:Y:S02]  /*2b20*/  FSETP.NAN.AND P6, PT, R13, UR6, PT ;  /* 0x000000060d007c0b */ /* 0x000fe4000bfc8000 */
[----:B------:R-:W-:Y:S02]  /*2b30*/  FSEL R41, R42, RZ, P5 ;  /* 0x000000ff2a297208 */ /* 0x000fe40002800000 */
[----:B------:R-:W-:Y:S02]  /*2b40*/  PLOP3.LUT P5, PT, PT, PT, UP1, 0x80, 0x8 ;  /* 0x000000000008781c */ /* 0x000fe40003faf018 */
[----:B------:R-:W-:Y:S01]  /*2b50*/  FSEL R43, R39, RZ, P3 ;  /* 0x000000ff272b7208 */ /* 0x000fe20001800000 */
[----:B------:R-:W-:-:S10]  /*2b60*/  IMAD.MOV.U32 R39, RZ, RZ, 0x40380000 ;  /* 0x40380000ff277424 */ /* 0x000fd400078e00ff */
[----:B------:R-:W-:Y:S02]  /*2b70*/  @!P5 FSEL R42, R2, R41, P6 ;  /* 0x00000029022ad208 */ /* 0x000fe40003000000 */
[----:B------:R-:W-:-:S04]  /*2b80*/  ISETP.NE.AND P5, PT, R5, RZ, PT ;  /* 0x000000ff0500720c */ /* 0x000fc80003fa5270 */
[----:B------:R-:W-:Y:S02]  /*2b90*/  FSEL R2, R43, +QNAN , P5 ;  /* 0x7ff000002b027808 */ /* 0x000fe40002800000 */
[----:B------:R-:W-:-:S13]  /*2ba0*/  PLOP3.LUT P5, PT, PT, PT, UP1, 0x80, 0x8 ;  /* 0x000000000008781c */ /* 0x000fda0003faf018 */
[----:B------:R-:W-:Y:S01]  /*2bb0*/  @!P5 FSEL R43, R3, R2, P6 ;  /* 0x00000002032bd208 */ /* 0x000fe20003000000 */
[----:B------:R-:W-:Y:S01]  /*2bc0*/  IMAD.MOV.U32 R2, RZ, RZ, 0x1 ;  /* 0x00000001ff027424 */ /* 0x000fe200078e00ff */
[----:B------:R-:W0:Y:S05]  /*2bd0*/  MUFU.RCP64H R3, 24 ;  /* 0x4038000000037908 */ /* 0x000e2a0000001800 */
        /* <DEDUP_REMOVED lines=19> */
[----:B------:R-:W-:Y:S02]  /*2d10*/  IMAD.MOV.U32 R2, RZ, RZ, R40 ;  /* 0x000000ffff027224 */ /* 0x000fe400078e0028 */
[----:B------:R-:W-:-:S07]  /*2d20*/  IMAD.MOV.U32 R3, RZ, RZ, R39 ;  /* 0x000000ffff037224 */ /* 0x000fce00078e0027 */
.L_x_581:
[----:B------:R-:W-:Y:S01]  /*2d30*/  DADD R80, R80, R2 ;  /* 0x0000000050507229 */ /* 0x000fe20000000002 */
[----:B------:R-:W-:Y:S01]  /*2d40*/  MOV R38, 0x2dc0 ;  /* 0x00002dc000267802 */ /* 0x000fe20000000f00 */
[----:B------:R-:W-:Y:S01]  /*2d50*/  DADD R40, -RZ, |R62| ;  /* 0x00000000ff287229 */ /* 0x000fe2000000053e */
[----:B------:R-:W-:-:S05]  /*2d60*/  UMOV UR47, 0x40100000 ;  /* 0x40100000002f7882 */ /* 0x000fca0000000000 */
[----:B------:R-:W-:-:S08]  /*2d70*/  DMUL R80, R80, UR36 ;  /* 0x0000002450507c28 */ /* 0x000fd00008000000 */
[----:B------:R-:W-:-:S08]  /*2d80*/  DMUL R80, R82, R80 ;  /* 0x0000005052507228 */ /* 0x000fd00000000000 */
[----:B------:R-:W-:-:S08]  /*2d90*/  DFMA R80, R84, R82, R80 ;  /* 0x000000525450722b */ /* 0x000fd00000000050 */
[----:B------:R-:W-:-:S11]  /*2da0*/  DFMA R76, R78, R76, R80 ;  /* 0x0000004c4e4c722b */ /* 0x000fd60000000050 */
[----:B------:R-:W-:Y:S05]  /*2db0*/  CALL.REL.NOINC `($_Z13ADI_3D_SolverifififfPfS_S_$__internal_accurate_pow) ;  /* 0x0000004c00dc7944 */ /* 0x000fea0003c00000 */
[----:B------:R-:W-:Y:S02]  /*2dc0*/  FSETP.NEU.AND P5, PT, R14, RZ, PT ;  /* 0x000000ff0e00720b */ /* 0x000fe40003fad000 */
[----:B------:R-:W-:Y:S02]  /*2dd0*/  P2R R38, PR, RZ, 0x1 ;  /* 0x00000001ff267803 */ /* 0x000fe40000000000 */
[----:B------:R-:W-:Y:S01]  /*2de0*/  FSEL R74, R40, RZ, P5 ;  /* 0x000000ff284a7208 */ /* 0x000fe20002800000 */
[----:B------:R-:W-:Y:S01]  /*2df0*/  DADD R40, R62, 4 ;  /* 0x401000003e287429 */ /* 0x000fe20000000000 */
        /* <DEDUP_REMOVED lines=36> */
.L_x_582:
[----:B------:R-:W-:Y:S01]  /*3040*/  LDS R40, [R15+0x1f0] ;  /* 0x0001f0000f287984 */ /* 0x000fe20000000800 */
[----:B------:R-:W-:Y:S01]  /*3050*/  FSETP.NEU.AND P5, PT, R14, 1, PT ;  /* 0x3f8000000e00780b */ /* 0x000fe20003fad000 */
[----:B------:R-:W-:Y:S01]  /*3060*/  F2F.F64.F32 R88, R88 ;  /* 0x0000005800587310 */ /* 0x000fe20000201800 */
[----:B------:R-:W-:Y:S01]  /*3070*/  UMOV UR47, 0x40180000 ;  /* 0x40180000002f7882 */ /* 0x000fe20000000000 */
[----:B------:R-:W0:Y:S01]  /*3080*/  LDS R41, [R15+0x200] ;  /* 0x000200000f297984 */ /* 0x000e220000000800 */
[----:B------:R-:W-:Y:S02]  /*3090*/  FSEL R38, R38, 1.46601546874880000000e+13, P5 ;  /* 0x5555555526267808 */ /* 0x000fe40002800000 */
[----:B------:R-:W-:Y:S01]  /*30a0*/  FSEL R39, R39, 1.4166666269302368164, P5 ;  /* 0x3fb5555527277808 */ /* 0x000fe20002800000 */
[----:B0-----:R-:W-:-:S05]  /*30b0*/  FADD R42, R40, R41 ;  /* 0x00000029282a7221 */ /* 0x001fca0000000000 */
[C---:B------:R-:W-:Y:S02]  /*30c0*/  DADD R40, R38.reuse, R2 ;  /* 0x0000000026287229 */ /* 0x040fe40000000002 */
[----:B------:R-:W-:Y:S01]  /*30d0*/  DMUL R38, R38, UR38 ;  /* 0x0000002626267c28 */ /* 0x000fe20008000000 */
[----:B------:R-:W0:Y:S05]  /*30e0*/  F2F.F64.F32 R2, R42 ;  /* 0x0000002a00027310 */ /* 0x000e2a0000201800 */
[----:B------:R-:W-:-:S08]  /*30f0*/  DMUL R40, R40, UR38 ;  /* 0x0000002628287c28 */ /* 0x000fd00008000000 */
[----:B0-----:R-:W-:-:S08]  /*3100*/  DMUL R40, R2, R40 ;  /* 0x0000002802287228 */ /* 0x001fd00000000000 */
[----:B------:R-:W-:Y:S02]  /*3110*/  DFMA R38, R38, R2, R40 ;  /* 0x000000022626722b */ /* 0x000fe40000000028 */
[----:B------:R-:W-:-:S06]  /*3120*/  DADD R40, -RZ, |R70| ;  /* 0x00000000ff287229 */ /* 0x000fcc0000000546 */
[----:B------:R-:W-:-:S08]  /*3130*/  DADD R38, R76, R38 ;  /* 0x000000004c267229 */ /* 0x000fd00000000026 */
[----:B------:R-:W-:-:S06]  /*3140*/  DADD R38, R38, R88 ;  /* 0x0000000026267229 */ /* 0x000fcc0000000058 */
[----:B------:R0:W1:Y:S02]  /*3150*/  F2F.F32.F64 R87, R38 ;  /* 0x0000002600577310 */ /* 0x0000640000301000 */
[----:B0-----:R-:W-:-:S07]  /*3160*/  MOV R38, 0x3180 ;  /* 0x0000318000267802 */ /* 0x001fce0000000f00 */
[----:B-1----:R-:W-:Y:S05]  /*3170*/  CALL.REL.NOINC `($_Z13ADI_3D_SolverifififfPfS_S_$__internal_accurate_pow) ;  /* 0x0000004800ec7944 */ /* 0x002fea0003c00000 */
[----:B------:R-:W-:Y:S01]  /*3180*/  UISETP.NE.AND UP0, UPT, UR53, URZ, UPT ;  /* 0x000000ff3500728c */ /* 0x000fe2000bf05270 */
[----:B------:R-:W-:Y:S01]  /*3190*/  FSETP.NEU.AND P6, PT, R8, RZ, PT ;  /* 0x000000ff0800720b */ /* 0x000fe20003fcd000 */
[----:B------:R-:W-:-:S03]  /*31a0*/  DADD R2, R70, 6 ;  /* 0x4018000046027429 */ /* 0x000fc60000000000 */
        /* <DEDUP_REMOVED lines=33> */
.L_x_583:
[----:B------:R-:W-:Y:S01]  /*33c0*/  DADD R38, -RZ, |R68| ;  /* 0x00000000ff267229 */ /* 0x000fe20000000544 */
[----:B------:R-:W-:Y:S01]  /*33d0*/  FSETP.NEU.AND P5, PT, R8, 1, PT ;  /* 0x3f8000000800780b */ /* 0x000fe20003fad000 */
[----:B------:R-:W-:-:S03]  /*33e0*/  UMOV UR47, 0x40180000 ;  /* 0x40180000002f7882 */ /* 0x000fc60000000000 */
[----:B------:R-:W-:Y:S02]  /*33f0*/  FSEL R2, R40, 3.1249045965716459206e-25, P5 ;  /* 0x16c16c1728027808 */ /* 0x000fe40002800000 */
[----:B------:R-:W-:-:S03]  /*3400*/  FSEL R3, R41, 0.90138888359069824219, P5 ;  /* 0x3f66c16c29037808 */ /* 0x000fc60002800000 */
[----:B------:R-:W-:Y:S01]  /*3410*/  IMAD.MOV.U32 R40, RZ, RZ, R38 ;  /* 0x000000ffff287224 */ /* 0x000fe200078e0026 */
[----:B------:R-:W-:Y:S01]  /*3420*/  MOV R38, 0x3450 ;  /* 0x0000345000267802 */ /* 0x000fe20000000f00 */
[----:B------:R-:W-:-:S07]  /*3430*/  IMAD.MOV.U32 R41, RZ, RZ, R39 ;  /* 0x000000ffff297224 */ /* 0x000fce00078e0027 */
[----:B------:R-:W-:Y:S05]  /*3440*/  CALL.REL.NOINC `($_Z13ADI_3D_SolverifififfPfS_S_$__internal_accurate_pow) ;  /* 0x0000004800387944 */ /* 0x000fea0003c00000 */
[----:B------:R-:W-:Y:S01]  /*3450*/  UISETP.NE.AND UP0, UPT, UR54, URZ, UPT ;  /* 0x000000ff3600728c */ /* 0x000fe2000bf05270 */
[----:B------:R-:W-:Y:S01]  /*3460*/  FSETP.NEU.AND P6, PT, R9, RZ, PT ;  /* 0x000000ff0900720b */ /* 0x000fe20003fcd000 */
[----:B------:R-:W-:-:S03]  /*3470*/  IMAD.MOV.U32 R38, RZ, RZ, 0x1 ;  /* 0x00000001ff267424 */ /* 0x000fc600078e00ff */
[----:B------:R-:W-:Y:S01]  /*3480*/  FSEL R74, R40, RZ, P6 ;  /* 0x000000ff284a7208 */ /* 0x000fe20003000000 */
[----:B------:R-:W-:Y:S01]  /*3490*/  IMAD.MOV.U32 R40, RZ, RZ, 0x0 ;  /* 0x00000000ff287424 */ /* 0x000fe200078e00ff */
[----:B------:R-:W-:Y:S02]  /*34a0*/  PLOP3.LUT P5, PT, PT, PT, UP0, 0x80, 0x8 ;  /* 0x000000000008781c */ /* 0x000fe40003faf008 */
[----:B------:R-:W-:Y:S02]  /*34b0*/  FSEL R41, R74, RZ, P4 ;  /* 0x000000ff4a297208 */ /* 0x000fe40002000000 */
[----:B------:R-:W-:-:S04]  /*34c0*/  FSEL R75, R39, RZ, P6 ;  /* 0x000000ff274b7208 */ /* 0x000fc80003000000 */
[----:B------:R-:W-:-:S05]  /*34d0*/  FSEL R39, R75, +QNAN , P4 ;  /* 0x7ff000004b277808 */ /* 0x000fca0002000000 */
        /* <DEDUP_REMOVED lines=26> */
.L_x_584:
[----:B------:R-:W-:Y:S01]  /*3680*/  FSETP.NEU.AND P5, PT, R9, 1, PT ;  /* 0x3f8000000900780b */ /* 0x000fe20003fad000 */
[----:B------:R-:W-:Y:S01]  /*3690*/  FADD R76, R35, R28 ;  /* 0x0000001c234c7221 */ /* 0x000fe20000000000 */
[----:B------:R-:W-:Y:S02]  /*36a0*/  UMOV UR47, 0x40180000 ;  /* 0x40180000002f7882 */ /* 0x000fe40000000000 */
[----:B------:R-:W-:Y:S02]  /*36b0*/  FSEL R38, R40, 3.1249045965716459206e-25, P5 ;  /* 0x16c16c1728267808 */ /* 0x000fe40002800000 */
[----:B------:R-:W-:Y:S01]  /*36c0*/  FSEL R39, R41, 0.90138888359069824219, P5 ;  /* 0x3f66c16c29277808 */ /* 0x000fe20002800000 */
[----:B------:R-:W0:Y:S01]  /*36d0*/  F2F.F64.F32 R76, R76 ;  /* 0x0000004c004c7310 */ /* 0x000e220000201800 */
[----:B------:R-:W-:-:S04]  /*36e0*/  DADD R40, -RZ, |R64| ;  /* 0x00000000ff287229 */ /* 0x000fc80000000540 */
[----:B------:R-:W-:Y:S01]  /*36f0*/  DADD R2, R2, R38 ;  /* 0x0000000002027229 */ /* 0x000fe20000000026 */
[----:B------:R-:W-:-:S07]  /*3700*/  MOV R38, 0x3730 ;  /* 0x0000373000267802 */ /* 0x000fce0000000f00 */
[----:B------:R-:W-:-:S11]  /*3710*/  DMUL R78, R2, UR40 ;  /* 0x00000028024e7c28 */ /* 0x000fd60008000000 */
[----:B0-----:R-:W-:Y:S05]  /*3720*/  CALL.REL.NOINC `($_Z13ADI_3D_SolverifififfPfS_S_$__internal_accurate_pow) ;  /* 0x0000004400807944 */ /* 0x001fea0003c00000 */
[----:B------:R-:W-:Y:S01]  /*3730*/  UISETP.NE.AND UP0, UPT, UR55, URZ, UPT ;  /* 0x000000ff3700728c */ /* 0x000fe2000bf05270 */
[----:B------:R-:W-:Y:S01]  /*3740*/  FSETP.NEU.AND P5, PT, R12, RZ, PT ;  /* 0x000000ff0c00720b */ /* 0x000fe20003fad000 */
[----:B------:R-:W-:Y:S01]  /*3750*/  IMAD.MOV.U32 R38, RZ, RZ, 0x0 ;  /* 0x00000000ff267424 */ /* 0x000fe200078e00ff */
        /* <DEDUP_REMOVED lines=33> */
[----:B------:R-:W-:-:S07]  /*3970*/  IMAD.MOV.U32 R75, RZ, RZ, 0x40868000 ;  /* 0x40868000ff4b7424 */ /* 0x000fce00078e00ff */
[----:B------:R-:W-:Y:S05]  /*3980*/  CALL.REL.NOINC `($__internal_23_$__cuda_sm20_div_rn_f64_full) ;  /* 0x0000003400c87944 */ /* 0x000fea0003c00000 */
[----:B------:R-:W-:-:S07]  /*3990*/  IMAD.MOV.U32 R41, RZ, RZ, R39 ;  /* 0x000000ffff297224 */ /* 0x000fce00078e0027 */
.L_x_585:
[----:B------:R-:W-:Y:S01]  /*39a0*/  LDS R2, [R15+0x108] ;  /* 0x000108000f027984 */ /* 0x000fe20000000800 */
[----:B------:R-:W-:Y:S01]  /*39b0*/  FSETP.NEU.AND P5, PT, R12, 1, PT ;  /* 0x3f8000000c00780b */ /* 0x000fe20003fad000 */
[----:B------:R-:W-:Y:S01]  /*39c0*/  UMOV UR47, 0x40180000 ;  /* 0x40180000002f7882 */ /* 0x000fe20000000000 */
[----:B------:R-:W-:Y:S01]  /*39d0*/  MOV R38, 0x3a80 ;  /* 0x00003a8000267802 */ /* 0x000fe20000000f00 */
[----:B------:R-:W0:Y:S01]  /*39e0*/  LDS R3, [R15+0x2e8] ;  /* 0x0002e8000f037984 */ /* 0x000e220000000800 */
[----:B------:R-:W-:Y:S02]  /*39f0*/  FSEL R80, R40, 3.1249045965716459206e-25, P5 ;  /* 0x16c16c1728507808 */ /* 0x000fe40002800000 */
[----:B------:R-:W-:-:S06]  /*3a00*/  FSEL R81, R41, 0.90138888359069824219, P5 ;  /* 0x3f66c16c29517808 */ /* 0x000fcc0002800000 */
[----:B------:R-:W-:Y:S01]  /*3a10*/  DMUL R84, R80, UR36 ;  /* 0x0000002450547c28 */ /* 0x000fe20008000000 */
[----:B0-----:R-:W-:Y:S01]  /*3a20*/  FADD R82, R2, R3 ;  /* 0x0000000302527221 */ /* 0x001fe20000000000 */
[----:B------:R-:W-:-:S05]  /*3a30*/  DADD R2, -RZ, |R66| ;  /* 0x00000000ff027229 */ /* 0x000fca0000000542 */
[----:B------:R-:W0:Y:S05]  /*3a40*/  F2F.F64.F32 R82, R82 ;  /* 0x0000005200527310 */ /* 0x000e2a0000201800 */
[----:B------:R-:W-:Y:S02]  /*3a50*/  IMAD.MOV.U32 R40, RZ, RZ, R2 ;  /* 0x000000ffff287224 */ /* 0x000fe400078e0002 */
[----:B------:R-:W-:-:S07]  /*3a60*/  IMAD.MOV.U32 R41, RZ, RZ, R3 ;  /* 0x000000ffff297224 */ /* 0x000fce00078e0003 */
[----:B0-----:R-:W-:Y:S05]  /*3a70*/  CALL.REL.NOINC `($_Z13ADI_3D_SolverifififfPfS_S_$__internal_accurate_pow) ;  /* 0x0000004000ac7944 */ /* 0x001fea0003c00000 */
        /* <DEDUP_REMOVED lines=38> */
.L_x_586:
        /* <DEDUP_REMOVED lines=9> */
[----:B------:R-:W-:Y:S01]  /*3d70*/  UISETP.NE.AND UP0, UPT, UR57, URZ, UPT ;  /* 0x000000ff3900728c */ /* 0x000fe2000bf05270 */
[----:B------:R-:W-:Y:S02]  /*3d80*/  FSETP.NEU.AND P5, PT, R14, RZ, PT ;  /* 0x000000ff0e00720b */ /* 0x000fe40003fad000 */
[----:B------:R-:W-:Y:S02]  /*3d90*/  P2R R38, PR, RZ, 0x1 ;  /* 0x00000001ff267803 */ /* 0x000fe40000000000 */
[----:B------:R-:W-:Y:S01]  /*3da0*/  FSEL R74, R40, RZ, P5 ;  /* 0x000000ff284a7208 */ /* 0x000fe20002800000 */
[----:B------:R-:W-:Y:S01]  /*3db0*/  IMAD.MOV.U32 R40, RZ, RZ, 0x0 ;  /* 0x00000000ff287424 */ /* 0x000fe200078e00ff */
        /* <DEDUP_REMOVED lines=35> */
.L_x_587:
[----:B------:R-:W-:Y:S01]  /*3ff0*/  LDS R40, [R15+0x1ec] ;  /* 0x0001ec000f287984 */ /* 0x000fe20000000800 */
[----:B------:R-:W-:Y:S01]  /*4000*/  FSETP.NEU.AND P5, PT, R14, 1, PT ;  /* 0x3f8000000e00780b */ /* 0x000fe20003fad000 */
[----:B------:R-:W-:Y:S02]  /*4010*/  UMOV UR47, 0x40200000 ;  /* 0x40200000002f7882 */ /* 0x000fe40000000000 */
[----:B------:R-:W0:Y:S01]  /*4020*/  LDS R41, [R15+0x204] ;  /* 0x000204000f297984 */ /* 0x000e220000000800 */
[----:B------:R-:W-:Y:S02]  /*4030*/  FSEL R38, R38, 3.1249045965716459206e-25, P5 ;  /* 0x16c16c1726267808 */ /* 0x000fe40002800000 */
[----:B------:R-:W-:Y:S01]  /*4040*/  FSEL R39, R39, 0.90138888359069824219, P5 ;  /* 0x3f66c16c27277808 */ /* 0x000fe20002800000 */
[----:B0-----:R-:W-:-:S05]  /*4050*/  FADD R42, R40, R41 ;  /* 0x00000029282a7221 */ /* 0x001fca0000000000 */
[C---:B------:R-:W-:Y:S02]  /*4060*/  DADD R40, R38.reuse, R2 ;  /* 0x0000000026287229 */ /* 0x040fe40000000002 */
        /* <DEDUP_REMOVED lines=12> */
[----:B------:R-:W-:Y:S01]  /*4130*/  UISETP.NE.AND UP0, UPT, UR58, URZ, UPT ;  /* 0x000000ff3a00728c */ /* 0x000fe2000bf05270 */
[----:B------:R-:W-:Y:S01]  /*4140*/  FSETP.NEU.AND P6, PT, R8, RZ, PT ;  /* 0x000000ff0800720b */ /* 0x000fe20003fcd000 */
[----:B------:R-:W-:Y:S02]  /*4150*/  IMAD.MOV.U32 R41, RZ, RZ, 0x40e3b000 ;  /* 0x40e3b000ff297424 */ /* 0x000fe400078e00ff */
[----:B------:R-:W-:Y:S01]  /*4160*/  IMAD.MOV.U32 R2, RZ, RZ, 0x1 ;  /* 0x00000001ff027424 */ /* 0x000fe200078e00ff */
        /* <DEDUP_REMOVED lines=31> */
.L_x_588:
[----:B------:R-:W-:Y:S01]  /*4360*/  DADD R38, -RZ, |R68| ;  /* 0x00000000ff267229 */ /* 0x000fe20000000544 */
[----:B------:R-:W-:Y:S01]  /*4370*/  FSETP.NEU.AND P5, PT, R8, 1, PT ;  /* 0x3f8000000800780b */ /* 0x000fe20003fad000 */
[----:B------:R-:W-:-:S03]  /*4380*/  UMOV UR47, 0x40200000 ;  /* 0x40200000002f7882 */ /* 0x000fc60000000000 */
[----:B------:R-:W-:Y:S02]  /*4390*/  FSEL R2, R40, 2.6805903767080696074e-23, P5 ;  /* 0x1a01a01a28027808 */ /* 0x000fe40002800000 */
[----:B------:R-:W-:-:S03]  /*43a0*/  FSEL R3, R41, 0.5390872955322265625, P5 ;  /* 0x3f0a01a029037808 */ /* 0x000fc60002800000 */
        /* <DEDUP_REMOVED lines=39> */
.L_x_589:
[----:B------:R-:W-:Y:S01]  /*4620*/  FSETP.NEU.AND P5, PT, R9, 1, PT ;  /* 0x3f8000000900780b */ /* 0x000fe20003fad000 */
[----:B------:R-:W-:Y:S01]  /*4630*/  FADD R76, R37, R26 ;  /* 0x0000001a254c7221 */ /* 0x000fe20000000000 */
[----:B------:R-:W-:Y:S02]  /*4640*/  UMOV UR47, 0x40200000 ;  /* 0x40200000002f7882 */ /* 0x000fe40000000000 */
[----:B------:R-:W-:Y:S02]  /*4650*/  FSEL R38, R40, 2.6805903767080696074e-23, P5 ;  /* 0x1a01a01a28267808 */ /* 0x000fe40002800000 */
[----:B------:R-:W-:Y:S01]  /*4660*/  FSEL R39, R41, 0.5390872955322265625, P5 ;  /* 0x3f0a01a029277808 */ /* 0x000fe20002800000 */
        /* <DEDUP_REMOVED lines=42> */
[----:B------:R-:W-:-:S07]  /*4910*/  IMAD.MOV.U32 R75, RZ, RZ, 0x40e3b000 ;  /* 0x40e3b000ff4b7424 */ /* 0x000fce00078e00ff */
[----:B------:R-:W-:Y:S05]  /*4920*/  CALL.REL.NOINC `($__internal_23_$__cuda_sm20_div_rn_f64_full) ;  /* 0x0000002400e07944 */ /* 0x000fea0003c00000 */
[----:B------:R-:W-:-:S07]  /*4930*/  IMAD.MOV.U32 R41, RZ, RZ, R39 ;  /* 0x000000ffff297224 */ /* 0x000fce00078e0027 */
.L_x_590:
[----:B------:R-:W-:Y:S01]  /*4940*/  LDS R2, [R15+0xb8] ;  /* 0x0000b8000f027984 */ /* 0x000fe20000000800 */
[----:B------:R-:W-:Y:S01]  /*4950*/  FSETP.NEU.AND P5, PT, R12, 1, PT ;  /* 0x3f8000000c00780b */ /* 0x000fe20003fad000 */
[----:B------:R-:W-:Y:S01]  /*4960*/  UMOV UR47, 0x40200000 ;  /* 0x40200000002f7882 */ /* 0x000fe20000000000 */
[----:B------:R-:W-:Y:S01]  /*4970*/  MOV R38, 0x4a20 ;  /* 0x00004a2000267802 */ /* 0x000fe20000000f00 */
[----:B------:R-:W0:Y:S01]  /*4980*/  LDS R3, [R15+0x338] ;  /* 0x000338000f037984 */ /* 0x000e220000000800 */
[----:B------:R-:W-:Y:S02]  /*4990*/  FSEL R80, R40, 2.6805903767080696074e-23, P5 ;  /* 0x1a01a01a28507808 */ /* 0x000fe40002800000 */
[----:B------:R-:W-:-:S06]  /*49a0*/  FSEL R81, R41, 0.5390872955322265625, P5 ;  /* 0x3f0a01a029517808 */ /* 0x000fcc0002800000 */
        /* <DEDUP_REMOVED lines=45> */
.L_x_591:
        /* <DEDUP_REMOVED lines=50> */
.L_x_592:
[----:B------:R-:W-:Y:S01]  /*4fa0*/  LDS R40, [R15+0x1e8] ;  /* 0x0001e8000f287984 */ /* 0x000fe20000000800 */
[----:B------:R-:W-:Y:S01]  /*4fb0*/  FSETP.NEU.AND P5, PT, R14, 1, PT ;  /* 0x3f8000000e00780b */ /* 0x000fe20003fad000 */
[----:B------:R-:W-:Y:S01]  /*4fc0*/  F2F.F64.F32 R88, R88 ;  /* 0x0000005800587310 */ /* 0x000fe20000201800 */
[----:B------:R-:W-:Y:S01]  /*4fd0*/  UMOV UR47, 0x40240000 ;  /* 0x40240000002f7882 */ /* 0x000fe20000000000 */
[----:B------:R-:W0:Y:S01]  /*4fe0*/  LDS R41, [R15+0x208] ;  /* 0x000208000f297984 */ /* 0x000e220000000800 */
[----:B------:R-:W-:Y:S02]  /*4ff0*/  FSEL R38, R38, 2.6805903767080696074e-23, P5 ;  /* 0x1a01a01a26267808 */ /* 0x000fe40002800000 */
[----:B------:R-:W-:Y:S01]  /*5000*/  FSEL R39, R39, 0.5390872955322265625, P5 ;  /* 0x3f0a01a027277808 */ /* 0x000fe20002800000 */
        /* <DEDUP_REMOVED lines=49> */
.L_x_593:
[----:B------:R-:W-:Y:S01]  /*5320*/  DADD R38, -RZ, |R68| ;  /* 0x00000000ff267229 */ /* 0x000fe20000000544 */
[----:B------:R-:W-:Y:S01]  /*5330*/  FSETP.NEU.AND P5, PT, R8, 1, PT ;  /* 0x3f8000000800780b */ /* 0x000fe20003fad000 */
[----:B------:R-:W-:-:S03]  /*5340*/  UMOV UR47, 0x40240000 ;  /* 0x40240000002f7882 */ /* 0x000fc60000000000 */
[----:B------:R-:W-:Y:S02]  /*5350*/  FSEL R2, R40, -1.481905565015040338e-05, P5 ;  /* 0xb7789f5c28027808 */ /* 0x000fe40002800000 */
[----:B------:R-:W-:-:S03]  /*5360*/  FSEL R3, R41, 0.31736990809440612793, P5 ;  /* 0x3ea27e4f29037808 */ /* 0x000fc60002800000 */
        /* <DEDUP_REMOVED lines=8> */
[----:B------:R-:W-:Y:S01]  /*53f0*/  DADD R40, R68, 10 ;  /* 0x4024000044287429 */ /* 0x000fe20000000000 */
        /* <DEDUP_REMOVED lines=31> */
.L_x_594:
[----:B------:R-:W-:Y:S01]  /*55f0*/  FSETP.NEU.AND P5, PT, R9, 1, PT ;  /* 0x3f8000000900780b */ /* 0x000fe20003fad000 */
[----:B------:R-:W-:Y:S01]  /*5600*/  FADD R76, R25, R10 ;  /* 0x0000000a194c7221 */ /* 0x000fe20000000000 */
[----:B------:R-:W-:Y:S02]  /*5610*/  UMOV UR47, 0x40240000 ;  /* 0x40240000002f7882 */ /* 0x000fe40000000000 */
[----:B------:R-:W-:Y:S02]  /*5620*/  FSEL R38, R40, -1.481905565015040338e-05, P5 ;  /* 0xb7789f5c28267808 */ /* 0x000fe40002800000 */
[----:B------:R-:W-:Y:S01]  /*5630*/  FSEL R39, R41, 0.31736990809440612793, P5 ;  /* 0x3ea27e4f29277808 */ /* 0x000fe20002800000 */
        /* <DEDUP_REMOVED lines=43> */
[----:B------:R-:W-:-:S07]  /*58f0*/  IMAD.MOV.U32 R75, RZ, RZ, 0x414baf80 ;  /* 0x414baf80ff4b7424 */ /* 0x000fce00078e00ff */
[----:B------:R-:W-:Y:S05]  /*5900*/  CALL.REL.NOINC `($__internal_23_$__cuda_sm20_div_rn_f64_full) ;  /* 0x0000001400e87944 */ /* 0x000fea0003c00000 */
[----:B------:R-:W-:-:S07]  /*5910*/  IMAD.MOV.U32 R41, RZ, RZ, R39 ;  /* 0x000000ffff297224 */ /* 0x000fce00078e0027 */
.L_x_595:
[----:B------:R-:W-:Y:S01]  /*5920*/  LDS R2, [R15+0x68] ;  /* 0x000068000f027984 */ /* 0x000fe20000000800 */
[----:B------:R-:W-:Y:S01]  /*5930*/  FSETP.NEU.AND P5, PT, R12, 1, PT ;  /* 0x3f8000000c00780b */ /* 0x000fe20003fad000 */
[----:B------:R-:W-:Y:S01]  /*5940*/  UMOV UR47, 0x40240000 ;  /* 0x40240000002f7882 */ /* 0x000fe20000000000 */
[----:B------:R-:W-:Y:S01]  /*5950*/  MOV R38, 0x5a00 ;  /* 0x00005a0000267802 */ /* 0x000fe20000000f00 */
[----:B------:R-:W0:Y:S01]  /*5960*/  LDS R3, [R15+0x388] ;  /* 0x000388000f037984 */ /* 0x000e220000000800 */
[----:B------:R-:W-:Y:S02]  /*5970*/  FSEL R80, R40, -1.481905565015040338e-05, P5 ;  /* 0xb7789f5c28507808 */ /* 0x000fe40002800000 */
[----:B------:R-:W-:-:S06]  /*5980*/  FSEL R81, R41, 0.31736990809440612793, P5 ;  /* 0x3ea27e4f29517808 */ /* 0x000fcc0002800000 */
        /* <DEDUP_REMOVED lines=45> */
.L_x_596:
        /* <DEDUP_REMOVED lines=50> */
.L_x_597:
[----:B------:R-:W-:Y:S01]  /*5f80*/  LDS R40, [R15+0x1e4] ;  /* 0x0001e4000f287984 */ /* 0x000fe20000000800 */
[----:B------:R-:W-:Y:S01]  /*5f90*/  FSETP.NEU.AND P5, PT, R14, 1, PT ;  /* 0x3f8000000e00780b */ /* 0x000fe20003fad000 */
[----:B------:R-:W-:Y:S02]  /*5fa0*/  UMOV UR47, 0x40280000 ;  /* 0x40280000002f7882 */ /* 0x000fe40000000000 */
[----:B------:R-:W0:Y:S01]  /*5fb0*/  LDS R41, [R15+0x20c] ;  /* 0x00020c000f297984 */ /* 0x000e220000000800 */
[----:B------:R-:W-:Y:S02]  /*5fc0*/  FSEL R38, R38, -1.481905565015040338e-05, P5 ;  /* 0xb7789f5c26267808 */ /* 0x000fe40002800000 */
[----:B------:R-:W-:Y:S01]  /*5fd0*/  FSEL R39, R39, 0.31736990809440612793, P5 ;  /* 0x3ea27e4f27277808 */ /* 0x000fe20002800000 */
        /* <DEDUP_REMOVED lines=14> */
[----:B------:R-:W-:Y:S01]  /*60c0*/  FSETP.NEU.AND P5, PT, R8, RZ, PT ;  /* 0x000000ff0800720b */ /* 0x000fe20003fad000 */
[----:B------:R-:W-:Y:S01]  /*60d0*/  UISETP.NE.AND UP0, UPT, UR68, URZ, UPT ;  /* 0x000000ff4400728c */ /* 0x000fe2000bf05270 */
[----:B------:R-:W-:Y:S02]  /*60e0*/  DADD R2, R70, 12 ;  /* 0x4028000046027429 */ /* 0x000fe40000000000 */
        /* <DEDUP_REMOVED lines=33> */
.L_x_598:
[----:B------:R-:W-:Y:S01]  /*6300*/  FSETP.NEU.AND P0, PT, R8, 1, PT ;  /* 0x3f8000000800780b */ /* 0x000fe20003f0d000 */
[----:B------:R-:W-:Y:S01]  /*6310*/  UMOV UR47, 0x40280000 ;  /* 0x40280000002f7882 */ /* 0x000fe20000000000 */
[----:B------:R-:W-:Y:S02]  /*6320*/  MOV R38, 0x6370 ;  /* 0x0000637000267802 */ /* 0x000fe40000000f00 */
[----:B------:R-:W-:Y:S02]  /*6330*/  FSEL R2, R40, -1.54028256424871466263e+29, P0 ;  /* 0xeff8d89828027808 */ /* 0x000fe40000000000 */
[----:B------:R-:W-:Y:S01]  /*6340*/  FSEL R3, R41, 0.17376267910003662109, P0 ;  /* 0x3e31eed829037808 */ /* 0x000fe20000000000 */
[----:B------:R-:W-:-:S11]  /*6350*/  DADD R40, -RZ, |R68| ;  /* 0x00000000ff287229 */ /* 0x000fd60000000544 */
[----:B------:R-:W-:Y:S05]  /*6360*/  CALL.REL.NOINC `($_Z13ADI_3D_SolverifififfPfS_S_$__internal_accurate_pow) ;  /* 0x0000001800707944 */ /* 0x000fea0003c00000 */
[----:B------:R-:W-:Y:S01]  /*6370*/  UISETP.NE.AND UP0, UPT, UR69, URZ, UPT ;  /* 0x000000ff4500728c */ /* 0x000fe2000bf05270 */
[----:B------:R-:W-:-:S04]  /*6380*/  FSETP.NEU.AND P0, PT, R9, RZ, PT ;  /* 0x000000ff0900720b */ /* 0x000fc80003f0d000 */
[----:B------:R-:W-:Y:S01]  /*6390*/  FSEL R8, R40, RZ, P0 ;  /* 0x000000ff28087208 */ /* 0x000fe20000000000 */
[----:B------:R-:W-:Y:S01]  /*63a0*/  IMAD.MOV.U32 R40, RZ, RZ, 0x0 ;  /* 0x00000000ff287424 */ /* 0x000fe200078e00ff */
[----:B------:R-:W-:Y:S01]  /*63b0*/  FSEL R75, R39, RZ, P0 ;  /* 0x000000ff274b7208 */ /* 0x000fe20000000000 */
[----:B------:R-:W-:Y:S01]  /*63c0*/  DADD R38, R68, 12 ;  /* 0x4028000044267429 */ /* 0x000fe20000000000 */
[----:B------:R-:W-:Y:S02]  /*63d0*/  PLOP3.LUT P0, PT, PT, PT, UP0, 0x80, 0x8 ;  /* 0x000000000008781c */ /* 0x000fe40003f0f008 */
[----:B------:R-:W-:Y:S02]  /*63e0*/  FSEL R41, R8, RZ, P4 ;  /* 0x000000ff08297208 */ /* 0x000fe40002000000 */
[----:B------:R-:W-:-:S09]  /*63f0*/  FSEL R43, R75, +QNAN , P4 ;  /* 0x7ff000004b2b7808 */ /* 0x000fd20002000000 */
[----:B------:R-:W-:Y:S01]  /*6400*/  @!P0 FSEL R8, R38, R41, P1 ;  /* 0x0000002926088208 */ /* 0x000fe20000800000 */
[----:B------:R-:W-:Y:S01]  /*6410*/  IMAD.MOV.U32 R41, RZ, RZ, 0x41bc8cfc ;  /* 0x41bc8cfcff297424 */ /* 0x000fe200078e00ff */
[----:B------:R-:W-:Y:S01]  /*6420*/  PLOP3.LUT P0, PT, PT, PT, UP0, 0x80, 0x8 ;  /* 0x000000000008781c */ /* 0x000fe20003f0f008 */
[----:B------:R-:W-:-:S12]  /*6430*/  IMAD.MOV.U32 R38, RZ, RZ, 0x1 ;  /* 0x00000001ff267424 */ /* 0x000fd800078e00ff */
        /* <DEDUP_REMOVED lines=23> */
.L_x_599:
[----:B------:R-:W-:Y:S01]  /*65b0*/  FSETP.NEU.AND P0, PT, R9, 1, PT ;  /* 0x3f8000000900780b */ /* 0x000fe20003f0d000 */
[----:B------:R-:W-:Y:S01]  /*65c0*/  UMOV UR47, 0x40280000 ;  /* 0x40280000002f7882 */ /* 0x000fe20000000000 */
[----:B------:R-:W-:Y:S02]  /*65d0*/  MOV R38, 0x6660 ;  /* 0x0000666000267802 */ /* 0x000fe40000000f00 */
[----:B------:R-:W-:Y:S02]  /*65e0*/  FSEL R8, R40, -1.54028256424871466263e+29, P0 ;  /* 0xeff8d89828087808 */ /* 0x000fe40000000000 */
[----:B------:R-:W-:Y:S01]  /*65f0*/  FSEL R9, R41, 0.17376267910003662109, P0 ;  /* 0x3e31eed829097808 */ /* 0x000fe20000000000 */
[----:B------:R-:W-:-:S05]  /*6600*/  DADD R40, -RZ, |R64| ;  /* 0x00000000ff287229 */ /* 0x000fca0000000540 */
[----:B------:R-:W-:Y:S01]  /*6610*/  DADD R8, R2, R8 ;  /* 0x0000000002087229 */ /* 0x000fe20000000008 */
[----:B------:R-:W-:-:S06]  /*6620*/  FADD R2, R24, R27 ;  /* 0x0000001b18027221 */ /* 0x000fcc0000000000 */
[----:B------:R-:W0:Y:S01]  /*6630*/  F2F.F64.F32 R2, R2 ;  /* 0x0000000200027310 */ /* 0x000e220000201800 */
[----:B------:R-:W-:-:S11]  /*6640*/  DMUL R8, R8, UR40 ;  /* 0x0000002808087c28 */ /* 0x000fd60008000000 */
[----:B0-----:R-:W-:Y:S05]  /*6650*/  CALL.REL.NOINC `($_Z13ADI_3D_SolverifififfPfS_S_$__internal_accurate_pow) ;  /* 0x0000001400b47944 */ /* 0x001fea0003c00000 */
[----:B------:R-:W-:Y:S01]  /*6660*/  FSETP.NEU.AND P2, PT, R12, RZ, PT ;  /* 0x000000ff0c00720b */ /* 0x000fe20003f4d000 */
[----:B------:R-:W-:Y:S01]  /*6670*/  UISETP.NE.AND UP0, UPT, UR70, URZ, UPT ;  /* 0x000000ff4600728c */ /* 0x000fe2000bf05270 */
[----:B------:R-:W-:Y:S01]  /*6680*/  ISETP.NE.AND P0, PT, R4, RZ, PT ;  /* 0x000000ff0400720c */ /* 0x000fe20003f05270 */
[----:B------:R-:W-:Y:S01]  /*6690*/  IMAD.MOV.U32 R41, RZ, RZ, 0x41bc8cfc ;  /* 0x41bc8cfcff297424 */ /* 0x000fe200078e00ff */
[----:B------:R-:W-:Y:S01]  /*66a0*/  ISETP.NE.AND P1, PT, R7, RZ, PT ;  /* 0x000000ff0700720c */ /* 0x000fe20003f25270 */
[----:B------:R-:W-:Y:S01]  /*66b0*/  IMAD.MOV.U32 R38, RZ, RZ, 0x1 ;  /* 0x00000001ff267424 */ /* 0x000fe200078e00ff */
[----:B------:R-:W-:Y:S01]  /*66c0*/  FSEL R4, R40, RZ, P2 ;  /* 0x000000ff28047208 */ /* 0x000fe20001000000 */
[----:B------:R-:W-:Y:S01]  /*66d0*/  IMAD.MOV.U32 R40, RZ, RZ, 0x0 ;  /* 0x00000000ff287424 */ /* 0x000fe200078e00ff */
[----:B------:R-:W-:Y:S02]  /*66e0*/  FSEL R7, R39, RZ, P2 ;  /* 0x000000ff27077208 */ /* 0x000fe40001000000 */
[----:B------:R-:W-:-:S02]  /*66f0*/  FSEL R27, R4, RZ, P0 ;  /* 0x000000ff041b7208 */ /* 0x000fc40000000000 */
[----:B------:R-:W-:Y:S02]  /*6700*/  FSEL R39, R7, +QNAN , P0 ;  /* 0x7ff0000007277808 */ /* 0x000fe40000000000 */
[----:B------:R-:W-:-:S13]  /*6710*/  PLOP3.LUT P0, PT, PT, PT, UP0, 0x80, 0x8 ;  /* 0x000000000008781c */ /* 0x000fda0003f0f008 */
[----:B------:R-:W-:Y:S02]  /*6720*/  @!P0 FSEL R4, R48, R27, P1 ;  /* 0x0000001b30048208 */ /* 0x000fe40000800000 */
        /* <DEDUP_REMOVED lines=24> */
.L_x_600:
[----:B------:R-:W-:Y:S01]  /*68b0*/  LDS R4, [R15+0x18] ;  /* 0x000018000f047984 */ /* 0x000fe20000000800 */
[----:B------:R-:W-:Y:S01]  /*68c0*/  FSETP.NEU.AND P0, PT, R12, 1, PT ;  /* 0x3f8000000c00780b */ /* 0x000fe20003f0d000 */
[----:B------:R-:W-:Y:S01]  /*68d0*/  UMOV UR47, 0x40280000 ;  /* 0x40280000002f7882 */ /* 0x000fe20000000000 */
[----:B------:R-:W-:Y:S01]  /*68e0*/  MOV R38, 0x6970 ;  /* 0x0000697000267802 */ /* 0x000fe20000000f00 */
[----:B------:R-:W0:Y:S01]  /*68f0*/  LDS R7, [R15+0x3d8] ;  /* 0x0003d8000f077984 */ /* 0x000e220000000800 */
[----:B------:R-:W-:Y:S02]  /*6900*/  FSEL R80, R40, -1.54028256424871466263e+29, P0 ;  /* 0xeff8d89828507808 */ /* 0x000fe40000000000 */
[----:B------:R-:W-:Y:S01]  /*6910*/  FSEL R81, R41, 0.17376267910003662109, P0 ;  /* 0x3e31eed829517808 */ /* 0x000fe20000000000 */
[----:B------:R-:W-:-:S05]  /*6920*/  DADD R40, -RZ, |R66| ;  /* 0x00000000ff287229 */ /* 0x000fca0000000542 */
[----:B------:R-:W-:Y:S01]  /*6930*/  DMUL R78, R80, UR36 ;  /* 0x00000024504e7c28 */ /* 0x000fe20008000000 */
[----:B0-----:R-:W-:-:S04]  /*6940*/  FADD R4, R4, R7 ;  /* 0x0000000704047221 */ /* 0x001fc80000000000 */
[----:B------:R0:W1:Y:S06]  /*6950*/  F2F.F64.F32 R82, R4 ;  /* 0x0000000400527310 */ /* 0x00006c0000201800 */
[----:B01----:R-:W-:Y:S05]  /*6960*/  CALL.REL.NOINC `($_Z13ADI_3D_SolverifififfPfS_S_$__internal_accurate_pow) ;  /* 0x0000001000f07944 */ /* 0x003fea0003c00000 */
[----:B------:R-:W0:Y:S01]  /*6970*/  MUFU.RCP64H R41, 479001600 ;  /* 0x41bc8cfc00297908 */ /* 0x000e220000001800 */
[----:B------:R-:W-:Y:S01]  /*6980*/  UISETP.NE.AND UP0, UPT, UR71, URZ, UPT ;  /* 0x000000ff4700728c */ /* 0x000fe2000bf05270 */
[----:B------:R-:W-:Y:S01]  /*6990*/  FSEL R7, R40, RZ, P3 ;  /* 0x000000ff28077208 */ /* 0x000fe20001800000 */
[----:B------:R-:W-:Y:S01]  /*69a0*/  IMAD.MOV.U32 R42, RZ, RZ, 0x0 ;  /* 0x00000000ff2a7424 */ /* 0x000fe200078e00ff */
[----:B------:R-:W-:Y:S01]  /*69b0*/  ISETP.NE.AND P2, PT, R5, RZ, PT ;  /* 0x000000ff0500720c */ /* 0x000fe20003f45270 */
[----:B------:R-:W-:Y:S01]  /*69c0*/  IMAD.MOV.U32 R43, RZ, RZ, 0x41bc8cfc ;  /* 0x41bc8cfcff2b7424 */ /* 0x000fe200078e00ff */
[----:B------:R-:W-:Y:S01]  /*69d0*/  DADD R4, R66, 12 ;  /* 0x4028000042047429 */ /* 0x000fe20000000000 */
[----:B------:R-:W-:Y:S01]  /*69e0*/  PLOP3.LUT P0, PT, PT, PT, UP0, 0x80, 0x8 ;  /* 0x000000000008781c */ /* 0x000fe20003f0f008 */
[----:B------:R-:W-:Y:S01]  /*69f0*/  IMAD.MOV.U32 R40, RZ, RZ, 0x1 ;  /* 0x00000001ff287424 */ /* 0x000fe200078e00ff */
[----:B------:R-:W-:Y:S02]  /*6a00*/  FSEL R12, R39, RZ, P3 ;  /* 0x000000ff270c7208 */ /* 0x000fe40001800000 */
[----:B------:R-:W-:-:S02]  /*6a10*/  FSETP.NAN.AND P1, PT, R13, UR6, PT ;  /* 0x000000060d007c0b */ /* 0x000fc4000bf28000 */
        /* <DEDUP_REMOVED lines=26> */
.L_x_601:
        /* <DEDUP_REMOVED lines=9> */
[----:B------:R-:W0:Y:S01]  /*6c50*/  MUFU.RCP64H R9, 479001600 ;  /* 0x41bc8cfc00097908 */ /* 0x000e220000001800 */
[----:B------:R-:W-:Y:S01]  /*6c60*/  IMAD.MOV.U32 R12, RZ, RZ, 0x0 ;  /* 0x00000000ff0c7424 */ /* 0x000fe200078e00ff */
[----:B------:R-:W-:Y:S01]  /*6c70*/  ISETP.NE.AND P3, PT, R6, RZ, PT ;  /* 0x000000ff0600720c */ /* 0x000fe20003f65270 */
[----:B------:R-:W-:Y:S01]  /*6c80*/  IMAD.MOV.U32 R13, RZ, RZ, 0x41bc8cfc ;  /* 0x41bc8cfcff0d7424 */ /* 0x000fe200078e00ff */
[----:B------:R-:W-:Y:S01]  /*6c90*/  UISETP.NE.AND UP0, UPT, UR72, URZ, UPT ;  /* 0x000000ff4800728c */ /* 0x000fe2000bf05270 */
[----:B------:R-:W-:Y:S01]  /*6ca0*/  IMAD.MOV.U32 R8, RZ, RZ, 0x1 ;  /* 0x00000001ff087424 */ /* 0x000fe200078e00ff */
[----:B------:R-:W-:Y:S02]  /*6cb0*/  FSETP.NEU.AND P4, PT, R14, RZ, PT ;  /* 0x000000ff0e00720b */ /* 0x000fe40003f8d000 */
[----:B------:R-:W-:Y:S02]  /*6cc0*/  ISETP.NE.AND P2, PT, R11, RZ, PT ;  /* 0x000000ff0b00720c */ /* 0x000fe40003f45270 */
[----:B------:R-:W-:-:S02]  /*6cd0*/  PLOP3.LUT P0, PT, PT, PT, UP0, 0x80, 0x8 ;  /* 0x000000000008781c */ /* 0x000fc40003f0f008 */
[----:B------:R-:W-:Y:S02]  /*6ce0*/  PLOP3.LUT P1, PT, PT, PT, UP0, 0x80, 0x8 ;  /* 0x000000000008781c */ /* 0x000fe40003f2f008 */
[----:B------:R-:W-:Y:S02]  /*6cf0*/  FSEL R40, R40, RZ, P4 ;  /* 0x000000ff28287208 */ /* 0x000fe40002000000 */
[----:B------:R-:W-:Y:S01]  /*6d00*/  FSEL R41, R39, RZ, P4 ;  /* 0x000000ff27297208 */ /* 0x000fe20002000000 */
[----:B0-----:R-:W-:-:S03]  /*6d10*/  DFMA R6, R8, -R12, 1 ;  /* 0x3ff000000806742b */ /* 0x001fc6000000080c */
[----:B------:R-:W-:-:S05]  /*6d20*/  FSEL R11, R41, +QNAN , P3 ;  /* 0x7ff00000290b7808 */ /* 0x000fca0001800000 */
[----:B------:R-:W-:Y:S02]  /*6d30*/  DFMA R42, R6, R6, R6 ;  /* 0x00000006062a722b */ /* 0x000fe40000000006 */
[----:B------:R-:W-:-:S06]  /*6d40*/  DADD R6, R62, 12 ;  /* 0x402800003e067429 */ /* 0x000fcc0000000000 */
[----:B------:R-:W-:Y:S01]  /*6d50*/  DFMA R42, R8, R42, R8 ;  /* 0x0000002a082a722b */ /* 0x000fe20000000008 */
[----:B------:R-:W-:-:S03]  /*6d60*/  FSEL R9, R40, RZ, P3 ;  /* 0x000000ff28097208 */ /* 0x000fc60001800000 */
[----:B------:R-:W-:Y:S02]  /*6d70*/  @!P1 FSEL R41, R7, R11, P2 ;  /* 0x0000000b07299208 */ /* 0x000fe40001000000 */
[----:B------:R-:W-:Y:S02]  /*6d80*/  @!P0 FSEL R40, R6, R9, P2 ;  /* 0x0000000906288208 */ /* 0x000fe40001000000 */
        /* <DEDUP_REMOVED lines=16> */
[----:B------:R-:W-:-:S07]  /*6e90*/  IMAD.MOV.U32 R38, RZ, RZ, R40 ;  /* 0x000000ffff267224 */ /* 0x000fce00078e0028 */
.L_x_602:
        /* <DEDUP_REMOVED lines=9> */
[----:B-1----:R-:W-:-:S05]  /*6f30*/  FADD R0, R0, R9 ;  /* 0x0000000900007221 */ /* 0x002fca0000000000 */
[----:B------:R-:W-:Y:S01]  /*6f40*/  DADD R8, R6, R4 ;  /* 0x0000000006087229 */ /* 0x000fe20000000004 */
[----:B------:R-:W0:Y:S07]  /*6f50*/  F2F.F64.F32 R4, R0 ;  /* 0x0000000000047310 */ /* 0x000e2e0000201800 */
[----:B------:R-:W-:Y:S02]  /*6f60*/  DMUL R8, R8, UR38 ;  /* 0x0000002608087c28 */ /* 0x000fe40008000000 */
[----:B------:R-:W-:-:S06]  /*6f70*/  DMUL R6, R6, UR38 ;  /* 0x0000002606067c28 */ /* 0x000fcc0008000000 */
        /* <DEDUP_REMOVED lines=19> */
        .weak           $__internal_23_$__cuda_sm20_div_rn_f64_full
        .type           $__internal_23_$__cuda_sm20_div_rn_f64_full,@function
        .size           $__internal_23_$__cuda_sm20_div_rn_f64_full,($__internal_24_$__cuda_sm3x_div_rn_noftz_f32_slowpath - $__internal_23_$__cuda_sm20_div_rn_f64_full)
$__internal_23_$__cuda_sm20_div_rn_f64_full:
        /* <DEDUP_REMOVED lines=10> */
[----:B------:R-:W-:-:S03]  /*7150*/  IMAD.MOV.U32 R92, RZ, RZ, 0x1 ;  /* 0x00000001ff5c7424 */ /* 0x000fc600078e00ff */
        /* <DEDUP_REMOVED lines=23> */
.L_x_604:
        /* <DEDUP_REMOVED lines=37> */
.L_x_605:
        /* <DEDUP_REMOVED lines=17> */
.L_x_608:
[----:B------:R-:W-:Y:S01]  /*7630*/  LOP3.LUT R39, R75, 0x80000, RZ, 0xfc, !PT ;  /* 0x000800004b277812 */ /* 0x000fe200078efcff */
[----:B------:R-:W-:-:S04]  /*7640*/  IMAD.MOV.U32 R96, RZ, RZ, R74 ;  /* 0x000000ffff607224 */ /* 0x000fc800078e004a */
[----:B------:R-:W-:Y:S01]  /*7650*/  IMAD.MOV.U32 R97, RZ, RZ, R39 ;  /* 0x000000ffff617224 */ /* 0x000fe200078e0027 */
[----:B------:R-:W-:Y:S06]  /*7660*/  BRA `(.L_x_606) ;  /* 0x00000000000c7947 */ /* 0x000fec0003800000 */
.L_x_607:
[----:B------:R-:W-:Y:S01]  /*7670*/  LOP3.LUT R39, R91, 0x80000, RZ, 0xfc, !PT ;  /* 0x000800005b277812 */ /* 0x000fe200078efcff */
[----:B------:R-:W-:-:S04]  /*7680*/  IMAD.MOV.U32 R96, RZ, RZ, R90 ;  /* 0x000000ffff607224 */ /* 0x000fc800078e005a */
[----:B------:R-:W-:-:S07]  /*7690*/  IMAD.MOV.U32 R97, RZ, RZ, R39 ;  /* 0x000000ffff617224 */ /* 0x000fce00078e0027 */
.L_x_606:
[----:B------:R-:W-:Y:S02]  /*76a0*/  IMAD.MOV.U32 R42, RZ, RZ, R38 ;  /* 0x000000ffff2a7224 */ /* 0x000fe400078e0026 */
[----:B------:R-:W-:Y:S02]  /*76b0*/  IMAD.MOV.U32 R43, RZ, RZ, 0x0 ;  /* 0x00000000ff2b7424 */ /* 0x000fe400078e00ff */
[----:B------:R-:W-:Y:S02]  /*76c0*/  IMAD.MOV.U32 R40, RZ, RZ, R96 ;  /* 0x000000ffff287224 */ /* 0x000fe400078e0060 */
[----:B------:R-:W-:Y:S01]  /*76d0*/  IMAD.MOV.U32 R39, RZ, RZ, R97 ;  /* 0x000000ffff277224 */ /* 0x000fe200078e0061 */
[----:B------:R-:W-:Y:S06]  /*76e0*/  RET.REL.NODEC R42 `(_Z13ADI_3D_SolverifififfPfS_S_) ;  /* 0xffffff882a447950 */ /* 0x000fec0003c3ffff */
        .weak           $__internal_24_$__cuda_sm3x_div_rn_noftz_f32_slowpath
        .type           $__internal_24_$__cuda_sm3x_div_rn_noftz_f32_slowpath,@function
        .size           $__internal_24_$__cuda_sm3x_div_rn_noftz_f32_slowpath,($_Z13ADI_3D_SolverifififfPfS_S_$__internal_accurate_pow - $__internal_24_$__cuda_sm3x_div_rn_noftz_f32_slowpath)
$__internal_24_$__cuda_sm3x_div_rn_noftz_f32_slowpath:
        /* <DEDUP_REMOVED lines=34> */
.L_x_609:
        /* <DEDUP_REMOVED lines=29> */
[C---:B------:R-:W-:Y:S02]  /*7ae0*/  VIADD R26, R29.reuse, 0x20 ;  /* 0x000000201d1a7836 */ /* 0x040fe40000000000 */
[-CC-:B------:R-:W-:Y:S01]  /*7af0*/  FFMA.RM R3, R44, R28.reuse, R31.reuse ;  /* 0x0000001c2c037223 */ /* 0x180fe2000000401f */
[C---:B------:R-:W-:Y:S02]  /*7b00*/  ISETP.NE.AND P2, PT, R29.reuse, RZ, PT ;  /* 0x000000ff1d00720c */ /* 0x040fe40003f45270 */
[----:B------:R-:W-:Y:S01]  /*7b10*/  LOP3.LUT R7, R2, 0x7fffff, RZ, 0xc0, !PT ;  /* 0x007fffff02077812 */ /* 0x000fe200078ec0ff */
[----:B------:R-:W-:Y:S01]  /*7b20*/  FFMA.RP R2, R44, R28, R31 ;  /* 0x0000001c2c027223 */ /* 0x000fe2000000801f */
[----:B------:R-:W-:Y:S01]  /*7b30*/  IMAD.MOV R28, RZ, RZ, -R29 ;  /* 0x000000ffff1c7224 */ /* 0x000fe200078e0a1d */
[----:B------:R-:W-:Y:S02]  /*7b40*/  ISETP.NE.AND P1, PT, R29, RZ, PT ;  /* 0x000000ff1d00720c */ /* 0x000fe40003f25270 */
        /* <DEDUP_REMOVED lines=14> */
.L_x_615:
[----:B------:R-:W-:-:S04]  /*7c30*/  LOP3.LUT R27, R27, 0x80000000, RZ, 0xc0, !PT ;  /* 0x800000001b1b7812 */ /* 0x000fc800078ec0ff */
[----:B------:R-:W-:Y:S01]  /*7c40*/  LOP3.LUT R27, R27, 0x7f800000, RZ, 0xfc, !PT ;  /* 0x7f8000001b1b7812 */ /* 0x000fe200078efcff */
[----:B------:R-:W-:Y:S06]  /*7c50*/  BRA `(.L_x_616) ;  /* 0x0000000000287947 */ /* 0x000fec0003800000 */
.L_x_614:
[----:B------:R-:W-:Y:S01]  /*7c60*/  IMAD R27, R26, 0x800000, R27 ;  /* 0x008000001a1b7824 */ /* 0x000fe200078e021b */
[----:B------:R-:W-:Y:S06]  /*7c70*/  BRA `(.L_x_616) ;  /* 0x0000000000207947 */ /* 0x000fec0003800000 */
.L_x_613:
[----:B------:R-:W-:-:S04]  /*7c80*/  LOP3.LUT R2, R3, 0x80000000, R2, 0x48, !PT ;  /* 0x8000000003027812 */ /* 0x000fc800078e4802 */
[----:B------:R-:W-:Y:S01]  /*7c90*/  LOP3.LUT R27, R2, 0x7f800000, RZ, 0xfc, !PT ;  /* 0x7f800000021b7812 */ /* 0x000fe200078efcff */
[----:B------:R-:W-:Y:S06]  /*7ca0*/  BRA `(.L_x_616) ;  /* 0x0000000000147947 */ /* 0x000fec0003800000 */
.L_x_612:
[----:B------:R-:W-:Y:S01]  /*7cb0*/  LOP3.LUT R27, R3, 0x80000000, R2, 0x48, !PT ;  /* 0x80000000031b7812 */ /* 0x000fe200078e4802 */
[----:B------:R-:W-:Y:S06]  /*7cc0*/  BRA `(.L_x_616) ;  /* 0x00000000000c7947 */ /* 0x000fec0003800000 */
.L_x_611:
[----:B------:R-:W0:Y:S01]  /*7cd0*/  MUFU.RSQ R27, -QNAN ;  /* 0xffc00000001b7908 */ /* 0x000e220000001400 */
[----:B------:R-:W-:Y:S05]  /*7ce0*/  BRA `(.L_x_616) ;  /* 0x0000000000047947 */ /* 0x000fea0003800000 */
.L_x_610:
[----:B------:R-:W-:-:S07]  /*7cf0*/  FADD.FTZ R27, R0, R3 ;  /* 0x00000003001b7221 */ /* 0x000fce0000010000 */
.L_x_616:
[----:B------:R-:W-:Y:S02]  /*7d00*/  IMAD.MOV.U32 R2, RZ, RZ, R30 ;  /* 0x000000ffff027224 */ /* 0x000fe400078e001e */
[----:B------:R-:W-:-:S04]  /*7d10*/  IMAD.MOV.U32 R3, RZ, RZ, 0x0 ;  /* 0x00000000ff037424 */ /* 0x000fc800078e00ff */
[----:B0-----:R-:W-:Y:S05]  /*7d20*/  RET.REL.NODEC R2 `(_Z13ADI_3D_SolverifififfPfS_S_) ;  /* 0xffffff8002b47950 */ /* 0x001fea0003c3ffff */
        .type           $_Z13ADI_3D_SolverifififfPfS_S_$__internal_accurate_pow,@function
        .size           $_Z13ADI_3D_SolverifififfPfS_S_$__internal_accurate_pow,(.L_x_892 - $_Z13ADI_3D_SolverifififfPfS_S_$__internal_accurate_pow)
$_Z13ADI_3D_SolverifififfPfS_S_$__internal_accurate_pow:
[----:B------:R-:W-:Y:S01]  /*7d30*/  ISETP.GT.U32.AND P6, PT, R41, 0xfffff, PT ;  /* 0x000fffff2900780c */ /* 0x000fe20003fc4070 */
[----:B------:R-:W-:Y:S01]  /*7d40*/  IMAD.MOV.U32 R72, RZ, RZ, RZ ;  /* 0x000000ffff487224 */ /* 0x000fe200078e00ff */
[----:B------:R-:W-:Y:S01]  /*7d50*/  SHF.R.U32.HI R39, RZ, 0x14, R41 ;  /* 0x00000014ff277819 */ /* 0x000fe20000011629 */
[----:B------:R-:W-:Y:S02]  /*7d60*/  USHF.L.U32 UR44, UR47, 0x1, URZ ;  /* 0x000000012f2c7899 */ /* 0x000fe400080006ff */
[----:B------:R-:W-:Y:S02]  /*7d70*/  UP2UR UR43, UPR, URZ, 0x1 ;  /* 0x00000001ff2b7883 */ /* 0x000fe40008000000 */
[----:B------:R-:W-:Y:S02]  /*7d80*/  ULOP3.LUT UR42, UR47, 0xff0fffff, URZ, 0xc0, !UPT ;  /* 0xff0fffff2f2a7892 */ /* 0x000fe4000f8ec0ff */
[----:B------:R-:W-:Y:S01]  /*7d90*/  UISETP.GT.U32.AND UP0, UPT, UR44, -0x2000001, UPT ;  /* 0xfdffffff2c00788c */ /* 0x000fe2000bf04070 */
[----:B------:R-:W-:-:S02]  /*7da0*/  UMOV UR45, 0x3c7abc9e ;  /* 0x3c7abc9e002d7882 */ /* 0x000fc40000000000 */
[----:B------:R-:W-:Y:S01]  /*7db0*/  UMOV UR44, 0x3b39803f ;  /* 0x3b39803f002c7882 */ /* 0x000fe20000000000 */
[----:B------:R-:W-:Y:S01]  /*7dc0*/  @!P6 DMUL R42, R40, 1.80143985094819840000e+16 ;  /* 0x43500000282ae828 */ /* 0x000fe20000000000 */
[----:B------:R-:W-:Y:S02]  /*7dd0*/  USEL UR47, UR42, UR47, UP0 ;  /* 0x0000002f2a2f7287 */ /* 0x000fe40008000000 */
[----:B------:R-:W-:Y:S01]  /*7de0*/  UISETP.NE.AND UP0, UPT, UR43, URZ, UPT ;  /* 0x000000ff2b00728c */ /* 0x000fe2000bf05270 */
[----:B------:R-:W-:Y:S02]  /*7df0*/  UMOV UR42, 0x7d2cafe2 ;  /* 0x7d2cafe2002a7882 */ /* 0x000fe40000000000 */
[----:B------:R-:W-:Y:S01]  /*7e00*/  UMOV UR43, 0x3eb0f5ff ;  /* 0x3eb0f5ff002b7882 */ /* 0x000fe20000000000 */
[----:B------:R-:W-:-:S03]  /*7e10*/  UMOV UR46, UR4 ;  /* 0x00000004002e7c82 */ /* 0x000fc60008000000 */
        /* <DEDUP_REMOVED lines=8> */
[----:B------:R-:W-:-:S12]  /*7ea0*/  IMAD.MOV.U32 R95, RZ, RZ, R43 ;  /* 0x000000ffff5f7224 */ /* 0x000fd800078e002b */
[----:B------:R-:W-:Y:S02]  /*7eb0*/  @P6 VIADD R40, R95, 0xfff00000 ;  /* 0xfff000005f286836 */ /* 0x000fe40000000000 */
[----:B------:R-:W-:Y:S02]  /*7ec0*/  @P6 VIADD R41, R39, 0xfffffc02 ;  /* 0xfffffc0227296836 */ /* 0x000fe40000000000 */
        /* <DEDUP_REMOVED lines=48> */
[----:B------:R-:W-:-:S04]  /*81d0*/  DFMA R90, R102, R74, R90 ;  /* 0x0000004a665a722b */ /* 0x000fc8000000005a */
[----:B------:R-:W-:Y:S02]  /*81e0*/  DADD R94, R98, R96 ;  /* 0x00000000625e7229 */ /* 0x000fe40000000060 */
        /* <DEDUP_REMOVED lines=94> */
.L_x_617:
[----:B------:R-:W-:Y:S01]  /*87d0*/  DFMA R72, R72, R74, R74 ;  /* 0x0000004a4848722b */ /* 0x000fe2000000004a */
[----:B------:R-:W-:Y:S01]  /*87e0*/  IMAD.MOV.U32 R42, RZ, RZ, R38 ;  /* 0x000000ffff2a7224 */ /* 0x000fe200078e0026 */
[----:B------:R-:W-:Y:S01]  /*87f0*/  DSETP.NEU.AND P6, PT, |R74|, +INF , PT ;  /* 0x7ff000004a00742a */ /* 0x000fe20003fcd200 */
[----:B------:R-:W-:-:S07]  /*8800*/  IMAD.MOV.U32 R43, RZ, RZ, 0x0 ;  /* 0x00000000ff2b7424 */ /* 0x000fce00078e00ff */
[----:B------:R-:W-:Y:S02]  /*8810*/  FSEL R40, R74, R72, !P6 ;  /* 0x000000484a287208 */ /* 0x000fe40007000000 */
[----:B------:R-:W-:Y:S01]  /*8820*/  FSEL R39, R75, R73, !P6 ;  /* 0x000000494b277208 */ /* 0x000fe20007000000 */
[----:B------:R-:W-:Y:S06]  /*8830*/  RET.REL.NODEC R42 `(_Z13ADI_3D_SolverifififfPfS_S_) ;  /* 0xffffff742af07950 */ /* 0x000fec0003c3ffff */
.L_x_618:
        /* <DEDUP_REMOVED lines=12> */
.L_x_892:


//--------------------- .text._Z33CrankNicolson_3D_Solver_OptimizedifififfPfS_S_ --------------------------
	.section	.text._Z33CrankNicolson_3D_Solver_OptimizedifififfPfS_S_,"ax",@progbits
	.align	128
        .global         _Z33CrankNicolson_3D_Solver_OptimizedifififfPfS_S_
        .type           _Z33CrankNicolson_3D_Solver_OptimizedifififfPfS_S_,@function
        .size           _Z33CrankNicolson_3D_Solver_OptimizedifififfPfS_S_,(.L_x_893 - _Z33CrankNicolson_3D_Solver_OptimizedifififfPfS_S_)
        .other          _Z33CrankNicolson_3D_Solver_OptimizedifififfPfS_S_,@"STO_CUDA_ENTRY STV_DEFAULT"
_Z33CrankNicolson_3D_Solver_OptimizedifififfPfS_S_:
.text._Z33CrankNicolson_3D_Solver_OptimizedifififfPfS_S_:
        /* <DEDUP_REMOVED lines=21> */
[----:B------:R-:W-:Y:S05]  /*0150*/  CALL.REL.NOINC `($__internal_25_$__cuda_sm3x_div_rn_noftz_f32_slowpath) ;  /* 0x0000001000c47944 */ /* 0x000fea0003c00000 */
[----:B------:R-:W-:-:S07]  /*0160*/  MOV R4, R5 ;  /* 0x0000000500047202 */ /* 0x000fce0000000f00 */
.L_x_621:
        /* <DEDUP_REMOVED lines=14> */
.L_x_622:
        /* <DEDUP_REMOVED lines=13> */
.L_x_623:
        /* <DEDUP_REMOVED lines=12> */
[----:B---3--:R-:W-:Y:S01]  /*03e0*/  FADD R5, R10, R9 ;  /* 0x000000090a057221 */ /* 0x008fe20000000000 */
[C---:B------:R-:W-:Y:S01]  /*03f0*/  SHF.L.U32 R11, R8.reuse, 0x3, RZ ;  /* 0x00000003080b7819 */ /* 0x040fe200000006ff */
[----:B------:R-:W-:Y:S02]  /*0400*/  IMAD R13, R8, 0xa, RZ ;  /* 0x0000000a080d7824 */ /* 0x000fe400078e02ff */
[----:B------:R-:W-:Y:S01]  /*0410*/  FMUL R5, R2, R5 ;  /* 0x0000000502057220 */ /* 0x000fe20000400000 */
[----:B------:R-:W-:Y:S02]  /*0420*/  IMAD R15, R8, 0xc, RZ ;  /* 0x0000000c080f7824 */ /* 0x000fe400078e02ff */
[----:B----4-:R-:W-:Y:S01]  /*0430*/  FADD R7, R10, R19 ;  /* 0x000000130a077221 */ /* 0x010fe20000000000 */
        /* <DEDUP_REMOVED lines=23> */
.L_x_630:
[----:B------:R-:W-:Y:S01]  /*05b0*/  ISETP.GT.U32.AND P0, PT, R18, 0xf3, PT ;  /* 0x000000f31200780c */ /* 0x000fe20003f04070 */
[----:B------:R-:W-:-:S12]  /*05c0*/  BSSY.RECONVERGENT B1, `(.L_x_624) ;  /* 0x00000e4000017945 */ /* 0x000fd80003800200 */
[----:B0-----:R-:W-:Y:S05]  /*05d0*/  @P0 BRA `(.L_x_625) ;  /* 0x0000000c00880947 */ /* 0x001fea0003800000 */
[----:B------:R-:W-:-:S07]  /*05e0*/  MOV R22, R18 ;  /* 0x0000001200167202 */ /* 0x000fce0000000f00 */
.L_x_629:
        /* <DEDUP_REMOVED lines=51> */
.L_x_628:
        /* <DEDUP_REMOVED lines=170> */
.L_x_627:
[----:B------:R-:W-:Y:S05]  /*13c0*/  BSYNC.RECONVERGENT B2 ;  /* 0x0000000000027941 */ /* 0x000fea0003800200 */
.L_x_626:
[----:B------:R-:W-:-:S04]  /*13d0*/  IADD3 R22, PT, PT, R20, R22, RZ ;  /* 0x0000001614167210 */ /* 0x000fc80007ffe0ff */
[----:B------:R-:W-:-:S13]  /*13e0*/  ISETP.GE.U32.AND P0, PT, R22, 0xf4, PT ;  /* 0x000000f41600780c */ /* 0x000fda0003f06070 */
[----:B------:R-:W-:Y:S05]  /*13f0*/  @!P0 BRA `(.L_x_629) ;  /* 0xfffffff0007c8947 */ /* 0x000fea000383ffff */
.L_x_625:
[----:B------:R-:W-:Y:S05]  /*1400*/  BSYNC.RECONVERGENT B1 ;  /* 0x0000000000017941 */ /* 0x000fea0003800200 */
.L_x_624:
[----:B------:R-:W-:-:S04]  /*1410*/  IADD3 R0, PT, PT, R23, R0, RZ ;  /* 0x0000000017007210 */ /* 0x000fc80007ffe0ff */
[----:B------:R-:W-:-:S13]  /*1420*/  ISETP.GE.AND P0, PT, R0, 0xf4, PT ;  /* 0x000000f40000780c */ /* 0x000fda0003f06270 */
[----:B------:R-:W-:Y:S05]  /*1430*/  @!P0 BRA `(.L_x_630) ;  /* 0xfffffff0005c8947 */ /* 0x000fea000383ffff */
.L_x_620:
[----:B------:R-:W-:Y:S05]  /*1440*/  BSYNC.RECONVERGENT B0 ;  /* 0x0000000000007941 */ /* 0x000fea0003800200 */
.L_x_619:
[----:B------:R-:W-:Y:S06]  /*1450*/  BAR.SYNC.DEFER_BLOCKING 0x0 ;  /* 0x0000000000007b1d */ /* 0x000fec0000010000 */
[----:B------:R-:W-:Y:S05]  /*1460*/  EXIT ;  /* 0x000000000000794d */ /* 0x000fea0003800000 */
        .weak           $__internal_25_$__cuda_sm3x_div_rn_noftz_f32_slowpath
        .type           $__internal_25_$__cuda_sm3x_div_rn_noftz_f32_slowpath,@function
        .size           $__internal_25_$__cuda_sm3x_div_rn_noftz_f32_slowpath,(.L_x_893 - $__internal_25_$__cuda_sm3x_div_rn_noftz_f32_slowpath)
$__internal_25_$__cuda_sm3x_div_rn_noftz_f32_slowpath:
        /* <DEDUP_REMOVED lines=34> */
.L_x_631:
        /* <DEDUP_REMOVED lines=50> */
.L_x_637:
[----:B------:R-:W-:-:S04]  /*19b0*/  LOP3.LUT R5, R5, 0x80000000, RZ, 0xc0, !PT ;  /* 0x8000000005057812 */ /* 0x000fc800078ec0ff */
[----:B------:R-:W-:Y:S01]  /*19c0*/  LOP3.LUT R5, R5, 0x7f800000, RZ, 0xfc, !PT ;  /* 0x7f80000005057812 */ /* 0x000fe200078efcff */
[----:B------:R-:W-:Y:S06]  /*19d0*/  BRA `(.L_x_638) ;  /* 0x0000000000287947 */ /* 0x000fec0003800000 */
.L_x_636:
[----:B------:R-:W-:Y:S01]  /*19e0*/  LEA R5, R10, R5, 0x17 ;  /* 0x000000050a057211 */ /* 0x000fe200078eb8ff */
[----:B------:R-:W-:Y:S06]  /*19f0*/  BRA `(.L_x_638) ;  /* 0x0000000000207947 */ /* 0x000fec0003800000 */
.L_x_635:
[----:B------:R-:W-:-:S04]  /*1a00*/  LOP3.LUT R5, R3, 0x80000000, R5, 0x48, !PT ;  /* 0x8000000003057812 */ /* 0x000fc800078e4805 */
[----:B------:R-:W-:Y:S01]  /*1a10*/  LOP3.LUT R5, R5, 0x7f800000, RZ, 0xfc, !PT ;  /* 0x7f80000005057812 */ /* 0x000fe200078efcff */
[----:B------:R-:W-:Y:S06]  /*1a20*/  BRA `(.L_x_638) ;  /* 0x0000000000147947 */ /* 0x000fec0003800000 */
.L_x_634:
[----:B------:R-:W-:Y:S01]  /*1a30*/  LOP3.LUT R5, R3, 0x80000000, R5, 0x48, !PT ;  /* 0x8000000003057812 */ /* 0x000fe200078e4805 */
[----:B------:R-:W-:Y:S06]  /*1a40*/  BRA `(.L_x_638) ;  /* 0x00000000000c7947 */ /* 0x000fec0003800000 */
.L_x_633:
[----:B------:R-:W0:Y:S01]  /*1a50*/  MUFU.RSQ R5, -QNAN ;  /* 0xffc0000000057908 */ /* 0x000e220000001400 */
[----:B------:R-:W-:Y:S05]  /*1a60*/  BRA `(.L_x_638) ;  /* 0x0000000000047947 */ /* 0x000fea0003800000 */
.L_x_632:
[----:B------:R-:W-:-:S07]  /*1a70*/  FADD.FTZ R5, R2, R3 ;  /* 0x0000000302057221 */ /* 0x000fce0000010000 */
.L_x_638:
[----:B------:R-:W-:-:S04]  /*1a80*/  HFMA2 R9, -RZ, RZ, 0, 0 ;  /* 0x00000000ff097431 */ /* 0x000fc800000001ff */
[----:B0-----:R-:W-:Y:S05]  /*1a90*/  RET.REL.NODEC R8 `(_Z33CrankNicolson_3D_Solver_OptimizedifififfPfS_S_) ;  /* 0xffffffe408587950 */ /* 0x001fea0003c3ffff */
.L_x_639:
        /* <DEDUP_REMOVED lines=14> */
.L_x_893:


//--------------------- .text._Z23CrankNicolson_3D_SolverifififfPfS_S_ --------------------------
	.section	.text._Z23CrankNicolson_3D_SolverifififfPfS_S_,"ax",@progbits
	.align	128
        .global         _Z23CrankNicolson_3D_SolverifififfPfS_S_
        .type           _Z23CrankNicolson_3D_SolverifififfPfS_S_,@function
        .size           _Z23CrankNicolson_3D_SolverifififfPfS_S_,(.L_x_896 - _Z23CrankNicolson_3D_SolverifififfPfS_S_)
        .other          _Z23CrankNicolson_3D_SolverifififfPfS_S_,@"STO_CUDA_ENTRY STV_DEFAULT"
_Z23CrankNicolson_3D_SolverifififfPfS_S_:
.text._Z23CrankNicolson_3D_SolverifififfPfS_S_:
        /* <DEDUP_REMOVED lines=20> */
[----:B------:R-:W1:Y:S01]  /*0140*/  LDC.64 R10, c[0x0][0x3a8] ;  /* 0x0000ea00ff0a7b82 */ /* 0x000e620000000a00 */
[----:B------:R-:W-:Y:S01]  /*0150*/  IMAD R21, R21, UR6, RZ ;  /* 0x0000000615157c24 */ /* 0x000fe2000f8e02ff */
[----:B------:R-:W2:Y:S06]  /*0160*/  LDCU UR5, c[0x0][0x364] ;  /* 0x00006c80ff0577ac */ /* 0x000eac0008000800 */
[----:B------:R-:W3:Y:S01]  /*0170*/  LDC R0, c[0x0][0x398] ;  /* 0x0000e600ff007b82 */ /* 0x000ee20000000800 */
[----:B0-----:R-:W-:-:S07]  /*0180*/  IMAD R5, R5, UR4, R2 ;  /* 0x0000000405057c24 */ /* 0x001fce000f8e0202 */
[----:B------:R-:W0:Y:S01]  /*0190*/  LDC R2, c[0x0][0x384] ;  /* 0x0000e100ff027b82 */ /* 0x000e220000000800 */
[----:B--2---:R-:W-:Y:S02]  /*01a0*/  IMAD R9, R9, UR5, R4 ;  /* 0x0000000509097c24 */ /* 0x004fe4000f8e0204 */
[----:B------:R-:W-:Y:S02]  /*01b0*/  VIADD R5, R5, 0x6 ;  /* 0x0000000605057836 */ /* 0x000fe40000000000 */
[----:B------:R-:W-:-:S04]  /*01c0*/  VIADD R7, R9, 0x6 ;  /* 0x0000000609077836 */ /* 0x000fc80000000000 */
[----:B------:R-:W-:Y:S02]  /*01d0*/  IMAD R3, R7, UR6, R5 ;  /* 0x0000000607037c24 */ /* 0x000fe4000f8e0205 */
[----:B---3--:R-:W-:Y:S02]  /*01e0*/  FMUL R0, R0, R0 ;  /* 0x0000000000007220 */ /* 0x008fe40000400000 */
[----:B-1----:R-:W-:-:S04]  /*01f0*/  IMAD.WIDE R10, R3, 0x4, R10 ;  /* 0x00000004030a7825 */ /* 0x002fc800078e020a */
[----:B------:R-:W-:-:S04]  /*0200*/  IMAD.WIDE R12, R21, 0x4, R10 ;  /* 0x00000004150c7825 */ /* 0x000fc800078e020a */
[----:B0-----:R-:W-:Y:S01]  /*0210*/  FMUL R3, R2, R2 ;  /* 0x0000000202037220 */ /* 0x001fe20000400000 */
[----:B------:R-:W-:-:S03]  /*0220*/  IMAD.WIDE R14, R21, 0x4, R12 ;  /* 0x00000004150e7825 */ /* 0x000fc600078e020c */
[----:B------:R-:W0:Y:S01]  /*0230*/  MUFU.RCP R2, R3 ;  /* 0x0000000300027308 */ /* 0x000e220000001000 */
[----:B------:R-:W-:-:S07]  /*0240*/  IMAD.WIDE R16, R21, 0x4, R14 ;  /* 0x0000000415107825 */ /* 0x000fce00078e020e */
[----:B------:R-:W1:Y:S01]  /*0250*/  FCHK P0, R0, R3 ;  /* 0x0000000300007302 */ /* 0x000e620000000000 */
[----:B------:R-:W-:-:S04]  /*0260*/  IMAD.WIDE R18, R21, 0x4, R16 ;  /* 0x0000000415127825 */ /* 0x000fc800078e0210 */
[----:B------:R-:W-:-:S04]  /*0270*/  IMAD.WIDE R28, R21, 0x4, R18 ;  /* 0x00000004151c7825 */ /* 0x000fc800078e0212 */
[----:B0-----:R-:W-:-:S04]  /*0280*/  FFMA R23, -R3, R2, 1 ;  /* 0x3f80000003177423 */ /* 0x001fc80000000102 */
[----:B------:R-:W-:Y:S01]  /*0290*/  FFMA R23, R2, R23, R2 ;  /* 0x0000001702177223 */ /* 0x000fe20000000002 */
[----:B------:R-:W-:-:S04]  /*02a0*/  IMAD.WIDE R30, R21, 0x4, R28 ;  /* 0x00000004151e7825 */ /* 0x000fc800078e021c */
[----:B------:R-:W-:Y:S01]  /*02b0*/  FFMA R2, R0, R23, RZ ;  /* 0x0000001700027223 */ /* 0x000fe200000000ff */
[----:B------:R-:W-:-:S04]  /*02c0*/  IMAD.WIDE R32, R21, 0x4, R30 ;  /* 0x0000000415207825 */ /* 0x000fc800078e021e */
[----:B------:R-:W-:-:S04]  /*02d0*/  FFMA R4, -R3, R2, R0 ;  /* 0x0000000203047223 */ /* 0x000fc80000000100 */
[----:B------:R-:W-:Y:S01]  /*02e0*/  FFMA R4, R23, R4, R2 ;  /* 0x0000000417047223 */ /* 0x000fe20000000002 */
[----:B------:R-:W-:-:S04]  /*02f0*/  IMAD.WIDE R34, R21, 0x4, R32 ;  /* 0x0000000415227825 */ /* 0x000fc800078e0220 */
[----:B------:R-:W-:-:S04]  /*0300*/  IMAD.WIDE R36, R21, 0x4, R34 ;  /* 0x0000000415247825 */ /* 0x000fc800078e0222 */
[----:B------:R-:W-:Y:S01]  /*0310*/  IMAD.WIDE R38, R21, 0x4, R36 ;  /* 0x0000000415267825 */ /* 0x000fe200078e0224 */
[----:B-1----:R-:W-:Y:S06]  /*0320*/  @!P0 BRA `(.L_x_640) ;  /* 0x00000000000c8947 */ /* 0x002fec0003800000 */
[----:B------:R-:W-:-:S07]  /*0330*/  MOV R8, 0x350 ;  /* 0x0000035000087802 */ /* 0x000fce0000000f00 */
[----:B------:R-:W-:Y:S05]  /*0340*/  CALL.REL.NOINC `($__internal_27_$__cuda_sm3x_div_rn_noftz_f32_slowpath) ;  /* 0x0000006000107944 */ /* 0x000fea0003c00000 */
[----:B------:R-:W-:-:S07]  /*0350*/  IMAD.MOV.U32 R4, RZ, RZ, R23 ;  /* 0x000000ffff047224 */ /* 0x000fce00078e0017 */
.L_x_640:
        /* <DEDUP_REMOVED lines=12> */
[----:B------:R-:W-:Y:S05]  /*0420*/  CALL.REL.NOINC `($__internal_27_$__cuda_sm3x_div_rn_noftz_f32_slowpath) ;  /* 0x0000005c00d87944 */ /* 0x000fea0003c00000 */
[----:B------:R-:W-:-:S07]  /*0430*/  IMAD.MOV.U32 R6, RZ, RZ, R23 ;  /* 0x000000ffff067224 */ /* 0x000fce00078e0017 */
.L_x_641:
        /* <DEDUP_REMOVED lines=13> */
[----:B------:R-:W-:Y:S05]  /*0510*/  CALL.REL.NOINC `($__internal_27_$__cuda_sm3x_div_rn_noftz_f32_slowpath) ;  /* 0x0000005c009c7944 */ /* 0x000fea0003c00000 */
[----:B------:R-:W-:-:S07]  /*0520*/  IMAD.MOV.U32 R8, RZ, RZ, R23 ;  /* 0x000000ffff087224 */ /* 0x000fce00078e0017 */
.L_x_642:
[----:B------:R-:W-:Y:S01]  /*0530*/  IMAD.WIDE R40, R21, 0x4, R38 ;  /* 0x0000000415287825 */ /* 0x000fe200078e0226 */
[----:B------:R-:W0:Y:S01]  /*0540*/  LDCU.64 UR28, c[0x0][0x390] ;  /* 0x00007200ff1c77ac */ /* 0x000e220008000a00 */
[----:B------:R-:W1:Y:S01]  /*0550*/  LDC.64 R2, c[0x0][0x388] ;  /* 0x0000e200ff027b82 */ /* 0x000e620000000a00 */
[----:B------:R2:W5:Y:S01]  /*0560*/  LDG.E.CONSTANT R27, desc[UR34][R32.64] ;  /* 0x00000022201b7981 */ /* 0x000562000c1e9900 */
[----:B------:R-:W-:Y:S01]  /*0570*/  FMUL R8, R8, 0.5 ;  /* 0x3f00000008087820 */ /* 0x000fe20000400000 */
[----:B------:R-:W3:Y:S02]  /*0580*/  LDCU UR5, c[0x0][0x398] ;  /* 0x00007300ff0577ac */ /* 0x000ee40008000800 */
[----:B------:R-:W5:Y:S01]  /*0590*/  LDG.E.CONSTANT R20, desc[UR34][R40.64] ;  /* 0x0000002228147981 */ /* 0x000f62000c1e9900 */
[----:B------:R-:W4:Y:S02]  /*05a0*/  LDCU UR6, c[0x0][0x394] ;  /* 0x00007280ff0677ac */ /* 0x000f240008000800 */
[----:B------:R-:W3:Y:S01]  /*05b0*/  LDC R0, c[0x0][0x398] ;  /* 0x0000e600ff007b82 */ /* 0x000ee20000000800 */
[----:B------:R0:W5:Y:S01]  /*05c0*/  LDG.E.CONSTANT R45, desc[UR34][R36.64] ;  /* 0x00000022242d7981 */ /* 0x000162000c1e9900 */
[----:B--2---:R-:W2:Y:S01]  /*05d0*/  F2F.F64.F32 R32, R6 ;  /* 0x0000000600207310 */ /* 0x004ea20000201800 */
[----:B------:R-:W1:Y:S02]  /*05e0*/  LDCU UR7, c[0x0][0x38c] ;  /* 0x00007180ff0777ac */ /* 0x000e640008000800 */
[----:B------:R4:W5:Y:S01]  /*05f0*/  LDG.E.CONSTANT R25, desc[UR34][R18.64] ;  /* 0x0000002212197981 */ /* 0x000962000c1e9900 */
[----:B------:R-:W1:Y:S03]  /*0600*/  LDCU UR8, c[0x0][0x384] ;  /* 0x00007080ff0877ac */ /* 0x000e660008000800 */
[----:B------:R2:W5:Y:S01]  /*0610*/  LDG.E.CONSTANT R23, desc[UR34][R14.64] ;  /* 0x000000220e177981 */ /* 0x000562000c1e9900 */
[----:B0-----:R-:W0:Y:S01]  /*0620*/  F2F.F64.F32 R36, UR29 ;  /* 0x0000001d00247d10 */ /* 0x001e220008201800 */
[----:B------:R-:W1:Y:S02]  /*0630*/  LDCU UR9, c[0x0][0x388] ;  /* 0x00007100ff0977ac */ /* 0x000e640008000800 */
[----:B------:R1:W5:Y:S01]  /*0640*/  LDG.E.CONSTANT R46, desc[UR34][R34.64] ;  /* 0x00000022222e7981 */ /* 0x000362000c1e9900 */
[----:B----4-:R-:W-:-:S03]  /*0650*/  FADD R18, R8, R8 ;  /* 0x0000000808127221 */ /* 0x010fc60000000000 */
[----:B------:R4:W5:Y:S01]  /*0660*/  LDG.E.CONSTANT R22, desc[UR34][R12.64] ;  /* 0x000000220c167981 */ /* 0x000962000c1e9900 */
[----:B--2---:R-:W2:Y:S01]  /*0670*/  F2F.F64.F32 R14, R18 ;  /* 0x00000012000e7310 */ /* 0x004ea20000201800 */
[----:B------:R-:W-:Y:S02]  /*0680*/  R2UR UR36, R32 ;  /* 0x00000000202472ca */ /* 0x000fe400000e0000 */
[----:B------:R2:W5:Y:S01]  /*0690*/  LDG.E.CONSTANT R44, desc[UR34][R30.64] ;  /* 0x000000221e2c7981 */ /* 0x000562000c1e9900 */
[----:B------:R-:W-:-:S03]  /*06a0*/  R2UR UR37, R33 ;  /* 0x00000000212572ca */ /* 0x000fc600000e0000 */
[----:B------:R3:W5:Y:S01]  /*06b0*/  LDG.E.CONSTANT R21, desc[UR34][R10.64] ;  /* 0x000000220a157981 */ /* 0x000762000c1e9900 */
[C---:B0-----:R-:W-:Y:S01]  /*06c0*/  DADD R32, R36.reuse, 8 ;  /* 0x4020000024207429 */ /* 0x041fe20000000000 */
[----:B-1----:R-:W0:Y:S01]  /*06d0*/  F2F.F64.F32 R34, R3 ;  /* 0x0000000300227310 */ /* 0x002e220000201800 */
[----:B----4-:R-:W-:Y:S01]  /*06e0*/  DADD R12, R36, 10 ;  /* 0x40240000240c7429 */ /* 0x010fe20000000000 */
[----:B------:R1:W5:Y:S04]  /*06f0*/  LDG.E.CONSTANT R26, desc[UR34][R28.64] ;  /* 0x000000221c1a7981 */ /* 0x000368000c1e9900 */
[----:B------:R4:W5:Y:S02]  /*0700*/  LDG.E.CONSTANT R24, desc[UR34][R16.64] ;  /* 0x0000002210187981 */ /* 0x000964000c1e9900 */
[----:B--2---:R-:W2:Y:S01]  /*0710*/  F2F.F64.F32 R30, R4 ;  /* 0x00000004001e7310 */ /* 0x004ea20000201800 */
[----:B------:R-:W-:Y:S01]  /*0720*/  R2UR UR40, R14 ;  /* 0x000000000e2872ca */ /* 0x000fe200000e0000 */
[----:B------:R4:W5:Y:S01]  /*0730*/  LDG.E.CONSTANT R47, desc[UR34][R38.64] ;  /* 0x00000022262f7981 */ /* 0x000962000c1e9900 */
[----:B------:R-:W-:-:S02]  /*0740*/  R2UR UR41, R15 ;  /* 0x000000000f2972ca */ /* 0x000fc400000e0000 */
[----:B------:R-:W4:Y:S01]  /*0750*/  LDC.64 R14, c[0x0][0x380] ;  /* 0x0000e000ff0e7b82 */ /* 0x000f220000000a00 */
[----:B------:R-:W-:Y:S02]  /*0760*/  R2UR UR14, R32 ;  /* 0x00000000200e72ca */ /* 0x000fe400000e0000 */
[----:B------:R-:W-:Y:S02]  /*0770*/  R2UR UR15, R33 ;  /* 0x00000000210f72ca */ /* 0x000fe400000e0000 */
[----:B---3--:R-:W3:Y:S01]  /*0780*/  F2F.F64.F32 R32, R0 ;  /* 0x0000000000207310 */ /* 0x008ee20000201800 */
[----:B------:R-:W-:Y:S01]  /*0790*/  R2UR UR26, R12 ;  /* 0x000000000c1a72ca */ /* 0x000fe200000e0000 */
[----:B------:R-:W-:Y:S01]  /*07a0*/  DADD R10, R36, 4 ;  /* 0x40100000240a7429 */ /* 0x000fe20000000000 */
[----:B------:R-:W-:Y:S01]  /*07b0*/  R2UR UR27, R13 ;  /* 0x000000000d1b72ca */ /* 0x000fe200000e0000 */
[----:B0-----:R-:W-:Y:S01]  /*07c0*/  DADD R12, R34, 10 ;  /* 0x40240000220c7429 */ /* 0x001fe20000000000 */
[----:B--2---:R-:W-:-:S02]  /*07d0*/  R2UR UR38, R30 ;  /* 0x000000001e2672ca */ /* 0x004fc400000e0000 */
[----:B------:R-:W-:Y:S01]  /*07e0*/  R2UR UR39, R31 ;  /* 0x000000001f2772ca */ /* 0x000fe200000e0000 */
[----:B------:R-:W-:Y:S02]  /*07f0*/  DADD R30, R34, 6 ;  /* 0x40180000221e7429 */ /* 0x000fe40000000000 */
[C---:B-1----:R-:W-:Y:S02]  /*0800*/  DADD R28, R36.reuse, 6 ;  /* 0x40180000241c7429 */ /* 0x042fe40000000000 */
[----:B------:R-:W-:Y:S01]  /*0810*/  R2UR UR10, R10 ;  /* 0x000000000a0a72ca */ /* 0x000fe200000e0000 */
[----:B----4-:R-:W-:Y:S01]  /*0820*/  DADD R16, R36, 12 ;  /* 0x4028000024107429 */ /* 0x010fe20000000000 */
[----:B------:R-:W-:Y:S01]  /*0830*/  R2UR UR11, R11 ;  /* 0x000000000b0b72ca */ /* 0x000fe200000e0000 */
[----:B------:R-:W-:Y:S01]  /*0840*/  DADD R10, R34, 8 ;  /* 0x40200000220a7429 */ /* 0x000fe20000000000 */
[----:B------:R-:W-:Y:S02]  /*0850*/  R2UR UR42, R12 ;  /* 0x000000000c2a72ca */ /* 0x000fe400000e0000 */
[----:B------:R-:W-:Y:S01]  /*0860*/  R2UR UR43, R13 ;  /* 0x000000000d2b72ca */ /* 0x000fe200000e0000 */
[----:B---3--:R-:W-:Y:S01]  /*0870*/  DADD R12, R32, 4 ;  /* 0x40100000200c7429 */ /* 0x008fe20000000000 */
[----:B------:R-:W-:-:S02]  /*0880*/  R2UR UR44, R30 ;  /* 0x000000001e2c72ca */ /* 0x000fc400000e0000 */
[----:B------:R-:W-:Y:S02]  /*0890*/  R2UR UR45, R31 ;  /* 0x000000001f2d72ca */ /* 0x000fe400000e0000 */
[----:B------:R-:W0:Y:S01]  /*08a0*/  F2F.F64.F32 R30, R15 ;  /* 0x0000000f001e7310 */ /* 0x000e220000201800 */
        /* <DEDUP_REMOVED lines=11> */
[----:B------:R-:W-:Y:S02]  /*0960*/  DADD R12, R32, 2 ;  /* 0x40000000200c7429 */ /* 0x000fe40000000000 */
[----:B------:R-:W-:Y:S02]  /*0970*/  DADD R38, R34, 4 ;  /* 0x4010000022267429 */ /* 0x000fe40000000000 */
        /* <DEDUP_REMOVED lines=9> */
[C---:B0-----:R-:W-:Y:S01]  /*0a10*/  DADD R10, R30.reuse, 2 ;  /* 0x400000001e0a7429 */ /* 0x041fe20000000000 */
[----:B------:R-:W-:Y:S01]  /*0a20*/  LOP3.LUT R18, R13, 0x7ff00000, RZ, 0xc0, !PT ;  /* 0x7ff000000d127812 */ /* 0x000fe200078ec0ff */
[----:B------:R-:W-:Y:S01]  /*0a30*/  DADD R12, R30, 4 ;  /* 0x401000001e0c7429 */ /* 0x000fe20000000000 */
[----:B------:R-:W-:-:S02]  /*0a40*/  R2UR UR18, R38 ;  /* 0x00000000261272ca */ /* 0x000fc400000e0000 */
[----:B------:R-:W-:Y:S01]  /*0a50*/  R2UR UR19, R39 ;  /* 0x00000000271372ca */ /* 0x000fe200000e0000 */
[----:B------:R-:W-:Y:S01]  /*0a60*/  DADD R38, R32, 6 ;  /* 0x4018000020267429 */ /* 0x000fe20000000000 */
[----:B------:R-:W-:Y:S02]  /*0a70*/  ULOP3.LUT UR12, UR13, 0x7ff00000, URZ, 0xc0, !UPT ;  /* 0x7ff000000d0c7892 */ /* 0x000fe4000f8ec0ff */
[----:B------:R-:W-:Y:S01]  /*0a80*/  ULOP3.LUT UR13, UR15, 0x7ff00000, URZ, 0xc0, !UPT ;  /* 0x7ff000000f0d7892 */ /* 0x000fe2000f8ec0ff */
[----:B------:R-:W-:Y:S01]  /*0a90*/  R2UR UR24, R16 ;  /* 0x00000000101872ca */ /* 0x000fe200000e0000 */
[----:B------:R-:W-:Y:S01]  /*0aa0*/  ULOP3.LUT UR14, UR27, 0x7ff00000, URZ, 0xc0, !UPT ;  /* 0x7ff000001b0e7892 */ /* 0x000fe2000f8ec0ff */
[----:B------:R-:W-:Y:S01]  /*0ab0*/  R2UR UR25, R17 ;  /* 0x00000000111972ca */ /* 0x000fe200000e0000 */
[----:B------:R-:W-:Y:S01]  /*0ac0*/  ULOP3.LUT UR15, UR47, 0x7ff00000, URZ, 0xc0, !UPT ;  /* 0x7ff000002f0f7892 */ /* 0x000fe2000f8ec0ff */
[----:B------:R-:W-:Y:S01]  /*0ad0*/  R2UR UR48, R28 ;  /* 0x000000001c3072ca */ /* 0x000fe200000e0000 */
[----:B------:R-:W-:Y:S01]  /*0ae0*/  IMAD R7, R2, 0xc, R7 ;  /* 0x0000000c02077824 */ /* 0x000fe200078e0207 */
[----:B------:R-:W-:Y:S01]  /*0af0*/  R2UR UR49, R29 ;  /* 0x000000001d3172ca */ /* 0x000fe200000e0000 */
[C---:B------:R-:W-:Y:S01]  /*0b00*/  DADD R16, R30.reuse, 6 ;  /* 0x401800001e107429 */ /* 0x040fe20000000000 */
[----:B------:R-:W-:Y:S01]  /*0b10*/  R2UR UR26, R10 ;  /* 0x000000000a1a72ca */ /* 0x000fe200000e0000 */
[C---:B------:R-:W-:Y:S01]  /*0b20*/  DADD R28, R30.reuse, 10 ;  /* 0x402400001e1c7429 */ /* 0x040fe20000000000 */
[----:B------:R-:W-:Y:S01]  /*0b30*/  R2UR UR27, R11 ;  /* 0x000000000b1b72ca */ /* 0x000fe200000e0000 */
[----:B------:R-:W-:Y:S01]  /*0b40*/  DADD R10, R30, 8 ;  /* 0x402000001e0a7429 */ /* 0x000fe20000000000 */
[----:B------:R-:W-:-:S02]  /*0b50*/  R2UR UR46, R12 ;  /* 0x000000000c2e72ca */ /* 0x000fc400000e0000 */
[----:B------:R-:W-:Y:S01]  /*0b60*/  R2UR UR47, R13 ;  /* 0x000000000d2f72ca */ /* 0x000fe200000e0000 */
[----:B------:R-:W-:Y:S01]  /*0b70*/  DADD R12, R30, 12 ;  /* 0x402800001e0c7429 */ /* 0x000fe20000000000 */
[----:B------:R-:W-:Y:S01]  /*0b80*/  R2UR UR22, R38 ;  /* 0x00000000261672ca */ /* 0x000fe200000e0000 */
[----:B------:R-:W-:Y:S02]  /*0b90*/  IMAD R2, R2, 0x6, R9 ;  /* 0x0000000602027824 */ /* 0x000fe400078e0209 */
[----:B------:R-:W-:Y:S01]  /*0ba0*/  FADD R9, R0, R3 ;  /* 0x0000000300097221 */ /* 0x000fe20000000000 */
[C---:B------:R-:W-:Y:S01]  /*0bb0*/  FMUL R3, R6.reuse, R3 ;  /* 0x0000000306037220 */ /* 0x040fe20000400000 */
[----:B------:R-:W-:Y:S02]  /*0bc0*/  ULOP3.LUT UR18, UR45, 0x7ff00000, URZ, 0xc0, !UPT ;  /* 0x7ff000002d127892 */ /* 0x000fe4000f8ec0ff */
[----:B------:R-:W-:Y:S01]  /*0bd0*/  FMUL R9, R6, R9 ;  /* 0x0000000906097220 */ /* 0x000fe20000400000 */
[----:B------:R-:W-:Y:S01]  /*0be0*/  FFMA R3, R4, R15, R3 ;  /* 0x0000000f04037223 */ /* 0x000fe20000000003 */
[----:B------:R-:W-:Y:S01]  /*0bf0*/  FADD R15, R0, R15 ;  /* 0x0000000f000f7221 */ /* 0x000fe20000000000 */
[----:B------:R-:W-:Y:S01]  /*0c00*/  ULOP3.LUT UR20, UR43, 0x7ff00000, URZ, 0xc0, !UPT ;  /* 0x7ff000002b147892 */ /* 0x000fe2000f8ec0ff */
[----:B------:R-:W-:Y:S01]  /*0c10*/  R2UR UR23, R39 ;  /* 0x00000000271772ca */ /* 0x000fe200000e0000 */
[----:B------:R-:W-:Y:S01]  /*0c20*/  ULOP3.LUT UR22, UR31, 0x7ff00000, URZ, 0xc0, !UPT ;  /* 0x7ff000001f167892 */ /* 0x000fe2000f8ec0ff */
[----:B------:R-:W-:Y:S01]  /*0c30*/  R2UR UR45, R17 ;  /* 0x00000000112d72ca */ /* 0x000fe200000e0000 */
[----:B------:R-:W-:Y:S01]  /*0c40*/  ULOP3.LUT UR24, UR33, 0x7ff00000, URZ, 0xc0, !UPT ;  /* 0x7ff0000021187892 */ /* 0x000fe2000f8ec0ff */
[----:B------:R-:W-:-:S02]  /*0c50*/  R2UR UR43, R11 ;  /* 0x000000000b2b72ca */ /* 0x000fc400000e0000 */
[----:B------:R-:W-:Y:S02]  /*0c60*/  R2UR UR31, R29 ;  /* 0x000000001d1f72ca */ /* 0x000fe400000e0000 */
[----:B------:R-:W-:Y:S01]  /*0c70*/  R2UR UR33, R13 ;  /* 0x000000000d2172ca */ /* 0x000fe200000e0000 */
[----:B------:R-:W-:Y:S01]  /*0c80*/  FFMA R9, R4, R15, R9 ;  /* 0x0000000f04097223 */ /* 0x000fe20000000009 */
[----:B------:R-:W-:Y:S01]  /*0c90*/  R2UR UR42, R10 ;  /* 0x000000000a2a72ca */ /* 0x000fe200000e0000 */
[----:B------:R-:W-:Y:S01]  /*0ca0*/  FADD R0, R0, UR29 ;  /* 0x0000001d00007e21 */ /* 0x000fe20008000000 */
[----:B------:R-:W-:Y:S01]  /*0cb0*/  R2UR UR30, R28 ;  /* 0x000000001c1e72ca */ /* 0x000fe200000e0000 */
[----:B------:R-:W-:Y:S01]  /*0cc0*/  VIADD R15, R2, 0x6 ;  /* 0x00000006020f7836 */ /* 0x000fe20000000000 */
[----:B------:R-:W-:Y:S01]  /*0cd0*/  R2UR UR32, R12 ;  /* 0x000000000c2072ca */ /* 0x000fe200000e0000 */
[C---:B------:R-:W-:Y:S01]  /*0ce0*/  FFMA R3, R8.reuse, UR29, R3 ;  /* 0x0000001d08037c23 */ /* 0x040fe20008000003 */
[----:B------:R-:W-:Y:S01]  /*0cf0*/  FFMA R0, R8, R0, R9 ;  /* 0x0000000008007223 */ /* 0x000fe20000000009 */
[----:B------:R-:W-:Y:S01]  /*0d00*/  VIADD R4, R2, 0xe ;  /* 0x0000000e02047836 */ /* 0x000fe20000000000 */
[----:B------:R-:W-:Y:S01]  /*0d10*/  R2UR UR44, R16 ;  /* 0x00000000102c72ca */ /* 0x000fe200000e0000 */
[-CC-:B------:R-:W-:Y:S01]  /*0d20*/  IMAD R17, R7, R14.reuse, R5.reuse ;  /* 0x0000000e07117224 */ /* 0x180fe200078e0205 */
[----:B------:R-:W-:Y:S01]  /*0d30*/  LOP3.LUT R19, R19, 0x7ff00000, RZ, 0xc0, !PT ;  /* 0x7ff0000013137812 */ /* 0x000fe200078ec0ff */
[----:B------:R-:W-:-:S02]  /*0d40*/  IMAD R16, R2, R14, R5 ;  /* 0x0000000e02107224 */ /* 0x000fc400078e0205 */
[----:B------:R-:W-:Y:S01]  /*0d50*/  FADD R13, R3, R0 ;  /* 0x00000000030d7221 */ /* 0x000fe20000000000 */
[-CC-:B------:R-:W-:Y:S01]  /*0d60*/  IMAD R15, R15, R14.reuse, R5.reuse ;  /* 0x0000000e0f0f7224 */ /* 0x180fe200078e0205 */
[----:B------:R-:W-:Y:S01]  /*0d70*/  ULOP3.LUT UR16, UR17, 0x7ff00000, URZ, 0xc0, !UPT ;  /* 0x7ff0000011107892 */ /* 0x000fe2000f8ec0ff */
[----:B------:R-:W-:Y:S01]  /*0d80*/  IMAD R14, R4, R14, R5 ;  /* 0x0000000e040e7224 */ /* 0x000fe200078e0205 */
[----:B------:R-:W-:Y:S02]  /*0d90*/  UIADD3 UR10, UPT, UPT, -UR28, URZ, URZ ;  /* 0x000000ff1c0a7290 */ /* 0x000fe4000fffe1ff */
        /* <DEDUP_REMOVED lines=12> */
[----:B------:R-:W-:-:S12]  /*0e60*/  ULOP3.LUT UR32, UR33, 0x7ff00000, URZ, 0xc0, !UPT ;  /* 0x7ff0000021207892 */ /* 0x000fd8000f8ec0ff */
.L_x_663:
[----:B0-----:R-:W0:Y:S01]  /*0e70*/  S2R R29, SR_TID.Y ;  /* 0x00000000001d7919 */ /* 0x001e220000002200 */
[----:B------:R-:W1:Y:S01]  /*0e80*/  LDC.64 R2, c[0x0][0x3a8] ;  /* 0x0000ea00ff027b82 */ /* 0x000e620000000a00 */
[----:B------:R-:W2:Y:S01]  /*0e90*/  S2R R43, SR_TID.X ;  /* 0x00000000002b7919 */ /* 0x000ea20000002100 */
[----:B------:R-:W3:Y:S01]  /*0ea0*/  S2R R11, SR_CgaCtaId ;  /* 0x00000000000b7919 */ /* 0x000ee20000008800 */
[----:B------:R-:W-:-:S05]  /*0eb0*/  MOV R0, 0x400 ;  /* 0x0000040000007802 */ /* 0x000fca0000000f00 */
        /* <DEDUP_REMOVED lines=8> */
[----:B------:R-:W4:Y:S01]  /*0f40*/  @!P2 LDG.E.CONSTANT R39, desc[UR34][R8.64+-0x18] ;  /* 0xffffe8220827a981 */ /* 0x000f22000c1e9900 */
[----:B---3--:R-:W-:Y:S01]  /*0f50*/  LEA R0, R11, R0, 0x18 ;  /* 0x000000000b007211 */ /* 0x008fe200078ec0ff */
[----:B------:R-:W-:Y:S01]  /*0f60*/  IMAD.WIDE R2, R17, 0x4, R2 ;  /* 0x0000000411027825 */ /* 0x000fe200078e0202 */
[----:B------:R-:W1:Y:S01]  /*0f70*/  LDC R11, c[0x0][0x38c] ;  /* 0x0000e300ff0b7b82 */ /* 0x000e620000000800 */
[----:B------:R3:W4:Y:S04]  /*0f80*/  @!P2 LDG.E.CONSTANT R41, desc[UR34][R8.64+0x20] ;  /* 0x000020220829a981 */ /* 0x000728000c1e9900 */
[----:B------:R1:W4:Y:S01]  /*0f90*/  LDG.E.CONSTANT R2, desc[UR34][R2.64] ;  /* 0x0000002202027981 */ /* 0x000322000c1e9900 */
[----:B------:R-:W-:Y:S01]  /*0fa0*/  IMAD R0, R29, 0x50, R0 ;  /* 0x000000501d007824 */ /* 0x000fe200078e0200 */
[----:B------:R-:W-:Y:S01]  /*0fb0*/  UISETP.NE.AND UP0, UPT, UR32, 0x7ff00000, UPT ;  /* 0x7ff000002000788c */ /* 0x000fe2000bf05270 */
[----:B0-----:R-:W0:Y:S02]  /*0fc0*/  LDC R6, c[0x0][0x394] ;  /* 0x0000e500ff067b82 */ /* 0x001e240000000800 */
[----:B------:R-:W-:-:S06]  /*0fd0*/  IMAD R10, R43, 0x4, R0 ;  /* 0x000000042b0a7824 */ /* 0x000fcc00078e0200 */
[----:B------:R-:W-:Y:S01]  /*0fe0*/  BAR.SYNC.DEFER_BLOCKING 0x0 ;  /* 0x0000000000007b1d */ /* 0x000fe20000010000 */
[----:B---3-5:R-:W-:Y:S02]  /*0ff0*/  IMAD.MOV.U32 R8, RZ, RZ, R22 ;  /* 0x000000ffff087224 */ /* 0x028fe400078e0016 */
[----:B------:R-:W-:Y:S01]  /*1000*/  IMAD.MOV.U32 R22, RZ, RZ, R23 ;  /* 0x000000ffff167224 */ /* 0x000fe200078e0017 */
[----:B------:R-:W-:Y:S01]  /*1010*/  UP2UR UR61, UPR, URZ, 0x1 ;  /* 0x00000001ff3d7883 */ /* 0x000fe20008000000 */
[----:B------:R-:W-:Y:S01]  /*1020*/  IMAD.MOV.U32 R23, RZ, RZ, R24 ;  /* 0x000000ffff177224 */ /* 0x000fe200078e0018 */
[----:B------:R-:W-:Y:S01]  /*1030*/  UISETP.NE.AND UP0, UPT, UR21, 0x7ff00000, UPT ;  /* 0x7ff000001500788c */ /* 0x000fe2000bf05270 */
[----:B------:R-:W-:Y:S01]  /*1040*/  IMAD.MOV.U32 R24, RZ, RZ, R25 ;  /* 0x000000ffff187224 */ /* 0x000fe200078e0019 */
[----:B------:R-:W3:Y:S01]  /*1050*/  LDC.64 R28, c[0x0][0x3b0] ;  /* 0x0000ec00ff1c7b82 */ /* 0x000ee20000000a00 */
[----:B------:R-:W-:Y:S02]  /*1060*/  IMAD.MOV.U32 R25, RZ, RZ, R26 ;  /* 0x000000ffff197224 */ /* 0x000fe400078e001a */
[----:B------:R-:W-:Y:S01]  /*1070*/  IMAD.MOV.U32 R26, RZ, RZ, R44 ;  /* 0x000000ffff1a7224 */ /* 0x000fe200078e002c */
[----:B------:R-:W-:-:S02]  /*1080*/  UP2UR UR60, UPR, URZ, 0x1 ;  /* 0x00000001ff3c7883 */ /* 0x000fc40008000000 */
[----:B------:R-:W-:Y:S02]  /*1090*/  UISETP.NE.AND UP1, UPT, UR26, 0x7ff00000, UPT ;  /* 0x7ff000001a00788c */ /* 0x000fe4000bf25270 */
[----:B------:R-:W-:Y:S02]  /*10a0*/  UISETP.NE.AND UP0, UPT, UR15, 0x7ff00000, UPT ;  /* 0x7ff000000f00788c */ /* 0x000fe4000bf05270 */
[----:B------:R-:W-:Y:S02]  /*10b0*/  UP2UR UR59, UPR, URZ, 0x2 ;  /* 0x00000002ff3b7883 */ /* 0x000fe40008000000 */
[----:B------:R-:W-:Y:S01]  /*10c0*/  UP2UR UR58, UPR, URZ, 0x1 ;  /* 0x00000001ff3a7883 */ /* 0x000fe20008000000 */
[----:B------:R-:W-:Y:S01]  /*10d0*/  STS [R10+0x1f8], R26 ;  /* 0x0001f81a0a007388 */ /* 0x000fe20000000800 */
[----:B------:R-:W-:Y:S02]  /*10e0*/  UISETP.NE.AND UP0, UPT, UR31, 0x7ff00000, UPT ;  /* 0x7ff000001f00788c */ /* 0x000fe4000bf05270 */
[----:B------:R-:W-:Y:S01]  /*10f0*/  UISETP.NE.AND UP1, UPT, UR20, 0x7ff00000, UPT ;  /* 0x7ff000001400788c */ /* 0x000fe2000bf25270 */
[----:B------:R-:W-:Y:S01]  /*1100*/  DSETP.NEU.AND P3, PT, |R30|, +INF , PT ;  /* 0x7ff000001e00742a */ /* 0x000fe20003f6d200 */
[----:B------:R-:W-:Y:S01]  /*1110*/  UP2UR UR57, UPR, URZ, 0x1 ;  /* 0x00000001ff397883 */ /* 0x000fe20008000000 */
[----:B------:R-:W-:Y:S01]  /*1120*/  DSETP.NEU.AND P5, PT, |R34|, +INF , PT ;  /* 0x7ff000002200742a */ /* 0x000fe20003fad200 */
[----:B------:R-:W-:-:S02]  /*1130*/  UP2UR UR56, UPR, URZ, 0x2 ;  /* 0x00000002ff387883 */ /* 0x000fc40008000000 */
[----:B------:R-:W-:Y:S02]  /*1140*/  UISETP.NE.AND UP0, UPT, UR25, 0x7ff00000, UPT ;  /* 0x7ff000001900788c */ /* 0x000fe4000bf05270 */
[----:B------:R-:W-:Y:S02]  /*1150*/  UISETP.NE.AND UP1, UPT, UR14, 0x7ff00000, UPT ;  /* 0x7ff000000e00788c */ /* 0x000fe4000bf25270 */
[----:B------:R-:W-:Y:S02]  /*1160*/  UISETP.NE.AND UP2, UPT, UR30, 0x7ff00000, UPT ;  /* 0x7ff000001e00788c */ /* 0x000fe4000bf45270 */
[----:B------:R-:W-:Y:S02]  /*1170*/  UP2UR UR55, UPR, URZ, 0x1 ;  /* 0x00000001ff377883 */ /* 0x000fe40008000000 */
[----:B------:R-:W-:Y:S02]  /*1180*/  UP2UR UR54, UPR, URZ, 0x2 ;  /* 0x00000002ff367883 */ /* 0x000fe40008000000 */
[----:B------:R-:W-:Y:S01]  /*1190*/  UP2UR UR53, UPR, URZ, 0x4 ;  /* 0x00000004ff357883 */ /* 0x000fe20008000000 */
[----:B-1----:R-:W-:Y:S01]  /*11a0*/  P2R R3, PR, RZ, 0x20 ;  /* 0x00000020ff037803 */ /* 0x002fe20000000000 */
[----:B------:R-:W-:-:S02]  /*11b0*/  UISETP.NE.AND UP0, UPT, UR19, 0x7ff00000, UPT ;  /* 0x7ff000001300788c */ /* 0x000fc4000bf05270 */
[----:B------:R-:W-:Y:S02]  /*11c0*/  UISETP.NE.AND UP1, UPT, UR24, 0x7ff00000, UPT ;  /* 0x7ff000001800788c */ /* 0x000fe4000bf25270 */
[----:B------:R-:W-:Y:S01]  /*11d0*/  UISETP.NE.AND UP2, UPT, UR13, 0x7ff00000, UPT ;  /* 0x7ff000000d00788c */ /* 0x000fe2000bf45270 */
[----:B------:R-:W-:Y:S01]  /*11e0*/  IMAD.MOV.U32 R44, RZ, RZ, R27 ;  /* 0x000000ffff2c7224 */ /* 0x000fe200078e001b */
[----:B0-----:R-:W-:Y:S01]  /*11f0*/  FSETP.NEU.AND P5, PT, R6, RZ, PT ;  /* 0x000000ff0600720b */ /* 0x001fe20003fad000 */
[----:B------:R-:W-:Y:S01]  /*1200*/  IMAD.MOV.U32 R27, RZ, RZ, R46 ;  /* 0x000000ffff1b7224 */ /* 0x000fe200078e002e */
[----:B------:R-:W-:Y:S01]  /*1210*/  ISETP.NE.AND P6, PT, R18, 0x7ff00000, PT ;  /* 0x7ff000001200780c */ /* 0x000fe20003fc5270 */
[----:B------:R-:W-:Y:S01]  /*1220*/  IMAD.MOV.U32 R46, RZ, RZ, R45 ;  /* 0x000000ffff2e7224 */ /* 0x000fe200078e002d */
[----:B------:R-:W-:Y:S01]  /*1230*/  UP2UR UR52, UPR, URZ, 0x1 ;  /* 0x00000001ff347883 */ /* 0x000fe20008000000 */
[----:B------:R-:W-:Y:S01]  /*1240*/  DADD R48, -RZ, |R36| ;  /* 0x00000000ff307229 */ /* 0x000fe20000000524 */
[----:B------:R-:W-:Y:S01]  /*1250*/  UP2UR UR51, UPR, URZ, 0x2 ;  /* 0x00000002ff337883 */ /* 0x000fe20008000000 */
[----:B------:R-:W-:Y:S01]  /*1260*/  DSETP.NEU.AND P0, PT, |R36|, +INF , PT ;  /* 0x7ff000002400742a */ /* 0x000fe20003f0d200 */
[----:B------:R-:W-:Y:S01]  /*1270*/  UP2UR UR50, UPR, URZ, 0x4 ;  /* 0x00000004ff327883 */ /* 0x000fe20008000000 */
[----:B------:R-:W-:Y:S01]  /*1280*/  IMAD.MOV.U32 R45, RZ, RZ, R47 ;  /* 0x000000ffff2d7224 */ /* 0x000fe200078e002f */
[----:B------:R-:W-:Y:S01]  /*1290*/  UISETP.NE.AND UP0, UPT, UR29, 0x7ff00000, UPT ;  /* 0x7ff000001d00788c */ /* 0x000fe2000bf05270 */
[----:B------:R-:W-:Y:S01]  /*12a0*/  IMAD.MOV.U32 R47, RZ, RZ, R20 ;  /* 0x000000ffff2f7224 */ /* 0x000fe200078e0014 */
[----:B------:R-:W-:-:S02]  /*12b0*/  UISETP.NE.AND UP1, UPT, UR18, 0x7ff00000, UPT ;  /* 0x7ff000001200788c */ /* 0x000fc4000bf25270 */
[----:B------:R-:W-:Y:S01]  /*12c0*/  UISETP.NE.AND UP2, UPT, UR23, 0x7ff00000, UPT ;  /* 0x7ff000001700788c */ /* 0x000fe2000bf45270 */
[----:B---3--:R-:W-:-:S04]  /*12d0*/  IMAD.WIDE R28, R15, 0x4, R28 ;  /* 0x000000040f1c7825 */ /* 0x008fc800078e021c */
[----:B------:R-:W-:Y:S01]  /*12e0*/  FMUL R4, R13, R26 ;  /* 0x0000001a0d047220 */ /* 0x000fe20000400000 */
[----:B------:R-:W-:Y:S01]  /*12f0*/  P2R R38, PR, RZ, 0x40 ;  /* 0x00000040ff267803 */ /* 0x000fe20000000000 */
        /* <DEDUP_REMOVED lines=22> */
[----:B------:R-:W-:Y:S02]  /*1460*/  P2R R9, PR, RZ, 0x4 ;  /* 0x00000004ff097803 */ /* 0x000fe40000000000 */
[C---:B------:R-:W-:Y:S02]  /*1470*/  FSETP.NEU.AND P2, PT, R11.reuse, 1, PT ;  /* 0x3f8000000b00780b */ /* 0x040fe40003f4d000 */
[----:B------:R-:W-:Y:S02]  /*1480*/  P2R R0, PR, RZ, 0x2 ;  /* 0x00000002ff007803 */ /* 0x000fe40000000000 */
[----:B------:R-:W-:Y:S02]  /*1490*/  P2R R0, PR, RZ, 0x4 ;  /* 0x00000004ff007803 */ /* 0x000fe40000000000 */
[----:B------:R-:W-:Y:S02]  /*14a0*/  FSETP.NEU.AND P2, PT, R11, RZ, PT ;  /* 0x000000ff0b00720b */ /* 0x000fe40003f4d000 */
[----:B0-----:R-:W-:-:S02]  /*14b0*/  FSETP.NEU.AND P4, PT, R7, 1, PT ;  /* 0x3f8000000700780b */ /* 0x001fc40003f8d000 */
        /* <DEDUP_REMOVED lines=10> */
[----:B------:R-:W-:Y:S02]  /*1560*/  FSETP.NAN.AND P1, PT, R11, R11, PT ;  /* 0x0000000b0b00720b */ /* 0x000fe40003f28000 */
[----:B------:R-:W-:Y:S02]  /*1570*/  FSETP.NAN.AND P2, PT, R7, R7, PT ;  /* 0x000000070700720b */ /* 0x000fe40003f48000 */
[----:B------:R-:W-:-:S02]  /*1580*/  FSETP.NAN.AND P3, PT, R6, R6, PT ;  /* 0x000000060600720b */ /* 0x000fc40003f68000 */
[----:B------:R-:W-:Y:S02]  /*1590*/  ISETP.NE.AND P5, PT, R19, 0x7ff00000, PT ;  /* 0x7ff000001300780c */ /* 0x000fe40003fa5270 */
[----:B--2---:R-:W-:-:S11]  /*15a0*/  MOV R0, 0x15c0 ;  /* 0x000015c000007802 */ /* 0x004fd60000000f00 */
[----:B------:R-:W-:Y:S05]  /*15b0*/  CALL.REL.NOINC `($_Z23CrankNicolson_3D_SolverifififfPfS_S_$__internal_accurate_pow) ;  /* 0x0000005400047944 */ /* 0x000fea0003c00000 */
[----:B------:R-:W0:Y:S01]  /*15c0*/  F2F.F64.F32 R36, UR6 ;  /* 0x0000000600247d10 */ /* 0x000e220008201800 */
[----:B------:R-:W-:Y:S01]  /*15d0*/  FSETP.NEU.AND P6, PT, R6, RZ, PT ;  /* 0x000000ff0600720b */ /* 0x000fe20003fcd000 */
[----:B------:R-:W-:Y:S01]  /*15e0*/  UMOV UR47, 0x40000000 ;  /* 0x40000000002f7882 */ /* 0x000fe20000000000 */
[----:B------:R-:W-:Y:S02]  /*15f0*/  MOV R0, 0x1700 ;  /* 0x0000170000007802 */ /* 0x000fe40000000f00 */
[----:B------:R-:W-:Y:S02]  /*1600*/  FSEL R48, R48, RZ, P6 ;  /* 0x000000ff30307208 */ /* 0x000fe40003000000 */
[----:B------:R-:W-:Y:S02]  /*1610*/  FSEL R49, R2, RZ, P6 ;  /* 0x000000ff02317208 */ /* 0x000fe40003000000 */
[----:B------:R-:W-:Y:S02]  /*1620*/  FSEL R39, R48, RZ, P0 ;  /* 0x000000ff30277208 */ /* 0x000fe40000000000 */
[----:B------:R-:W-:-:S02]  /*1630*/  FSEL R43, R49, +QNAN , P0 ;  /* 0x7ff00000312b7808 */ /* 0x000fc40000000000 */
[----:B------:R-:W-:Y:S01]  /*1640*/  FSETP.NEU.AND P6, PT, R6, 1, PT ;  /* 0x3f8000000600780b */ /* 0x000fe20003fcd000 */
[----:B0-----:R-:W-:-:S10]  /*1650*/  DADD R40, R36, 2 ;  /* 0x4000000024287429 */ /* 0x001fd40000000000 */
[----:B------:R-:W-:Y:S02]  /*1660*/  @!P5 FSEL R48, R40, R39, P3 ;  /* 0x000000272830d208 */ /* 0x000fe40001800000 */
[----:B------:R-:W-:-:S03]  /*1670*/  @!P5 FSEL R49, R41, R43, P3 ;  /* 0x0000002b2931d208 */ /* 0x000fc60001800000 */
[----:B------:R-:W-:Y:S02]  /*1680*/  IMAD.MOV.U32 R40, RZ, RZ, R48 ;  /* 0x000000ffff287224 */ /* 0x000fe400078e0030 */
[----:B------:R-:W-:Y:S01]  /*1690*/  IMAD.MOV.U32 R41, RZ, RZ, R49 ;  /* 0x000000ffff297224 */ /* 0x000fe200078e0031 */
[----:B------:R-:W-:-:S05]  /*16a0*/  DADD R48, -RZ, |R32| ;  /* 0x00000000ff307229 */ /* 0x000fca0000000520 */
[----:B------:R-:W-:-:S08]  /*16b0*/  DADD R40, R40, R40 ;  /* 0x0000000028287229 */ /* 0x000fd00000000028 */
[----:B------:R-:W-:-:S10]  /*16c0*/  DMUL R32, R40, 0.5 ;  /* 0x3fe0000028207828 */ /* 0x000fd40000000000 */
[----:B------:R-:W-:Y:S02]  /*16d0*/  FSEL R40, R32, RZ, P6 ;  /* 0x000000ff20287208 */ /* 0x000fe40003000000 */
[----:B------:R-:W-:-:S07]  /*16e0*/  FSEL R41, R33, 1.875, P6 ;  /* 0x3ff0000021297808 */ /* 0x000fce0003000000 */
[----:B------:R-:W-:Y:S05]  /*16f0*/  CALL.REL.NOINC `($_Z23CrankNicolson_3D_SolverifififfPfS_S_$__internal_accurate_pow) ;  /* 0x0000005000b47944 */ /* 0x000fea0003c00000 */
[----:B------:R-:W0:Y:S01]  /*1700*/  F2F.F64.F32 R32, UR5 ;  /* 0x0000000500207d10 */ /* 0x000e220008201800 */
[----:B------:R-:W-:Y:S01]  /*1710*/  ISETP.NE.AND P5, PT, R38, RZ, PT ;  /* 0x000000ff2600720c */ /* 0x000fe20003fa5270 */
[----:B------:R-:W-:Y:S01]  /*1720*/  UMOV UR47, 0x40000000 ;  /* 0x40000000002f7882 */ /* 0x000fe20000000000 */
[----:B------:R-:W-:Y:S02]  /*1730*/  FSETP.NEU.AND P6, PT, R7, RZ, PT ;  /* 0x000000ff0700720b */ /* 0x000fe40003fcd000 */
[----:B------:R-:W-:Y:S02]  /*1740*/  MOV R0, 0x1890 ;  /* 0x0000189000007802 */ /* 0x000fe40000000f00 */
[----:B------:R-:W-:Y:S02]  /*1750*/  FSEL R48, R48, RZ, P6 ;  /* 0x000000ff30307208 */ /* 0x000fe40003000000 */
[----:B------:R-:W-:Y:S02]  /*1760*/  FSEL R51, R2, RZ, P6 ;  /* 0x000000ff02337208 */ /* 0x000fe40003000000 */
[----:B------:R-:W-:-:S02]  /*1770*/  FSEL R43, R48, RZ, P4 ;  /* 0x000000ff302b7208 */ /* 0x000fc40002000000 */
[----:B------:R-:W-:Y:S01]  /*1780*/  FSEL R49, R51, +QNAN , P4 ;  /* 0x7ff0000033317808 */ /* 0x000fe20002000000 */
[----:B0-----:R-:W-:-:S10]  /*1790*/  DADD R38, R32, 2 ;  /* 0x4000000020267429 */ /* 0x001fd40000000000 */
[----:B------:R-:W-:Y:S02]  /*17a0*/  @!P5 FSEL R48, R38, R43, P2 ;  /* 0x0000002b2630d208 */ /* 0x000fe40001000000 */
[----:B------:R-:W-:Y:S02]  /*17b0*/  @!P5 FSEL R51, R39, R49, P2 ;  /* 0x000000312733d208 */ /* 0x000fe40001000000 */
[----:B------:R-:W-:Y:S01]  /*17c0*/  FSETP.NEU.AND P5, PT, R7, 1, PT ;  /* 0x3f8000000700780b */ /* 0x000fe20003fad000 */
[----:B------:R-:W-:Y:S01]  /*17d0*/  IMAD.MOV.U32 R38, RZ, RZ, R48 ;  /* 0x000000ffff267224 */ /* 0x000fe200078e0030 */
[----:B------:R-:W-:Y:S01]  /*17e0*/  DADD R48, -RZ, |R34| ;  /* 0x00000000ff307229 */ /* 0x000fe20000000522 */
[----:B------:R-:W-:-:S06]  /*17f0*/  IMAD.MOV.U32 R39, RZ, RZ, R51 ;  /* 0x000000ffff277224 */ /* 0x000fcc00078e0033 */
[----:B------:R-:W-:-:S08]  /*1800*/  DADD R38, R38, R38 ;  /* 0x0000000026267229 */ /* 0x000fd00000000026 */
[----:B------:R-:W-:-:S10]  /*1810*/  DMUL R38, R38, 0.5 ;  /* 0x3fe0000026267828 */ /* 0x000fd40000000000 */
[----:B------:R-:W-:Y:S01]  /*1820*/  FSEL R42, R38, RZ, P5 ;  /* 0x000000ff262a7208 */ /* 0x000fe20002800000 */
[----:B------:R-:W-:Y:S01]  /*1830*/  FADD R38, R44, R25 ;  /* 0x000000192c267221 */ /* 0x000fe20000000000 */
[----:B------:R-:W-:-:S05]  /*1840*/  FSEL R43, R39, 1.875, P5 ;  /* 0x3ff00000272b7808 */ /* 0x000fca0002800000 */
[----:B------:R-:W0:Y:S01]  /*1850*/  F2F.F64.F32 R38, R38 ;  /* 0x0000002600267310 */ /* 0x000e220000201800 */
[----:B------:R-:W-:-:S08]  /*1860*/  DADD R40, R42, R40 ;  /* 0x000000002a287229 */ /* 0x000fd00000000028 */
[----:B------:R-:W-:-:S11]  /*1870*/  DMUL R40, R40, UR40 ;  /* 0x0000002828287c28 */ /* 0x000fd60008000000 */
[----:B0-----:R-:W-:Y:S05]  /*1880*/  CALL.REL.NOINC `($_Z23CrankNicolson_3D_SolverifififfPfS_S_$__internal_accurate_pow) ;  /* 0x0000005000507944 */ /* 0x001fea0003c00000 */
[----:B------:R-:W0:Y:S01]  /*1890*/  F2F.F64.F32 R34, UR7 ;  /* 0x0000000700227d10 */ /* 0x000e220008201800 */
[----:B------:R-:W-:Y:S01]  /*18a0*/  FSETP.NEU.AND P5, PT, R11, RZ, PT ;  /* 0x000000ff0b00720b */ /* 0x000fe20003fad000 */
[----:B------:R-:W-:Y:S01]  /*18b0*/  LDS R0, [R10+0x1a8] ;  /* 0x0001a8000a007984 */ /* 0x000fe20000000800 */
[----:B------:R-:W-:Y:S01]  /*18c0*/  ISETP.NE.AND P6, PT, R3, RZ, PT ;  /* 0x000000ff0300720c */ /* 0x000fe20003fc5270 */
[----:B------:R-:W-:Y:S01]  /*18d0*/  UMOV UR47, 0x40000000 ;  /* 0x40000000002f7882 */ /* 0x000fe20000000000 */
[----:B------:R-:W-:Y:S02]  /*18e0*/  FSEL R50, R48, RZ, P5 ;  /* 0x000000ff30327208 */ /* 0x000fe40002800000 */
[----:B------:R-:W-:Y:S02]  /*18f0*/  PLOP3.LUT P5, PT, PT, PT, UP6, 0x80, 0x8 ;  /* 0x000000000008781c */ /* 0x000fe40003faf068 */
[----:B------:R-:W-:Y:S01]  /*1900*/  FSEL R51, R50, RZ, P6 ;  /* 0x000000ff32337208 */ /* 0x000fe20003000000 */
[----:B0-----:R-:W-:-:S10]  /*1910*/  DADD R48, R34, 2 ;  /* 0x4000000022307429 */ /* 0x001fd40000000000 */
[----:B------:R-:W-:Y:S02]  /*1920*/  @!P5 FSEL R50, R48, R51, P1 ;  /* 0x000000333032d208 */ /* 0x000fe40000800000 */
[----:B------:R-:W-:Y:S01]  /*1930*/  FSETP.NEU.AND P5, PT, R11, RZ, PT ;  /* 0x000000ff0b00720b */ /* 0x000fe20003fad000 */
[----:B------:R-:W0:Y:S03]  /*1940*/  LDS R51, [R10+0x248] ;  /* 0x000248000a337984 */ /* 0x000e260000000800 */
[----:B------:R-:W-:Y:S02]  /*1950*/  FSEL R53, R2, RZ, P5 ;  /* 0x000000ff02357208 */ /* 0x000fe40002800000 */
[----:B------:R-:W-:Y:S02]  /*1960*/  PLOP3.LUT P5, PT, PT, PT, UP6, 0x80, 0x8 ;  /* 0x000000000008781c */ /* 0x000fe40003faf068 */
[----:B------:R-:W-:-:S02]  /*1970*/  FSEL R48, R53, +QNAN , P6 ;  /* 0x7ff0000035307808 */ /* 0x000fc40003000000 */
[----:B------:R-:W-:-:S09]  /*1980*/  FSETP.NEU.AND P6, PT, R11, 1, PT ;  /* 0x3f8000000b00780b */ /* 0x000fd20003fcd000 */
[----:B------:R-:W-:Y:S01]  /*1990*/  @!P5 FSEL R53, R49, R48, P1 ;  /* 0x000000303135d208 */ /* 0x000fe20000800000 */
[----:B------:R-:W-:-:S04]  /*19a0*/  IMAD.MOV.U32 R48, RZ, RZ, R50 ;  /* 0x000000ffff307224 */ /* 0x000fc800078e0032 */
[----:B------:R-:W-:-:S06]  /*19b0*/  IMAD.MOV.U32 R49, RZ, RZ, R53 ;  /* 0x000000ffff317224 */ /* 0x000fcc00078e0035 */
[----:B------:R-:W-:-:S08]  /*19c0*/  DADD R48, R48, R48 ;  /* 0x0000000030307229 */ /* 0x000fd00000000030 */
[----:B------:R-:W-:Y:S01]  /*19d0*/  DMUL R48, R48, 0.5 ;  /* 0x3fe0000030307828 */ /* 0x000fe20000000000 */
[----:B0-----:R-:W-:Y:S01]  /*19e0*/  FADD R51, R0, R51 ;  /* 0x0000003300337221 */ /* 0x001fe20000000000 */
[----:B------:R-:W-:-:S05]  /*19f0*/  MOV R0, 0x1ab0 ;  /* 0x00001ab000007802 */ /* 0x000fca0000000f00 */
[----:B------:R-:W0:Y:S03]  /*1a00*/  F2F.F64.F32 R50, R51 ;  /* 0x0000003300327310 */ /* 0x000e260000201800 */
[----:B------:R-:W-:Y:S02]  /*1a10*/  FSEL R52, R48, RZ, P6 ;  /* 0x000000ff30347208 */ /* 0x000fe40003000000 */
[----:B------:R-:W-:-:S06]  /*1a20*/  FSEL R53, R49, 1.875, P6 ;  /* 0x3ff0000031357808 */ /* 0x000fcc0003000000 */
[----:B------:R-:W-:Y:S02]  /*1a30*/  DADD R48, R42, R52 ;  /* 0x000000002a307229 */ /* 0x000fe40000000034 */
[----:B------:R-:W-:-:S06]  /*1a40*/  DMUL R52, R52, UR36 ;  /* 0x0000002434347c28 */ /* 0x000fcc0008000000 */
[----:B------:R-:W-:-:S08]  /*1a50*/  DMUL R48, R48, UR36 ;  /* 0x0000002430307c28 */ /* 0x000fd00008000000 */
[----:B0-----:R-:W-:-:S08]  /*1a60*/  DMUL R48, R50, R48 ;  /* 0x0000003032307228 */ /* 0x001fd00000000000 */
[----:B------:R-:W-:Y:S02]  /*1a70*/  DFMA R52, R52, R50, R48 ;  /* 0x000000323434722b */ /* 0x000fe40000000030 */
[----:B------:R-:W-:-:S06]  /*1a80*/  DADD R48, -RZ, |R30| ;  /* 0x00000000ff307229 */ /* 0x000fcc000000051e */
[----:B------:R-:W-:-:S11]  /*1a90*/  DFMA R38, R40, R38, R52 ;  /* 0x000000262826722b */ /* 0x000fd60000000034 */
[----:B------:R-:W-:Y:S05]  /*1aa0*/  CALL.REL.NOINC `($_Z23CrankNicolson_3D_SolverifififfPfS_S_$__internal_accurate_pow) ;  /* 0x0000004c00c87944 */ /* 0x000fea0003c00000 */
        /* <DEDUP_REMOVED lines=16> */
[----:B------:R-:W-:Y:S02]  /*1bb0*/  ISETP.NE.AND P0, PT, R0, RZ, PT ;  /* 0x000000ff0000720c */ /* 0x000fe40003f05270 */
[----:B------:R-:W0:Y:S07]  /*1bc0*/  LDS R0, [R10+0x1f4] ;  /* 0x0001f4000a007984 */ /* 0x000e2e0000000800 */
[----:B------:R-:W-:Y:S01]  /*1bd0*/  @!P5 FSEL R51, R41, R40, P6 ;  /* 0x000000282933d208 */ /* 0x000fe20003000000 */
[----:B------:R-:W-:Y:S01]  /*1be0*/  IMAD.MOV.U32 R40, RZ, RZ, R48 ;  /* 0x000000ffff287224 */ /* 0x000fe200078e0030 */
[----:B------:R-:W-:-:S03]  /*1bf0*/  FSETP.NEU.AND P6, PT, R12, 1, PT ;  /* 0x3f8000000c00780b */ /* 0x000fc60003fcd000 */
[----:B------:R-:W-:-:S06]  /*1c00*/  IMAD.MOV.U32 R41, RZ, RZ, R51 ;  /* 0x000000ffff297224 */ /* 0x000fcc00078e0033 */
[----:B------:R-:W-:-:S08]  /*1c10*/  DADD R40, R40, R40 ;  /* 0x0000000028287229 */ /* 0x000fd00000000028 */
[----:B------:R-:W-:-:S10]  /*1c20*/  DMUL R40, R40, 0.5 ;  /* 0x3fe0000028287828 */ /* 0x000fd40000000000 */
[----:B------:R-:W-:Y:S02]  /*1c30*/  FSEL R40, R40, RZ, P6 ;  /* 0x000000ff28287208 */ /* 0x000fe40003000000 */
[----:B------:R-:W-:Y:S01]  /*1c40*/  FSEL R41, R41, 1.875, P6 ;  /* 0x3ff0000029297808 */ /* 0x000fe20003000000 */
[----:B0-----:R-:W-:-:S05]  /*1c50*/  FADD R0, R0, R49 ;  /* 0x0000003100007221 */ /* 0x001fca0000000000 */
[----:B------:R-:W-:Y:S01]  /*1c60*/  DADD R42, R42, R40 ;  /* 0x000000002a2a7229 */ /* 0x000fe20000000028 */
[----:B------:R0:W1:Y:S01]  /*1c70*/  F2F.F64.F32 R48, R0 ;  /* 0x0000000000307310 */ /* 0x0000620000201800 */
[----:B------:R-:W-:-:S06]  /*1c80*/  DMUL R40, R40, UR38 ;  /* 0x0000002628287c28 */ /* 0x000fcc0008000000 */
[----:B------:R-:W-:Y:S01]  /*1c90*/  DMUL R42, R42, UR38 ;  /* 0x000000262a2a7c28 */ /* 0x000fe20008000000 */
[----:B0-----:R-:W-:-:S07]  /*1ca0*/  MOV R0, 0x1d30 ;  /* 0x00001d3000007802 */ /* 0x001fce0000000f00 */
[----:B-1----:R-:W-:-:S08]  /*1cb0*/  DMUL R42, R48, R42 ;  /* 0x0000002a302a7228 */ /* 0x002fd00000000000 */
[----:B------:R-:W-:Y:S02]  /*1cc0*/  DFMA R40, R40, R48, R42 ;  /* 0x000000302828722b */ /* 0x000fe4000000002a */
[----:B------:R-:W0:Y:S01]  /*1cd0*/  F2F.F64.F32 R42, R4 ;  /* 0x00000004002a7310 */ /* 0x000e220000201800 */
[----:B------:R-:W-:-:S05]  /*1ce0*/  DADD R48, -RZ, |R36| ;  /* 0x00000000ff307229 */ /* 0x000fca0000000524 */
[----:B------:R-:W-:-:S08]  /*1cf0*/  DADD R38, R38, R40 ;  /* 0x0000000026267229 */ /* 0x000fd00000000028 */
[----:B0-----:R-:W-:-:S10]  /*1d00*/  DADD R42, R38, R42 ;  /* 0x00000000262a7229 */ /* 0x001fd4000000002a */
[----:B------:R0:W1:Y:S02]  /*1d10*/  F2F.F32.F64 R42, R42 ;  /* 0x0000002a002a7310 */ /* 0x0000640000301000 */
[----:B01----:R-:W-:Y:S05]  /*1d20*/  CALL.REL.NOINC `($_Z23CrankNicolson_3D_SolverifififfPfS_S_$__internal_accurate_pow) ;  /* 0x0000004c00287944 */ /* 0x003fea0003c00000 */
        /* <DEDUP_REMOVED lines=8> */
[----:B------:R-:W-:Y:S01]  /*1db0*/  FSEL R41, R48, RZ, P0 ;  /* 0x000000ff30297208 */ /* 0x000fe20000000000 */
[----:B------:R-:W-:-:S06]  /*1dc0*/  IMAD.MOV.U32 R4, RZ, RZ, RZ ;  /* 0x000000ffff047224 */ /* 0x000fcc00078e00ff */
        /* <DEDUP_REMOVED lines=21> */
[----:B------:R-:W-:Y:S05]  /*1f20*/  CALL.REL.NOINC `($__internal_26_$__cuda_sm20_div_rn_f64_full) ;  /* 0x0000003c00847944 */ /* 0x000fea0003c00000 */
[----:B------:R-:W-:Y:S02]  /*1f30*/  IMAD.MOV.U32 R38, RZ, RZ, R0 ;  /* 0x000000ffff267224 */ /* 0x000fe400078e0000 */
[----:B------:R-:W-:-:S07]  /*1f40*/  IMAD.MOV.U32 R39, RZ, RZ, R49 ;  /* 0x000000ffff277224 */ /* 0x000fce00078e0031 */
.L_x_643:
[----:B------:R-:W-:Y:S01]  /*1f50*/  FSETP.NEU.AND P5, PT, R6, 1, PT ;  /* 0x3f8000000600780b */ /* 0x000fe20003fad000 */
[----:B------:R-:W-:Y:S01]  /*1f60*/  DADD R48, -RZ, |R32| ;  /* 0x00000000ff307229 */ /* 0x000fe20000000520 */
[----:B------:R-:W-:Y:S01]  /*1f70*/  MOV R0, 0x1fc0 ;  /* 0x00001fc000007802 */ /* 0x000fe20000000f00 */
[----:B------:R-:W-:Y:S01]  /*1f80*/  UMOV UR47, 0x40100000 ;  /* 0x40100000002f7882 */ /* 0x000fe20000000000 */
[----:B------:R-:W-:Y:S02]  /*1f90*/  FSEL R38, R38, 1.46601546874880000000e+13, P5 ;  /* 0x5555555526267808 */ /* 0x000fe40002800000 */
[----:B------:R-:W-:-:S07]  /*1fa0*/  FSEL R39, R39, 1.4166666269302368164, P5 ;  /* 0x3fb5555527277808 */ /* 0x000fce0002800000 */
[----:B------:R-:W-:Y:S05]  /*1fb0*/  CALL.REL.NOINC `($_Z23CrankNicolson_3D_SolverifififfPfS_S_$__internal_accurate_pow) ;  /* 0x0000004800847944 */ /* 0x000fea0003c00000 */
        /* <DEDUP_REMOVED lines=35> */
.L_x_644:
        /* <DEDUP_REMOVED lines=10> */
[----:B0-----:R-:W-:Y:S05]  /*2290*/  CALL.REL.NOINC `($_Z23CrankNicolson_3D_SolverifififfPfS_S_$__internal_accurate_pow) ;  /* 0x0000004400cc7944 */ /* 0x001fea0003c00000 */
[----:B------:R-:W-:Y:S01]  /*22a0*/  FSETP.NEU.AND P5, PT, R11, RZ, PT ;  /* 0x000000ff0b00720b */ /* 0x000fe20003fad000 */
[----:B------:R-:W-:Y:S01]  /*22b0*/  IMAD.MOV.U32 R50, RZ, RZ, 0x0 ;  /* 0x00000000ff327424 */ /* 0x000fe200078e00ff */
[----:B------:R-:W-:Y:S01]  /*22c0*/  ISETP.NE.AND P6, PT, R3, RZ, PT ;  /* 0x000000ff0300720c */ /* 0x000fe20003fc5270 */
[----:B------:R-:W-:Y:S01]  /*22d0*/  IMAD.MOV.U32 R51, RZ, RZ, 0x40380000 ;  /* 0x40380000ff337424 */ /* 0x000fe200078e00ff */
[----:B------:R-:W-:Y:S01]  /*22e0*/  FSEL R0, R48, RZ, P5 ;  /* 0x000000ff30007208 */ /* 0x000fe20002800000 */
[----:B------:R-:W-:Y:S01]  /*22f0*/  DADD R48, R34, 4 ;  /* 0x4010000022307429 */ /* 0x000fe20000000000 */
        /* <DEDUP_REMOVED lines=31> */
.L_x_645:
        /* <DEDUP_REMOVED lines=16> */
[----:B------:R-:W-:Y:S05]  /*25f0*/  CALL.REL.NOINC `($_Z23CrankNicolson_3D_SolverifififfPfS_S_$__internal_accurate_pow) ;  /* 0x0000004000f47944 */ /* 0x000fea0003c00000 */
        /* <DEDUP_REMOVED lines=40> */
.L_x_646:
        /* <DEDUP_REMOVED lines=14> */
[----:B------:R-:W-:Y:S02]  /*2960*/  DFMA R40, R40, R50, R48 ;  /* 0x000000322828722b */ /* 0x000fe40000000030 */
[----:B------:R-:W-:-:S06]  /*2970*/  DADD R48, -RZ, |R36| ;  /* 0x00000000ff307229 */ /* 0x000fcc0000000524 */
[----:B------:R-:W-:-:S08]  /*2980*/  DADD R38, R38, R40 ;  /* 0x0000000026267229 */ /* 0x000fd00000000028 */
[----:B------:R-:W-:-:S10]  /*2990*/  DADD R52, R38, R42 ;  /* 0x0000000026347229 */ /* 0x000fd4000000002a */
        /* <DEDUP_REMOVED lines=35> */
.L_x_647:
[----:B------:R-:W-:Y:S01]  /*2bd0*/  FSETP.NEU.AND P5, PT, R6, 1, PT ;  /* 0x3f8000000600780b */ /* 0x000fe20003fad000 */
[----:B------:R-:W-:Y:S01]  /*2be0*/  DADD R48, -RZ, |R32| ;  /* 0x00000000ff307229 */ /* 0x000fe20000000520 */
[----:B------:R-:W-:Y:S01]  /*2bf0*/  MOV R0, 0x2c40 ;  /* 0x00002c4000007802 */ /* 0x000fe20000000f00 */
[----:B------:R-:W-:Y:S01]  /*2c00*/  UMOV UR47, 0x40180000 ;  /* 0x40180000002f7882 */ /* 0x000fe20000000000 */
[----:B------:R-:W-:Y:S02]  /*2c10*/  FSEL R40, R38, 3.1249045965716459206e-25, P5 ;  /* 0x16c16c1726287808 */ /* 0x000fe40002800000 */
[----:B------:R-:W-:-:S07]  /*2c20*/  FSEL R41, R39, 0.90138888359069824219, P5 ;  /* 0x3f66c16c27297808 */ /* 0x000fce0002800000 */
[----:B------:R-:W-:Y:S05]  /*2c30*/  CALL.REL.NOINC `($_Z23CrankNicolson_3D_SolverifififfPfS_S_$__internal_accurate_pow) ;  /* 0x0000003c00647944 */ /* 0x000fea0003c00000 */
[----:B------:R-:W-:Y:S01]  /*2c40*/  UISETP.NE.AND UP0, UPT, UR33, URZ, UPT ;  /* 0x000000ff2100728c */ /* 0x000fe2000bf05270 */
[----:B------:R-:W-:Y:S01]  /*2c50*/  FSETP.NEU.AND P6, PT, R7, RZ, PT ;  /* 0x000000ff0700720b */ /* 0x000fe20003fcd000 */
[----:B------:R-:W-:Y:S01]  /*2c60*/  DADD R38, R32, 6 ;  /* 0x4018000020267429 */ /* 0x000fe20000000000 */
[----:B------:R-:W0:Y:S02]  /*2c70*/  MUFU.RCP64H R49, 720 ;  /* 0x4086800000317908 */ /* 0x000e240000001800 */
        /* <DEDUP_REMOVED lines=32> */
.L_x_648:
        /* <DEDUP_REMOVED lines=10> */
[----:B0-----:R-:W-:Y:S05]  /*2f20*/  CALL.REL.NOINC `($_Z23CrankNicolson_3D_SolverifififfPfS_S_$__internal_accurate_pow) ;  /* 0x0000003800a87944 */ /* 0x001fea0003c00000 */
[----:B------:R-:W-:Y:S01]  /*2f30*/  UISETP.NE.AND UP0, UPT, UR48, URZ, UPT ;  /* 0x000000ff3000728c */ /* 0x000fe2000bf05270 */
[----:B------:R-:W-:Y:S01]  /*2f40*/  FSETP.NEU.AND P5, PT, R11, RZ, PT ;  /* 0x000000ff0b00720b */ /* 0x000fe20003fad000 */
[----:B------:R-:W-:Y:S01]  /*2f50*/  IMAD.MOV.U32 R50, RZ, RZ, 0x0 ;  /* 0x00000000ff327424 */ /* 0x000fe200078e00ff */
[----:B------:R-:W-:Y:S02]  /*2f60*/  ISETP.NE.AND P6, PT, R3, RZ, PT ;  /* 0x000000ff0300720c */ /* 0x000fe40003fc5270 */
[----:B------:R-:W-:Y:S01]  /*2f70*/  FSEL R0, R48, RZ, P5 ;  /* 0x000000ff30007208 */ /* 0x000fe20002800000 */
[----:B------:R-:W-:Y:S01]  /*2f80*/  DADD R48, R34, 6 ;  /* 0x4018000022307429 */ /* 0x000fe20000000000 */
        /* <DEDUP_REMOVED lines=32> */
.L_x_649:
[----:B------:R-:W-:Y:S01]  /*3190*/  LDS R0, [R10+0x108] ;  /* 0x000108000a007984 */ /* 0x000fe20000000800 */
[----:B------:R-:W-:Y:S01]  /*31a0*/  FSETP.NEU.AND P5, PT, R11, 1, PT ;  /* 0x3f8000000b00780b */ /* 0x000fe20003fad000 */
[----:B------:R-:W-:Y:S02]  /*31b0*/  UMOV UR47, 0x40180000 ;  /* 0x40180000002f7882 */ /* 0x000fe40000000000 */
[----:B------:R-:W0:Y:S01]  /*31c0*/  LDS R49, [R10+0x2e8] ;  /* 0x0002e8000a317984 */ /* 0x000e220000000800 */
[----:B------:R-:W-:Y:S02]  /*31d0*/  FSEL R54, R50, 3.1249045965716459206e-25, P5 ;  /* 0x16c16c1732367808 */ /* 0x000fe40002800000 */
[----:B------:R-:W-:Y:S01]  /*31e0*/  FSEL R55, R51, 0.90138888359069824219, P5 ;  /* 0x3f66c16c33377808 */ /* 0x000fe20002800000 */
[----:B0-----:R-:W-:-:S05]  /*31f0*/  FADD R0, R0, R49 ;  /* 0x0000003100007221 */ /* 0x001fca0000000000 */
[----:B------:R-:W-:Y:S02]  /*3200*/  DADD R48, R38, R54 ;  /* 0x0000000026307229 */ /* 0x000fe40000000036 */
[----:B------:R-:W-:Y:S01]  /*3210*/  DMUL R54, R54, UR36 ;  /* 0x0000002436367c28 */ /* 0x000fe20008000000 */
[----:B------:R0:W1:Y:S05]  /*3220*/  F2F.F64.F32 R50, R0 ;  /* 0x0000000000327310 */ /* 0x00006a0000201800 */
[----:B------:R-:W-:Y:S01]  /*3230*/  DMUL R48, R48, UR36 ;  /* 0x0000002430307c28 */ /* 0x000fe20008000000 */
[----:B0-----:R-:W-:-:S07]  /*3240*/  MOV R0, 0x32a0 ;  /* 0x000032a000007802 */ /* 0x001fce0000000f00 */
[----:B-1----:R-:W-:-:S08]  /*3250*/  DMUL R48, R50, R48 ;  /* 0x0000003032307228 */ /* 0x002fd00000000000 */
[----:B------:R-:W-:Y:S02]  /*3260*/  DFMA R54, R54, R50, R48 ;  /* 0x000000323636722b */ /* 0x000fe40000000030 */
[----:B------:R-:W-:-:S06]  /*3270*/  DADD R48, -RZ, |R30| ;  /* 0x00000000ff307229 */ /* 0x000fcc000000051e */
[----:B------:R-:W-:-:S11]  /*3280*/  DFMA R40, R42, R40, R54 ;  /* 0x000000282a28722b */ /* 0x000fd60000000036 */
[----:B------:R-:W-:Y:S05]  /*3290*/  CALL.REL.NOINC `($_Z23CrankNicolson_3D_SolverifififfPfS_S_$__internal_accurate_pow) ;  /* 0x0000003400cc7944 */ /* 0x000fea0003c00000 */
        /* <DEDUP_REMOVED lines=11> */
[----:B------:R-:W-:Y:S01]  /*3350*/  FSETP.NEU.AND P5, PT, R12, RZ, PT ;  /* 0x000000ff0c00720b */ /* 0x000fe20003fad000 */
[----:B------:R-:W0:Y:S03]  /*3360*/  MUFU.RCP64H R49, 720 ;  /* 0x4086800000317908 */ /* 0x000e260000001800 */
[----:B------:R-:W-:Y:S02]  /*3370*/  FSEL R53, R2, RZ, P5 ;  /* 0x000000ff02357208 */ /* 0x000fe40002800000 */
[----:B------:R-:W-:Y:S02]  /*3380*/  PLOP3.LUT P5, PT, PT, PT, UP0, 0x80, 0x8 ;  /* 0x000000000008781c */ /* 0x000fe40003faf008 */
[----:B------:R-:W-:-:S02]  /*3390*/  FSEL R42, R53, +QNAN , P0 ;  /* 0x7ff00000352a7808 */ /* 0x000fc40000000000 */
        /* <DEDUP_REMOVED lines=25> */
.L_x_650:
[----:B------:R-:W-:Y:S01]  /*3530*/  LDS R0, [R10+0x1ec] ;  /* 0x0001ec000a007984 */ /* 0x000fe20000000800 */
[----:B------:R-:W-:Y:S01]  /*3540*/  FSETP.NEU.AND P5, PT, R12, 1, PT ;  /* 0x3f8000000c00780b */ /* 0x000fe20003fad000 */
[----:B------:R-:W-:Y:S01]  /*3550*/  F2F.F64.F32 R52, R52 ;  /* 0x0000003400347310 */ /* 0x000fe20000201800 */
[----:B------:R-:W-:Y:S01]  /*3560*/  UMOV UR47, 0x40200000 ;  /* 0x40200000002f7882 */ /* 0x000fe20000000000 */
        /* <DEDUP_REMOVED lines=50> */
.L_x_651:
[----:B------:R-:W-:Y:S01]  /*3890*/  FSETP.NEU.AND P5, PT, R6, 1, PT ;  /* 0x3f8000000600780b */ /* 0x000fe20003fad000 */
[----:B------:R-:W-:Y:S01]  /*38a0*/  DADD R48, -RZ, |R32| ;  /* 0x00000000ff307229 */ /* 0x000fe20000000520 */
[----:B------:R-:W-:Y:S01]  /*38b0*/  MOV R0, 0x3900 ;  /* 0x0000390000007802 */ /* 0x000fe20000000f00 */
[----:B------:R-:W-:Y:S01]  /*38c0*/  UMOV UR47, 0x40200000 ;  /* 0x40200000002f7882 */ /* 0x000fe20000000000 */
[----:B------:R-:W-:Y:S02]  /*38d0*/  FSEL R40, R38, 2.6805903767080696074e-23, P5 ;  /* 0x1a01a01a26287808 */ /* 0x000fe40002800000 */
[----:B------:R-:W-:-:S07]  /*38e0*/  FSEL R41, R39, 0.5390872955322265625, P5 ;  /* 0x3f0a01a027297808 */ /* 0x000fce0002800000 */
        /* <DEDUP_REMOVED lines=37> */
.L_x_652:
        /* <DEDUP_REMOVED lines=49> */
.L_x_653:
[----:B------:R-:W-:Y:S01]  /*3e50*/  LDS R0, [R10+0xb8] ;  /* 0x0000b8000a007984 */ /* 0x000fe20000000800 */
[----:B------:R-:W-:Y:S01]  /*3e60*/  FSETP.NEU.AND P5, PT, R11, 1, PT ;  /* 0x3f8000000b00780b */ /* 0x000fe20003fad000 */
[----:B------:R-:W-:Y:S02]  /*3e70*/  UMOV UR47, 0x40200000 ;  /* 0x40200000002f7882 */ /* 0x000fe40000000000 */
[----:B------:R-:W0:Y:S01]  /*3e80*/  LDS R49, [R10+0x338] ;  /* 0x000338000a317984 */ /* 0x000e220000000800 */
[----:B------:R-:W-:Y:S02]  /*3e90*/  FSEL R52, R50, 2.6805903767080696074e-23, P5 ;  /* 0x1a01a01a32347808 */ /* 0x000fe40002800000 */
[----:B------:R-:W-:Y:S01]  /*3ea0*/  FSEL R53, R51, 0.5390872955322265625, P5 ;  /* 0x3f0a01a033357808 */ /* 0x000fe20002800000 */
        /* <DEDUP_REMOVED lines=52> */
.L_x_654:
[----:B------:R-:W-:Y:S01]  /*41f0*/  LDS R0, [R10+0x1e8] ;  /* 0x0001e8000a007984 */ /* 0x000fe20000000800 */
[----:B------:R-:W-:Y:S01]  /*4200*/  FSETP.NEU.AND P5, PT, R12, 1, PT ;  /* 0x3f8000000c00780b */ /* 0x000fe20003fad000 */
[----:B------:R-:W-:Y:S01]  /*4210*/  F2F.F64.F32 R54, R54 ;  /* 0x0000003600367310 */ /* 0x000fe20000201800 */
[----:B------:R-:W-:Y:S01]  /*4220*/  UMOV UR47, 0x40240000 ;  /* 0x40240000002f7882 */ /* 0x000fe20000000000 */
        /* <DEDUP_REMOVED lines=50> */
.L_x_655:
[----:B------:R-:W-:Y:S01]  /*4550*/  FSETP.NEU.AND P5, PT, R6, 1, PT ;  /* 0x3f8000000600780b */ /* 0x000fe20003fad000 */
[----:B------:R-:W-:Y:S01]  /*4560*/  DADD R48, -RZ, |R32| ;  /* 0x00000000ff307229 */ /* 0x000fe20000000520 */
[----:B------:R-:W-:Y:S01]  /*4570*/  MOV R0, 0x45c0 ;  /* 0x000045c000007802 */ /* 0x000fe20000000f00 */
[----:B------:R-:W-:Y:S01]  /*4580*/  UMOV UR47, 0x40240000 ;  /* 0x40240000002f7882 */ /* 0x000fe20000000000 */
[----:B------:R-:W-:Y:S02]  /*4590*/  FSEL R40, R38, -1.481905565015040338e-05, P5 ;  /* 0xb7789f5c26287808 */ /* 0x000fe40002800000 */
[----:B------:R-:W-:-:S07]  /*45a0*/  FSEL R41, R39, 0.31736990809440612793, P5 ;  /* 0x3ea27e4f27297808 */ /* 0x000fce0002800000 */
        /* <DEDUP_REMOVED lines=37> */
.L_x_656:
        /* <DEDUP_REMOVED lines=49> */
.L_x_657:
[----:B------:R-:W-:Y:S01]  /*4b10*/  LDS R0, [R10+0x68] ;  /* 0x000068000a007984 */ /* 0x000fe20000000800 */
[----:B------:R-:W-:Y:S01]  /*4b20*/  FSETP.NEU.AND P5, PT, R11, 1, PT ;  /* 0x3f8000000b00780b */ /* 0x000fe20003fad000 */
[----:B------:R-:W-:Y:S02]  /*4b30*/  UMOV UR47, 0x40240000 ;  /* 0x40240000002f7882 */ /* 0x000fe40000000000 */
[----:B------:R-:W0:Y:S01]  /*4b40*/  LDS R49, [R10+0x388] ;  /* 0x000388000a317984 */ /* 0x000e220000000800 */
[----:B------:R-:W-:Y:S02]  /*4b50*/  FSEL R54, R50, -1.481905565015040338e-05, P5 ;  /* 0xb7789f5c32367808 */ /* 0x000fe40002800000 */
[----:B------:R-:W-:Y:S01]  /*4b60*/  FSEL R55, R51, 0.31736990809440612793, P5 ;  /* 0x3ea27e4f33377808 */ /* 0x000fe20002800000 */
        /* <DEDUP_REMOVED lines=52> */
.L_x_658:
[----:B------:R-:W-:Y:S01]  /*4eb0*/  LDS R0, [R10+0x1e4] ;  /* 0x0001e4000a007984 */ /* 0x000fe20000000800 */
[----:B------:R-:W-:Y:S01]  /*4ec0*/  FSETP.NEU.AND P5, PT, R12, 1, PT ;  /* 0x3f8000000c00780b */ /* 0x000fe20003fad000 */
[----:B------:R-:W-:Y:S01]  /*4ed0*/  F2F.F64.F32 R52, R52 ;  /* 0x0000003400347310 */ /* 0x000fe20000201800 */
[----:B------:R-:W-:Y:S01]  /*4ee0*/  UMOV UR47, 0x40280000 ;  /* 0x40280000002f7882 */ /* 0x000fe20000000000 */
        /* <DEDUP_REMOVED lines=50> */
.L_x_659:
[----:B------:R-:W-:Y:S01]  /*5210*/  FSETP.NEU.AND P0, PT, R6, 1, PT ;  /* 0x3f8000000600780b */ /* 0x000fe20003f0d000 */
[----:B------:R-:W-:Y:S01]  /*5220*/  DADD R48, -RZ, |R32| ;  /* 0x00000000ff307229 */ /* 0x000fe20000000520 */
[----:B------:R-:W-:Y:S01]  /*5230*/  MOV R0, 0x5280 ;  /* 0x0000528000007802 */ /* 0x000fe20000000f00 */
[----:B------:R-:W-:Y:S01]  /*5240*/  UMOV UR47, 0x40280000 ;  /* 0x40280000002f7882 */ /* 0x000fe20000000000 */
[----:B------:R-:W-:Y:S02]  /*5250*/  FSEL R40, R40, -1.54028256424871466263e+29, P0 ;  /* 0xeff8d89828287808 */ /* 0x000fe40000000000 */
[----:B------:R-:W-:-:S07]  /*5260*/  FSEL R41, R41, 0.17376267910003662109, P0 ;  /* 0x3e31eed829297808 */ /* 0x000fce0000000000 */
[----:B------:R-:W-:Y:S05]  /*5270*/  CALL.REL.NOINC `($_Z23CrankNicolson_3D_SolverifififfPfS_S_$__internal_accurate_pow) ;  /* 0x0000001400d47944 */ /* 0x000fea0003c00000 */
        /* <DEDUP_REMOVED lines=11> */
[----:B------:R-:W-:Y:S01]  /*5330*/  PLOP3.LUT P0, PT, PT, PT, UP0, 0x80, 0x8 ;  /* 0x000000000008781c */ /* 0x000fe20003f0f008 */
[----:B------:R-:W0:-:S12]  /*5340*/  MUFU.RCP64H R49, 479001600 ;  /* 0x41bc8cfc00317908 */ /* 0x000e180000001800 */
        /* <DEDUP_REMOVED lines=23> */
.L_x_660:
        /* <DEDUP_REMOVED lines=10> */
[----:B0-----:R-:W-:Y:S05]  /*5560*/  CALL.REL.NOINC `($_Z23CrankNicolson_3D_SolverifififfPfS_S_$__internal_accurate_pow) ;  /* 0x0000001400187944 */ /* 0x001fea0003c00000 */
[----:B------:R-:W-:Y:S01]  /*5570*/  UISETP.NE.AND UP0, UPT, UR60, URZ, UPT ;  /* 0x000000ff3c00728c */ /* 0x000fe2000bf05270 */
[----:B------:R-:W-:Y:S01]  /*5580*/  FSETP.NEU.AND P0, PT, R11, RZ, PT ;  /* 0x000000ff0b00720b */ /* 0x000fe20003f0d000 */
[----:B------:R-:W0:Y:S01]  /*5590*/  MUFU.RCP64H R51, 479001600 ;  /* 0x41bc8cfc00337908 */ /* 0x000e220000001800 */
[----:B------:R-:W-:Y:S01]  /*55a0*/  DADD R52, R34, 12 ;  /* 0x4028000022347429 */ /* 0x000fe20000000000 */
[----:B------:R-:W-:Y:S01]  /*55b0*/  ISETP.NE.AND P2, PT, R3, RZ, PT ;  /* 0x000000ff0300720c */ /* 0x000fe20003f45270 */
[----:B------:R-:W-:Y:S01]  /*55c0*/  IMAD.MOV.U32 R49, RZ, RZ, 0x41bc8cfc ;  /* 0x41bc8cfcff317424 */ /* 0x000fe200078e00ff */
[----:B------:R-:W-:Y:S01]  /*55d0*/  FSEL R0, R48, RZ, P0 ;  /* 0x000000ff30007208 */ /* 0x000fe20000000000 */
[----:B------:R-:W-:Y:S01]  /*55e0*/  IMAD.MOV.U32 R48, RZ, RZ, 0x0 ;  /* 0x00000000ff307424 */ /* 0x000fe200078e00ff */
[----:B------:R-:W-:Y:S01]  /*55f0*/  FSEL R21, R2, RZ, P0 ;  /* 0x000000ff02157208 */ /* 0x000fe20000000000 */
[----:B------:R-:W-:Y:S01]  /*5600*/  IMAD.MOV.U32 R50, RZ, RZ, 0x1 ;  /* 0x00000001ff327424 */ /* 0x000fe200078e00ff */
[----:B------:R-:W-:-:S02]  /*5610*/  PLOP3.LUT P0, PT, PT, PT, UP0, 0x80, 0x8 ;  /* 0x000000000008781c */ /* 0x000fc40003f0f008 */
[----:B------:R-:W-:Y:S02]  /*5620*/  FSEL R3, R0, RZ, P2 ;  /* 0x000000ff00037208 */ /* 0x000fe40001000000 */
        /* <DEDUP_REMOVED lines=23> */
[----:B------:R-:W-:Y:S05]  /*57a0*/  CALL.REL.NOINC `($__internal_26_$__cuda_sm20_div_rn_f64_full) ;  /* 0x0000000400647944 */ /* 0x000fea0003c00000 */
[----:B------:R-:W-:-:S07]  /*57b0*/  IMAD.MOV.U32 R48, RZ, RZ, R0 ;  /* 0x000000ffff307224 */ /* 0x000fce00078e0000 */
.L_x_661:
[----:B------:R-:W-:Y:S01]  /*57c0*/  LDS R0, [R10+0x18] ;  /* 0x000018000a007984 */ /* 0x000fe20000000800 */
[----:B------:R-:W-:Y:S01]  /*57d0*/  FSETP.NEU.AND P0, PT, R11, 1, PT ;  /* 0x3f8000000b00780b */ /* 0x000fe20003f0d000 */
[----:B------:R-:W-:Y:S02]  /*57e0*/  UMOV UR47, 0x40280000 ;  /* 0x40280000002f7882 */ /* 0x000fe40000000000 */
[----:B------:R-:W0:Y:S01]  /*57f0*/  LDS R3, [R10+0x3d8] ;  /* 0x0003d8000a037984 */ /* 0x000e220000000800 */
[----:B------:R-:W-:Y:S02]  /*5800*/  FSEL R50, R48, -1.54028256424871466263e+29, P0 ;  /* 0xeff8d89830327808 */ /* 0x000fe40000000000 */
[----:B------:R-:W-:Y:S01]  /*5810*/  FSEL R51, R49, 0.17376267910003662109, P0 ;  /* 0x3e31eed831337808 */ /* 0x000fe20000000000 */
        /* <DEDUP_REMOVED lines=22> */
[----:B------:R-:W-:Y:S01]  /*5980*/  ISETP.NE.AND P2, PT, R9, RZ, PT ;  /* 0x000000ff0900720c */ /* 0x000fe20003f45270 */
[----:B0-----:R-:W-:Y:S01]  /*5990*/  DFMA R50, R52, -R42, 1 ;  /* 0x3ff000003432742b */ /* 0x001fe2000000082a */
[----:B------:R-:W-:Y:S02]  /*59a0*/  FSEL R5, R48, RZ, P3 ;  /* 0x000000ff30057208 */ /* 0x000fe40001800000 */
[----:B------:R-:W-:-:S03]  /*59b0*/  FSEL R3, R2, RZ, P4 ;  /* 0x000000ff02037208 */ /* 0x000fc60002000000 */
[----:B------:R-:W-:Y:S02]  /*59c0*/  @!P0 FSEL R48, R54, R5, P2 ;  /* 0x0000000536308208 */ /* 0x000fe40001000000 */
[----:B------:R-:W-:Y:S01]  /*59d0*/  FSEL R9, R3, +QNAN , P3 ;  /* 0x7ff0000003097808 */ /* 0x000fe20001800000 */
[----:B------:R-:W-:Y:S02]  /*59e0*/  DFMA R50, R50, R50, R50 ;  /* 0x000000323232722b */ /* 0x000fe40000000032 */
[----:B------:R-:W-:Y:S01]  /*59f0*/  IMAD.MOV.U32 R2, RZ, RZ, R48 ;  /* 0x000000ffff027224 */ /* 0x000fe200078e0030 */
[----:B------:R-:W-:-:S05]  /*5a00*/  @!P1 FSEL R3, R55, R9, P2 ;  /* 0x0000000937039208 */ /* 0x000fca0001000000 */
[----:B------:R-:W-:Y:S02]  /*5a10*/  DFMA R50, R52, R50, R52 ;  /* 0x000000323432722b */ /* 0x000fe40000000034 */
[----:B------:R-:W-:-:S06]  /*5a20*/  DADD R2, R2, R2 ;  /* 0x0000000002027229 */ /* 0x000fcc0000000002 */
[----:B------:R-:W-:-:S04]  /*5a30*/  DFMA R42, R50, -R42, 1 ;  /* 0x3ff00000322a742b */ /* 0x000fc8000000082a */
[----:B------:R-:W-:-:S04]  /*5a40*/  FSETP.GEU.AND P1, PT, |R3|, 6.5827683646048100446e-37, PT ;  /* 0x036000000300780b */ /* 0x000fc80003f2e200 */
        /* <DEDUP_REMOVED lines=13> */
.L_x_662:
        /* <DEDUP_REMOVED lines=8> */
[----:B------:R-:W-:-:S06]  /*5ba0*/  FSEL R3, R49, 0.17376267910003662109, P0 ;  /* 0x3e31eed831037808 */ /* 0x000fcc0000000000 */
[----:B------:R-:W-:Y:S01]  /*5bb0*/  DADD R6, R6, R2 ;  /* 0x0000000006067229 */ /* 0x000fe20000000002 */
[----:B-1----:R-:W-:-:S06]  /*5bc0*/  FADD R5, R0, R5 ;  /* 0x0000000500057221 */ /* 0x002fcc0000000000 */
[----:B------:R-:W0:Y:S01]  /*5bd0*/  F2F.F64.F32 R4, R5 ;  /* 0x0000000500047310 */ /* 0x000e220000201800 */
[----:B------:R-:W-:Y:S02]  /*5be0*/  DMUL R6, R6, UR38 ;  /* 0x0000002606067c28 */ /* 0x000fe40008000000 */
[----:B------:R-:W-:-:S06]  /*5bf0*/  DMUL R2, R2, UR38 ;  /* 0x0000002602027c28 */ /* 0x000fcc0008000000 */
[----:B0-----:R-:W-:Y:S01]  /*5c00*/  DMUL R6, R4, R6 ;  /* 0x0000000604067228 */ /* 0x001fe20000000000 */
[----:B------:R-:W0:Y:S07]  /*5c10*/  F2F.F64.F32 R38, R38 ;  /* 0x0000002600267310 */ /* 0x000e2e0000201800 */
[----:B------:R-:W-:Y:S01]  /*5c20*/  DFMA R2, R2, R4, R6 ;  /* 0x000000040202722b */ /* 0x000fe20000000006 */
[----:B------:R-:W-:Y:S01]  /*5c30*/  FADD R0, R26, R26 ;  /* 0x0000001a1a007221 */ /* 0x000fe20000000000 */
[----:B------:R-:W1:Y:S06]  /*5c40*/  LDC R4, c[0x0][0x380] ;  /* 0x0000e000ff047b82 */ /* 0x000e6c0000000800 */
[----:B------:R-:W-:-:S08]  /*5c50*/  DADD R2, R40, R2 ;  /* 0x0000000028027229 */ /* 0x000fd00000000002 */
[----:B0-----:R-:W-:-:S10]  /*5c60*/  DADD R2, R2, R38 ;  /* 0x0000000002027229 */ /* 0x001fd40000000026 */
[----:B------:R-:W3:Y:S01]  /*5c70*/  F2F.F32.F64 R2, R2 ;  /* 0x0000000200027310 */ /* 0x000ee20000301000 */
[----:B------:R-:W-:-:S04]  /*5c80*/  UIADD3 UR10, UPT, UPT, UR10, 0x1, URZ ;  /* 0x000000010a0a7890 */ /* 0x000fc8000fffe0ff */
[----:B------:R-:W-:Y:S01]  /*5c90*/  UISETP.NE.AND UP0, UPT, UR10, -0xc, UPT ;  /* 0xfffffff40a00788c */ /* 0x000fe2000bf05270 */
[C---:B-1----:R-:W-:Y:S02]  /*5ca0*/  IMAD R17, R4.reuse, UR9, R17 ;  /* 0x0000000904117c24 */ /* 0x042fe4000f8e0211 */
        /* <DEDUP_REMOVED lines=9> */
        .weak           $__internal_26_$__cuda_sm20_div_rn_f64_full
        .type           $__internal_26_$__cuda_sm20_div_rn_f64_full,@function
        .size           $__internal_26_$__cuda_sm20_div_rn_f64_full,($__internal_27_$__cuda_sm3x_div_rn_noftz_f32_slowpath - $__internal_26_$__cuda_sm20_div_rn_f64_full)
$__internal_26_$__cuda_sm20_div_rn_f64_full:
        /* <DEDUP_REMOVED lines=35> */
.L_x_664:
        /* <DEDUP_REMOVED lines=37> */
.L_x_665:
        /* <DEDUP_REMOVED lines=17> */
.L_x_668:
[----:B------:R-:W-:Y:S01]  /*62d0*/  LOP3.LUT R49, R57, 0x80000, RZ, 0xfc, !PT ;  /* 0x0008000039317812 */ /* 0x000fe200078efcff */
[----:B------:R-:W-:-:S04]  /*62e0*/  IMAD.MOV.U32 R66, RZ, RZ, R56 ;  /* 0x000000ffff427224 */ /* 0x000fc800078e0038 */
[----:B------:R-:W-:Y:S01]  /*62f0*/  IMAD.MOV.U32 R67, RZ, RZ, R49 ;  /* 0x000000ffff437224 */ /* 0x000fe200078e0031 */
[----:B------:R-:W-:Y:S06]  /*6300*/  BRA `(.L_x_666) ;  /* 0x00000000000c7947 */ /* 0x000fec0003800000 */
.L_x_667:
[----:B------:R-:W-:Y:S01]  /*6310*/  LOP3.LUT R49, R61, 0x80000, RZ, 0xfc, !PT ;  /* 0x000800003d317812 */ /* 0x000fe200078efcff */
[----:B------:R-:W-:-:S04]  /*6320*/  IMAD.MOV.U32 R66, RZ, RZ, R60 ;  /* 0x000000ffff427224 */ /* 0x000fc800078e003c */
[----:B------:R-:W-:-:S07]  /*6330*/  IMAD.MOV.U32 R67, RZ, RZ, R49 ;  /* 0x000000ffff437224 */ /* 0x000fce00078e0031 */
.L_x_666:
[----:B------:R-:W-:Y:S02]  /*6340*/  IMAD.MOV.U32 R50, RZ, RZ, R48 ;  /* 0x000000ffff327224 */ /* 0x000fe400078e0030 */
[----:B------:R-:W-:Y:S02]  /*6350*/  IMAD.MOV.U32 R51, RZ, RZ, 0x0 ;  /* 0x00000000ff337424 */ /* 0x000fe400078e00ff */
[----:B------:R-:W-:Y:S02]  /*6360*/  IMAD.MOV.U32 R0, RZ, RZ, R66 ;  /* 0x000000ffff007224 */ /* 0x000fe400078e0042 */
[----:B------:R-:W-:Y:S01]  /*6370*/  IMAD.MOV.U32 R49, RZ, RZ, R67 ;  /* 0x000000ffff317224 */ /* 0x000fe200078e0043 */
[----:B------:R-:W-:Y:S06]  /*6380*/  RET.REL.NODEC R50 `(_Z23CrankNicolson_3D_SolverifififfPfS_S_) ;  /* 0xffffff9c321c7950 */ /* 0x000fec0003c3ffff */
        .weak           $__internal_27_$__cuda_sm3x_div_rn_noftz_f32_slowpath
        .type           $__internal_27_$__cuda_sm3x_div_rn_noftz_f32_slowpath,@function
        .size           $__internal_27_$__cuda_sm3x_div_rn_noftz_f32_slowpath,($_Z23CrankNicolson_3D_SolverifififfPfS_S_$__internal_accurate_pow - $__internal_27_$__cuda_sm3x_div_rn_noftz_f32_slowpath)
$__internal_27_$__cuda_sm3x_div_rn_noftz_f32_slowpath:
        /* <DEDUP_REMOVED lines=34> */
.L_x_669:
        /* <DEDUP_REMOVED lines=50> */
.L_x_675:
[----:B------:R-:W-:-:S04]  /*68d0*/  LOP3.LUT R23, R23, 0x80000000, RZ, 0xc0, !PT ;  /* 0x8000000017177812 */ /* 0x000fc800078ec0ff */
[----:B------:R-:W-:Y:S01]  /*68e0*/  LOP3.LUT R23, R23, 0x7f800000, RZ, 0xfc, !PT ;  /* 0x7f80000017177812 */ /* 0x000fe200078efcff */
[----:B------:R-:W-:Y:S06]  /*68f0*/  BRA `(.L_x_676) ;  /* 0x0000000000287947 */ /* 0x000fec0003800000 */
.L_x_674:
[----:B------:R-:W-:Y:S01]  /*6900*/  IMAD R23, R3, 0x800000, R23 ;  /* 0x0080000003177824 */ /* 0x000fe200078e0217 */
[----:B------:R-:W-:Y:S06]  /*6910*/  BRA `(.L_x_676) ;  /* 0x0000000000207947 */ /* 0x000fec0003800000 */
.L_x_673:
[----:B------:R-:W-:-:S04]  /*6920*/  LOP3.LUT R2, R3, 0x80000000, R2, 0x48, !PT ;  /* 0x8000000003027812 */ /* 0x000fc800078e4802 */
[----:B------:R-:W-:Y:S01]  /*6930*/  LOP3.LUT R23, R2, 0x7f800000, RZ, 0xfc, !PT ;  /* 0x7f80000002177812 */ /* 0x000fe200078efcff */
[----:B------:R-:W-:Y:S06]  /*6940*/  BRA `(.L_x_676) ;  /* 0x0000000000147947 */ /* 0x000fec0003800000 */
.L_x_672:
[----:B------:R-:W-:Y:S01]  /*6950*/  LOP3.LUT R23, R3, 0x80000000, R2, 0x48, !PT ;  /* 0x8000000003177812 */ /* 0x000fe200078e4802 */
[----:B------:R-:W-:Y:S06]  /*6960*/  BRA `(.L_x_676) ;  /* 0x00000000000c7947 */ /* 0x000fec0003800000 */
.L_x_671:
[----:B------:R-:W0:Y:S01]  /*6970*/  MUFU.RSQ R23, -QNAN ;  /* 0xffc0000000177908 */ /* 0x000e220000001400 */
[----:B------:R-:W-:Y:S05]  /*6980*/  BRA `(.L_x_676) ;  /* 0x0000000000047947 */ /* 0x000fea0003800000 */
.L_x_670:
[----:B------:R-:W-:-:S07]  /*6990*/  FADD.FTZ R23, R0, R3 ;  /* 0x0000000300177221 */ /* 0x000fce0000010000 */
.L_x_676:
[----:B------:R-:W-:Y:S02]  /*69a0*/  IMAD.MOV.U32 R2, RZ, RZ, R8 ;  /* 0x000000ffff027224 */ /* 0x000fe400078e0008 */
[----:B------:R-:W-:-:S04]  /*69b0*/  IMAD.MOV.U32 R3, RZ, RZ, 0x0 ;  /* 0x00000000ff037424 */ /* 0x000fc800078e00ff */
[----:B0-----:R-:W-:Y:S05]  /*69c0*/  RET.REL.NODEC R2 `(_Z23CrankNicolson_3D_SolverifififfPfS_S_) ;  /* 0xffffff94028c7950 */ /* 0x001fea0003c3ffff */
        .type           $_Z23CrankNicolson_3D_SolverifififfPfS_S_$__internal_accurate_pow,@function
        .size           $_Z23CrankNicolson_3D_SolverifififfPfS_S_$__internal_accurate_pow,(.L_x_896 - $_Z23CrankNicolson_3D_SolverifififfPfS_S_$__internal_accurate_pow)
$_Z23CrankNicolson_3D_SolverifififfPfS_S_$__internal_accurate_pow:
[----:B------:R-:W-:Y:S01]  /*69d0*/  ISETP.GT.U32.AND P6, PT, R49, 0xfffff, PT ;  /* 0x000fffff3100780c */ /* 0x000fe20003fc4070 */
[----:B------:R-:W-:Y:S01]  /*69e0*/  USHF.L.U32 UR44, UR47, 0x1, URZ ;  /* 0x000000012f2c7899 */ /* 0x000fe200080006ff */
[----:B------:R-:W-:Y:S01]  /*69f0*/  SHF.R.U32.HI R2, RZ, 0x14, R49 ;  /* 0x00000014ff027819 */ /* 0x000fe20000011631 */
[----:B------:R-:W-:Y:S02]  /*6a00*/  UP2UR UR43, UPR, URZ, 0x1 ;  /* 0x00000001ff2b7883 */ /* 0x000fe40008000000 */
[----:B------:R-:W-:Y:S02]  /*6a10*/  ULOP3.LUT UR42, UR47, 0xff0fffff, URZ, 0xc0, !UPT ;  /* 0xff0fffff2f2a7892 */ /* 0x000fe4000f8ec0ff */
[----:B------:R-:W-:Y:S01]  /*6a20*/  UISETP.GT.U32.AND UP0, UPT, UR44, -0x2000001, UPT ;  /* 0xfdffffff2c00788c */ /* 0x000fe2000bf04070 */
[----:B------:R-:W-:Y:S02]  /*6a30*/  UMOV UR45, 0x3c7abc9e ;  /* 0x3c7abc9e002d7882 */ /* 0x000fe40000000000 */
[----:B------:R-:W-:Y:S01]  /*6a40*/  UMOV UR44, 0x3b39803f ;  /* 0x3b39803f002c7882 */ /* 0x000fe20000000000 */
[----:B------:R-:W-:-:S02]  /*6a50*/  USEL UR47, UR42, UR47, UP0 ;  /* 0x0000002f2a2f7287 */ /* 0x000fc40008000000 */
[----:B------:R-:W-:Y:S01]  /*6a60*/  @!P6 DMUL R50, R48, 1.80143985094819840000e+16 ;  /* 0x435000003032e828 */ /* 0x000fe20000000000 */
[----:B------:R-:W-:Y:S01]  /*6a70*/  UISETP.NE.AND UP0, UPT, UR43, URZ, UPT ;  /* 0x000000ff2b00728c */ /* 0x000fe2000bf05270 */
[----:B------:R-:W-:Y:S02]  /*6a80*/  UMOV UR42, 0x7d2cafe2 ;  /* 0x7d2cafe2002a7882 */ /* 0x000fe40000000000 */
[----:B------:R-:W-:Y:S01]  /*6a90*/  UMOV UR43, 0x3eb0f5ff ;  /* 0x3eb0f5ff002b7882 */ /* 0x000fe20000000000 */
[----:B------:R-:W-:-:S05]  /*6aa0*/  UMOV UR46, UR4 ;  /* 0x00000004002e7c82 */ /* 0x000fca0008000000 */
[----:B------:R-:W-:Y:S01]  /*6ab0*/  @!P6 IMAD.MOV.U32 R49, RZ, RZ, R51 ;  /* 0x000000ffff31e224 */ /* 0x000fe200078e0033 */
[----:B------:R-:W-:Y:S01]  /*6ac0*/  @!P6 LEA.HI R2, R51, 0xffffffca, RZ, 0xc ;  /* 0xffffffca3302e811 */ /* 0x000fe200078f60ff */
[----:B------:R-:W-:Y:S02]  /*6ad0*/  @!P6 IMAD.MOV.U32 R48, RZ, RZ, R50 ;  /* 0x000000ffff30e224 */ /* 0x000fe400078e0032 */
[----:B------:R-:W-:Y:S01]  /*6ae0*/  IMAD.MOV.U32 R51, RZ, RZ, 0x43300000 ;  /* 0x43300000ff337424 */ /* 0x000fe200078e00ff */
[----:B------:R-:W-:Y:S01]  /*6af0*/  LOP3.LUT R49, R49, 0x800fffff, RZ, 0xc0, !PT ;  /* 0x800fffff31317812 */ /* 0x000fe200078ec0ff */
[----:B------:R-:W-:Y:S02]  /*6b00*/  IMAD.MOV.U32 R60, RZ, RZ, R48 ;  /* 0x000000ffff3c7224 */ /* 0x000fe400078e0030 */
[----:B------:R-:W-:Y:S01]  /*6b10*/  VIADD R50, R2, 0xfffffc01 ;  /* 0xfffffc0102327836 */ /* 0x000fe20000000000 */
[----:B------:R-:W-:-:S04]  /*6b20*/  LOP3.LUT R49, R49, 0x3ff00000, RZ, 0xfc, !PT ;  /* 0x3ff0000031317812 */ /* 0x000fc800078efcff */
[----:B------:R-:W-:Y:S01]  /*6b30*/  ISETP.GE.U32.AND P6, PT, R49, 0x3ff6a09f, PT ;  /* 0x3ff6a09f3100780c */ /* 0x000fe20003fc6070 */
[----:B------:R-:W-:-:S12]  /*6b40*/  IMAD.MOV.U32 R61, RZ, RZ, R49 ;  /* 0x000000ffff3d7224 */ /* 0x000fd800078e0031 */
[----:B------:R-:W-:Y:S02]  /*6b50*/  @P6 VIADD R48, R61, 0xfff00000 ;  /* 0xfff000003d306836 */ /* 0x000fe40000000000 */
[----:B------:R-:W-:Y:S02]  /*6b60*/  @P6 VIADD R50, R2, 0xfffffc02 ;  /* 0xfffffc0202326836 */ /* 0x000fe40000000000 */
[----:B------:R-:W-:Y:S02]  /*6b70*/  @P6 IMAD.MOV.U32 R61, RZ, RZ, R48 ;  /* 0x000000ffff3d6224 */ /* 0x000fe400078e0030 */
[----:B------:R-:W-:Y:S01]  /*6b80*/  IMAD.MOV.U32 R48, RZ, RZ, RZ ;  /* 0x000000ffff307224 */ /* 0x000fe200078e00ff */
        /* <DEDUP_REMOVED lines=25> */
[----:B------:R-:W-:-:S03]  /*6d20*/  DMUL R56, R70, R70 ;  /* 0x0000004646387228 */ /* 0x000fc60000000000 */
[----:B------:R-:W-:Y:S01]  /*6d30*/  DFMA R48, R58, R48, UR42 ;  /* 0x0000002a3a307e2b */ /* 0x000fe20008000030 */
[----:B------:R-:W-:Y:S01]  /*6d40*/  UMOV UR42, 0x9242b910 ;  /* 0x9242b910002a7882 */ /* 0x000fe20000000000 */
[----:B------:R-:W-:-:S03]  /*6d50*/  UMOV UR43, 0x3f624924 ;  /* 0x3f624924002b7882 */ /* 0x000fc60000000000 */
[----:B------:R-:W-:-:S03]  /*6d60*/  DMUL R60, R70, R56 ;  /* 0x00000038463c7228 */ /* 0x000fc60000000000 */
        /* <DEDUP_REMOVED lines=11> */
[----:B------:R-:W-:Y:S01]  /*6e20*/  DFMA R58, R70, R70, -R56 ;  /* 0x00000046463a722b */ /* 0x000fe20000000838 */
[----:B------:R-:W-:Y:S02]  /*6e30*/  VIADD R49, R69, 0x100000 ;  /* 0x0010000045317836 */ /* 0x000fe40000000000 */
[----:B------:R-:W-:-:S03]  /*6e40*/  IMAD.MOV.U32 R48, RZ, RZ, R68 ;  /* 0x000000ffff307224 */ /* 0x000fc600078e0044 */
[----:B------:R-:W-:Y:S01]  /*6e50*/  DADD R66, R66, -UR42 ;  /* 0x8000002a42427e29 */ /* 0x000fe20008000000 */
[----:B------:R-:W-:Y:S01]  /*6e60*/  UMOV UR42, 0x80000000 ;  /* 0x80000000002a7882 */ /* 0x000fe20000000000 */
[----:B------:R-:W-:Y:S01]  /*6e70*/  UMOV UR43, 0x43300000 ;  /* 0x43300000002b7882 */ /* 0x000fe20000000000 */
[C---:B------:R-:W-:Y:S02]  /*6e80*/  DFMA R48, R70.reuse, R48, R58 ;  /* 0x000000304630722b */ /* 0x040fe4000000003a */
[----:B------:R-:W-:-:S03]  /*6e90*/  DFMA R58, R70, R56, -R60 ;  /* 0x00000038463a722b */ /* 0x000fc6000000083c */
[----:B------:R-:W-:-:S05]  /*6ea0*/  DADD R64, R62, R66 ;  /* 0x000000003e407229 */ /* 0x000fca0000000042 */
[----:B------:R-:W-:-:S03]  /*6eb0*/  DFMA R58, R68, R56, R58 ;  /* 0x00000038443a722b */ /* 0x000fc6000000003a */
[----:B------:R-:W-:Y:S02]  /*6ec0*/  DMUL R56, R64, R60 ;  /* 0x0000003c40387228 */ /* 0x000fe40000000000 */
[----:B------:R-:W-:-:S03]  /*6ed0*/  DADD R62, R62, -R64 ;  /* 0x000000003e3e7229 */ /* 0x000fc60000000840 */
[----:B------:R-:W-:-:S03]  /*6ee0*/  DFMA R58, R70, R48, R58 ;  /* 0x00000030463a722b */ /* 0x000fc6000000003a */
        /* <DEDUP_REMOVED lines=88> */
.L_x_677:
[----:B------:R-:W-:Y:S01]  /*7470*/  DFMA R56, R56, R48, R48 ;  /* 0x000000303838722b */ /* 0x000fe20000000030 */
[----:B------:R-:W-:Y:S01]  /*7480*/  IMAD.MOV.U32 R50, RZ, RZ, R0 ;  /* 0x000000ffff327224 */ /* 0x000fe200078e0000 */
[----:B------:R-:W-:Y:S01]  /*7490*/  DSETP.NEU.AND P6, PT, |R48|, +INF , PT ;  /* 0x7ff000003000742a */ /* 0x000fe20003fcd200 */
[----:B------:R-:W-:-:S07]  /*74a0*/  IMAD.MOV.U32 R51, RZ, RZ, 0x0 ;  /* 0x00000000ff337424 */ /* 0x000fce00078e00ff */
[----:B------:R-:W-:Y:S02]  /*74b0*/  FSEL R48, R48, R56, !P6 ;  /* 0x0000003830307208 */ /* 0x000fe40007000000 */
[----:B------:R-:W-:Y:S01]  /*74c0*/  FSEL R2, R49, R57, !P6 ;  /* 0x0000003931027208 */ /* 0x000fe20007000000 */
[----:B------:R-:W-:Y:S06]  /*74d0*/  RET.REL.NODEC R50 `(_Z23CrankNicolson_3D_SolverifififfPfS_S_) ;  /* 0xffffff8832c87950 */ /* 0x000fec0003c3ffff */
.L_x_678:
        /* <DEDUP_REMOVED lines=10> */
.L_x_896:


//--------------------- .text._Z28Leapfrog_3D_Solver_OptimizedifififfPfS_S_ --------------------------
	.section	.text._Z28Leapfrog_3D_Solver_OptimizedifififfPfS_S_,"ax",@progbits
	.align	128
        .global         _Z28Leapfrog_3D_Solver_OptimizedifififfPfS_S_
        .type           _Z28Leapfrog_3D_Solver_OptimizedifififfPfS_S_,@function
        .size           _Z28Leapfrog_3D_Solver_OptimizedifififfPfS_S_,(.L_x_897 - _Z28Leapfrog_3D_Solver_OptimizedifififfPfS_S_)
        .other          _Z28Leapfrog_3D_Solver_OptimizedifififfPfS_S_,@"STO_CUDA_ENTRY STV_DEFAULT"
_Z28Leapfrog_3D_Solver_OptimizedifififfPfS_S_:
.text._Z28Leapfrog_3D_Solver_OptimizedifififfPfS_S_:
        /* <DEDUP_REMOVED lines=14> */
[----:B------:R-:W-:-:S07]  /*00e0*/  MOV R9, 0x100 ;  /* 0x0000010000097802 */ /* 0x000fce0000000f00 */
[----:B------:R-:W-:Y:S05]  /*00f0*/  CALL.REL.NOINC `($__internal_28_$__cuda_sm3x_div_rn_noftz_f32_slowpath) ;  /* 0x0000001000b07944 */ /* 0x000fea0003c00000 */
[----:B------:R-:W-:-:S05]  /*0100*/  UMOV UR4, UR6 ;  /* 0x0000000600047c82 */ /* 0x000fca0008000000 */
.L_x_679:
        /* <DEDUP_REMOVED lines=14> */
.L_x_680:
        /* <DEDUP_REMOVED lines=13> */
.L_x_681:
        /* <DEDUP_REMOVED lines=10> */
[----:B------:R-:W2:Y:S06]  /*0360*/  S2R R11, SR_TID.Z ;  /* 0x00000000000b7919 */ /* 0x000eac0000002300 */
        /* <DEDUP_REMOVED lines=25> */
.L_x_690:
[----:B------:R-:W-:Y:S01]  /*0500*/  ISETP.GT.U32.AND P0, PT, R2, 0xf3, PT ;  /* 0x000000f30200780c */ /* 0x000fe20003f04070 */
[----:B------:R-:W-:-:S12]  /*0510*/  BSSY.RECONVERGENT B1, `(.L_x_684) ;  /* 0x00000e4000017945 */ /* 0x000fd80003800200 */
[----:B0-----:R-:W-:Y:S05]  /*0520*/  @P0 BRA `(.L_x_685) ;  /* 0x0000000c00880947 */ /* 0x001fea0003800000 */
[----:B------:R-:W-:-:S07]  /*0530*/  MOV R20, R2 ;  /* 0x0000000200147202 */ /* 0x000fce0000000f00 */
.L_x_689:
[----:B------:R-:W-:Y:S01]  /*0540*/  ISETP.GT.U32.AND P0, PT, R10, 0xf3, PT ;  /* 0x000000f30a00780c */ /* 0x000fe20003f04070 */
[----:B------:R-:W-:-:S12]  /*0550*/  BSSY.RECONVERGENT B2, `(.L_x_686) ;  /* 0x00000dc000027945 */ /* 0x000fd80003800200 */
[----:B0-----:R-:W-:Y:S05]  /*0560*/  @P0 BRA `(.L_x_687) ;  /* 0x0000000c00680947 */ /* 0x001fea0003800000 */
[----:B------:R-:W0:Y:S01]  /*0570*/  LDC R21, c[0x0][0x388] ;  /* 0x0000e200ff157b82 */ /* 0x000e220000000800 */
[C---:B------:R-:W-:Y:S01]  /*0580*/  IADD3 R22, PT, PT, R10.reuse, -0x6, RZ ;  /* 0xfffffffa0a167810 */ /* 0x040fe20007ffe0ff */
[----:B------:R-:W1:Y:S01]  /*0590*/  LDCU UR7, c[0x0][0x388] ;  /* 0x00007100ff0777ac */ /* 0x000e620008000800 */
[C---:B------:R-:W-:Y:S02]  /*05a0*/  IADD3 R24, PT, PT, R10.reuse, 0x4, RZ ;  /* 0x000000040a187810 */ /* 0x040fe40007ffe0ff */
[C---:B------:R-:W-:Y:S02]  /*05b0*/  IADD3 R26, PT, PT, R10.reuse, -0x2, RZ ;  /* 0xfffffffe0a1a7810 */ /* 0x040fe40007ffe0ff */
[C---:B------:R-:W-:Y:S02]  /*05c0*/  IADD3 R25, PT, PT, R10.reuse, -0x4, RZ ;  /* 0xfffffffc0a197810 */ /* 0x040fe40007ffe0ff */
[C---:B------:R-:W-:Y:S02]  /*05d0*/  IADD3 R27, PT, PT, R10.reuse, 0x2, RZ ;  /* 0x000000020a1b7810 */ /* 0x040fe40007ffe0ff */
[----:B------:R-:W-:-:S02]  /*05e0*/  IADD3 R29, PT, PT, R10, 0x5, RZ ;  /* 0x000000050a1d7810 */ /* 0x000fc40007ffe0ff */
[----:B------:R-:W-:Y:S02]  /*05f0*/  IADD3 R31, PT, PT, R10, 0x6, RZ ;  /* 0x000000060a1f7810 */ /* 0x000fe40007ffe0ff */
[----:B------:R-:W-:Y:S01]  /*0600*/  MOV R23, R10 ;  /* 0x0000000a00177202 */ /* 0x000fe20000000f00 */
[--C-:B-1----:R-:W-:Y:S02]  /*0610*/  IMAD R25, R25, UR7, R20.reuse ;  /* 0x0000000719197c24 */ /* 0x102fe4000f8e0214 */
[--C-:B------:R-:W-:Y:S02]  /*0620*/  IMAD R27, R27, UR7, R20.reuse ;  /* 0x000000071b1b7c24 */ /* 0x100fe4000f8e0214 */
[-C--:B0-----:R-:W-:Y:S01]  /*0630*/  IMAD R37, R22, R21.reuse, 0x6 ;  /* 0x0000000616257424 */ /* 0x081fe200078e0215 */
[----:B------:R-:W-:Y:S01]  /*0640*/  IADD3 R25, PT, PT, R25, 0x6, RZ ;  /* 0x0000000619197810 */ /* 0x000fe20007ffe0ff */
[-C--:B------:R-:W-:Y:S01]  /*0650*/  IMAD R41, R24, R21.reuse, 0x6 ;  /* 0x0000000618297424 */ /* 0x080fe200078e0215 */
[----:B------:R-:W-:Y:S01]  /*0660*/  IADD3 R27, PT, PT, R27, 0x6, RZ ;  /* 0x000000061b1b7810 */ /* 0x000fe20007ffe0ff */
[----:B------:R-:W-:Y:S01]  /*0670*/  IMAD R39, R26, R21, 0x6 ;  /* 0x000000061a277424 */ /* 0x000fe200078e0215 */
[-C--:B------:R-:W-:Y:S01]  /*0680*/  IADD3 R37, PT, PT, R37, R20.reuse, RZ ;  /* 0x0000001425257210 */ /* 0x080fe20007ffe0ff */
[----:B------:R-:W0:Y:S01]  /*0690*/  LDC R21, c[0x0][0x380] ;  /* 0x0000e000ff157b82 */ /* 0x000e220000000800 */
[--C-:B------:R-:W-:Y:S01]  /*06a0*/  IMAD R22, R10, UR7, R20.reuse ;  /* 0x000000070a167c24 */ /* 0x100fe2000f8e0214 */
[-C--:B------:R-:W-:Y:S01]  /*06b0*/  IADD3 R42, PT, PT, R41, R20.reuse, RZ ;  /* 0x00000014292a7210 */ /* 0x080fe20007ffe0ff */
[--C-:B------:R-:W-:Y:S01]  /*06c0*/  IMAD R29, R29, UR7, R20.reuse ;  /* 0x000000071d1d7c24 */ /* 0x100fe2000f8e0214 */
[----:B------:R-:W-:Y:S01]  /*06d0*/  IADD3 R39, PT, PT, R39, R20, RZ ;  /* 0x0000001427277210 */ /* 0x000fe20007ffe0ff */
[----:B------:R-:W-:Y:S01]  /*06e0*/  IMAD R31, R31, UR7, R20 ;  /* 0x000000071f1f7c24 */ /* 0x000fe2000f8e0214 */
[----:B------:R-:W-:-:S02]  /*06f0*/  IADD3 R22, PT, PT, R22, 0x6, RZ ;  /* 0x0000000616167810 */ /* 0x000fc40007ffe0ff */
[----:B------:R-:W-:Y:S02]  /*0700*/  IADD3 R29, PT, PT, R29, 0x6, RZ ;  /* 0x000000061d1d7810 */ /* 0x000fe40007ffe0ff */
[C---:B------:R-:W-:Y:S02]  /*0710*/  IADD3 R43, PT, PT, R31.reuse, -0x6, RZ ;  /* 0xfffffffa1f2b7810 */ /* 0x040fe40007ffe0ff */
[C---:B------:R-:W-:Y:S02]  /*0720*/  IADD3 R30, PT, PT, R31.reuse, -0x4, RZ ;  /* 0xfffffffc1f1e7810 */ /* 0x040fe40007ffe0ff */
[C---:B------:R-:W-:Y:S02]  /*0730*/  IADD3 R33, PT, PT, R31.reuse, -0x2, RZ ;  /* 0xfffffffe1f217810 */ /* 0x040fe40007ffe0ff */
[C---:B------:R-:W-:Y:S02]  /*0740*/  IADD3 R34, PT, PT, R31.reuse, 0x2, RZ ;  /* 0x000000021f227810 */ /* 0x040fe40007ffe0ff */
[----:B------:R-:W-:-:S02]  /*0750*/  IADD3 R35, PT, PT, R31, 0x6, RZ ;  /* 0x000000061f237810 */ /* 0x000fc40007ffe0ff */
[C---:B------:R-:W-:Y:S02]  /*0760*/  IADD3 R36, PT, PT, R31.reuse, 0x5, RZ ;  /* 0x000000051f247810 */ /* 0x040fe40007ffe0ff */
[C---:B------:R-:W-:Y:S01]  /*0770*/  IADD3 R32, PT, PT, R31.reuse, 0x4, RZ ;  /* 0x000000041f207810 */ /* 0x040fe20007ffe0ff */
[-CC-:B0-----:R-:W-:Y:S02]  /*0780*/  IMAD R31, R31, R21.reuse, R0.reuse ;  /* 0x000000151f1f7224 */ /* 0x181fe400078e0200 */
        /* <DEDUP_REMOVED lines=14> */
.L_x_688:
[----:B0-----:R-:W0:Y:S01]  /*0870*/  LDC.64 R24, c[0x0][0x3a8] ;  /* 0x0000ea00ff187b82 */ /* 0x001e220000000a00 */
[----:B------:R-:W1:Y:S01]  /*0880*/  LDCU.64 UR8, c[0x0][0x358] ;  /* 0x00006b00ff0877ac */ /* 0x000e620008000a00 */
[----:B------:R-:W-:Y:S02]  /*0890*/  IADD3 R47, PT, PT, R35, 0x6, RZ ;  /* 0x00000006232f7810 */ /* 0x000fe40007ffe0ff */
[----:B------:R-:W-:Y:S02]  /*08a0*/  IADD3 R49, PT, PT, R41, 0x6, RZ ;  /* 0x0000000629317810 */ /* 0x000fe40007ffe0ff */
[----:B------:R-:W-:Y:S01]  /*08b0*/  IADD3 R45, PT, PT, R36, 0x6, RZ ;  /* 0x00000006242d7810 */ /* 0x000fe20007ffe0ff */
[----:B0-----:R-:W-:-:S04]  /*08c0*/  IMAD.WIDE R26, R47, 0x4, R24 ;  /* 0x000000042f1a7825 */ /* 0x001fc800078e0218 */
[----:B------:R-:W-:Y:S01]  /*08d0*/  IMAD.WIDE R48, R49, 0x4, R24 ;  /* 0x0000000431307825 */ /* 0x000fe200078e0218 */
[----:B-1----:R-:W2:Y:S03]  /*08e0*/  LDG.E.CONSTANT R51, desc[UR8][R26.64+-0x4] ;  /* 0xfffffc081a337981 */ /* 0x002ea6000c1e9900 */
[----:B------:R-:W-:Y:S01]  /*08f0*/  IMAD.WIDE R28, R3, 0x4, R26 ;  /* 0x00000004031c7825 */ /* 0x000fe200078e021a */
[----:B------:R-:W2:Y:S04]  /*0900*/  LDG.E.CONSTANT R44, desc[UR8][R26.64+0x4] ;  /* 0x000004081a2c7981 */ /* 0x000ea8000c1e9900 */
[----:B------:R-:W3:Y:S04]  /*0910*/  LDG.E.CONSTANT R48, desc[UR8][R48.64] ;  /* 0x0000000830307981 */ /* 0x000ee8000c1e9900 */
[----:B------:R-:W4:Y:S04]  /*0920*/  LDG.E.CONSTANT R46, desc[UR8][R26.64] ;  /* 0x000000081a2e7981 */ /* 0x000f28000c1e9900 */
[----:B------:R0:W3:Y:S02]  /*0930*/  LDG.E.CONSTANT R49, desc[UR8][R28.64] ;  /* 0x000000081c317981 */ /* 0x0000e4000c1e9900 */
[----:B0-----:R-:W-:-:S05]  /*0940*/  IMAD.WIDE R28, R45, 0x4, R24 ;  /* 0x000000042d1c7825 */ /* 0x001fca00078e0218 */
[----:B------:R0:W5:Y:S02]  /*0950*/  LDG.E.CONSTANT R50, desc[UR8][R28.64] ;  /* 0x000000081c327981 */ /* 0x000164000c1e9900 */
[----:B0-----:R-:W-:-:S05]  /*0960*/  IMAD.WIDE R28, R4, 0x4, R28 ;  /* 0x00000004041c7825 */ /* 0x001fca00078e021c */
[----:B------:R-:W5:Y:S01]  /*0970*/  LDG.E.CONSTANT R53, desc[UR8][R28.64] ;  /* 0x000000081c357981 */ /* 0x000f62000c1e9900 */
[----:B--2---:R-:W-:Y:S01]  /*0980*/  FADD R51, R51, R44 ;  /* 0x0000002c33337221 */ /* 0x004fe20000000000 */
[----:B----4-:R-:W-:-:S04]  /*0990*/  FADD R46, R46, R46 ;  /* 0x0000002e2e2e7221 */ /* 0x010fc80000000000 */
[----:B------:R-:W-:Y:S01]  /*09a0*/  FADD R51, -R46, R51 ;  /* 0x000000332e337221 */ /* 0x000fe20000000100 */
[----:B---3--:R-:W-:-:S03]  /*09b0*/  FADD R49, R49, R48 ;  /* 0x0000003031317221 */ /* 0x008fc60000000000 */
[----:B------:R-:W-:Y:S01]  /*09c0*/  FMUL R51, R51, UR4 ;  /* 0x0000000433337c20 */ /* 0x000fe20008400000 */
[----:B------:R-:W-:Y:S01]  /*09d0*/  FADD R48, R49, -R46 ;  /* 0x8000002e31307221 */ /* 0x000fe20000000000 */
[----:B------:R-:W-:-:S04]  /*09e0*/  IMAD.WIDE R44, R21, 0x4, R28 ;  /* 0x00000004152c7825 */ /* 0x000fc800078e021c */
[----:B------:R-:W-:Y:S01]  /*09f0*/  FFMA R48, R48, UR6, R51 ;  /* 0x0000000630307c23 */ /* 0x000fe20008000033 */
[----:B------:R-:W-:Y:S01]  /*0a00*/  IADD3 R51, PT, PT, R42, 0x6, RZ ;  /* 0x000000062a337810 */ /* 0x000fe20007ffe0ff */
[----:B------:R0:W2:Y:S04]  /*0a10*/  LDG.E.CONSTANT R52, desc[UR8][R44.64] ;  /* 0x000000082c347981 */ /* 0x0000a8000c1e9900 */
[----:B0-----:R-:W-:-:S06]  /*0a20*/  IMAD.WIDE R44, R51, 0x4, R24 ;  /* 0x00000004332c7825 */ /* 0x001fcc00078e0218 */
[----:B------:R-:W3:Y:S01]  /*0a30*/  LDG.E.CONSTANT R45, desc[UR8][R44.64] ;  /* 0x000000082c2d7981 */ /* 0x000ee2000c1e9900 */
[----:B-----5:R-:W-:Y:S01]  /*0a40*/  FADD R49, R50, R53 ;  /* 0x0000003532317221 */ /* 0x020fe20000000000 */
[----:B------:R-:W-:Y:S01]  /*0a50*/  IADD3 R53, PT, PT, R32, 0x6, RZ ;  /* 0x0000000620357810 */ /* 0x000fe20007ffe0ff */
[----:B------:R-:W-:-:S04]  /*0a60*/  IMAD.WIDE R50, R11, 0x4, R26 ;  /* 0x000000040b327825 */ /* 0x000fc800078e021a */
[----:B------:R-:W-:Y:S02]  /*0a70*/  IMAD.WIDE R28, R53, 0x4, R24 ;  /* 0x00000004351c7825 */ /* 0x000fe400078e0218 */
[----:B------:R-:W3:Y:S04]  /*0a80*/  LDG.E.CONSTANT R50, desc[UR8][R50.64] ;  /* 0x0000000832327981 */ /* 0x000ee8000c1e9900 */
[----:B------:R-:W2:Y:S01]  /*0a90*/  LDG.E.CONSTANT R29, desc[UR8][R28.64] ;  /* 0x000000081c1d7981 */ /* 0x000ea2000c1e9900 */
[----:B------:R-:W-:Y:S01]  /*0aa0*/  IADD3 R53, PT, PT, R40, 0x6, RZ ;  /* 0x0000000628357810 */ /* 0x000fe20007ffe0ff */
[----:B--2---:R-:W-:-:S04]  /*0ab0*/  FADD R28, R52, R29 ;  /* 0x0000001d341c7221 */ /* 0x004fc80000000000 */
[----:B------:R-:W-:-:S04]  /*0ac0*/  IMAD.WIDE R52, R53, 0x4, R24 ;  /* 0x0000000435347825 */ /* 0x000fc800078e0218 */
[----:B---3--:R-:W-:Y:S01]  /*0ad0*/  FADD R29, R50, R45 ;  /* 0x0000002d321d7221 */ /* 0x008fe20000000000 */
[----:B------:R-:W-:Y:S01]  /*0ae0*/  FMUL R28, R28, UR5 ;  /* 0x000000051c1c7c20 */ /* 0x000fe20008400000 */
[----:B------:R0:W2:Y:S01]  /*0af0*/  LDG.E.CONSTANT R53, desc[UR8][R52.64] ;  /* 0x0000000834357981 */ /* 0x0000a2000c1e9900 */
[----:B------:R-:W-:-:S04]  /*0b00*/  IMAD.WIDE R44, R5, 0x4, R26 ;  /* 0x00000004052c7825 */ /* 0x000fc800078e021a */
[----:B------:R-:W-:Y:S02]  /*0b10*/  IMAD.WIDE R50, R12, 0x4, R26 ;  /* 0x000000040c327825 */ /* 0x000fe400078e021a */
[----:B------:R-:W3:Y:S02]  /*0b20*/  LDG.E.CONSTANT R44, desc[UR8][R44.64] ;  /* 0x000000082c2c7981 */ /* 0x000ee4000c1e9900 */
[----:B0-----:R-:W-:Y:S01]  /*0b30*/  FFMA R52, R29, UR6, R28 ;  /* 0x000000061d347c23 */ /* 0x001fe2000800001c */
[----:B------:R-:W-:Y:S01]  /*0b40*/  IADD3 R29, PT, PT, R34, 0x6, RZ ;  /* 0x00000006221d7810 */ /* 0x000fe20007ffe0ff */
[----:B------:R-:W2:Y:S04]  /*0b50*/  LDG.E.CONSTANT R50, desc[UR8][R50.64] ;  /* 0x0000000832327981 */ /* 0x000ea8000c1e9900 */
[----:B------:R-:W-:-:S06]  /*0b60*/  IMAD.WIDE R28, R29, 0x4, R24 ;  /* 0x000000041d1c7825 */ /* 0x000fcc00078e0218 */
[----:B------:R-:W3:Y:S04]  /*0b70*/  LDG.E.CONSTANT R29, desc[UR8][R28.64] ;  /* 0x000000081c1d7981 */ /* 0x000ee8000c1e9900 */
[----:B------:R-:W4:Y:S01]  /*0b80*/  LDG.E.CONSTANT R51, desc[UR8][R26.64+-0x8] ;  /* 0xfffff8081a337981 */ /* 0x000f22000c1e9900 */
[----:B--2---:R-:W-:-:S03]  /*0b90*/  FADD R53, R50, R53 ;  /* 0x0000003532357221 */ /* 0x004fc60000000000 */
[----:B------:R-:W4:Y:S01]  /*0ba0*/  LDG.E.CONSTANT R50, desc[UR8][R26.64+0x8] ;  /* 0x000008081a327981 */ /* 0x000f22000c1e9900 */
[----:B---3--:R-:W-:-:S04]  /*0bb0*/  FADD R29, R44, R29 ;  /* 0x0000001d2c1d7221 */ /* 0x008fc80000000000 */
[----:B------:R-:W-:Y:S02]  /*0bc0*/  FMUL R28, R29, UR5 ;  /* 0x000000051d1c7c20 */ /* 0x000fe40008400000 */
[----:B------:R-:W2:Y:S02]  /*0bd0*/  LDG.E.CONSTANT R29, desc[UR8][R26.64+-0x10] ;  /* 0xfffff0081a1d7981 */ /* 0x000ea4000c1e9900 */
[----:B------:R-:W-:Y:S02]  /*0be0*/  FFMA R53, R53, UR6, R28 ;  /* 0x0000000635357c23 */ /* 0x000fe4000800001c */
[----:B------:R-:W2:Y:S01]  /*0bf0*/  LDG.E.CONSTANT R28, desc[UR8][R26.64+0x10] ;  /* 0x000010081a1c7981 */ /* 0x000ea2000c1e9900 */
[----:B----4-:R-:W-:-:S04]  /*0c00*/  FADD R51, R50, R51 ;  /* 0x0000003332337221 */ /* 0x010fc80000000000 */
[----:B------:R-:W-:Y:S01]  /*0c10*/  FFMA R50, R51, UR4, R52 ;  /* 0x0000000433327c23 */ /* 0x000fe20008000034 */
[----:B--2---:R-:W-:-:S04]  /*0c20*/  FADD R28, R28, R29 ;  /* 0x0000001d1c1c7221 */ /* 0x004fc80000000000 */
[----:B------:R-:W-:Y:S01]  /*0c30*/  FFMA R44, R28, UR4, R53 ;  /* 0x000000041c2c7c23 */ /* 0x000fe20008000035 */
[----:B------:R-:W-:Y:S01]  /*0c40*/  IADD3 R53, PT, PT, R22, 0x6, RZ ;  /* 0x0000000616357810 */ /* 0x000fe20007ffe0ff */
[----:B------:R-:W-:-:S04]  /*0c50*/  IMAD.WIDE R28, R13, 0x4, R26 ;  /* 0x000000040d1c7825 */ /* 0x000fc800078e021a */
[----:B------:R-:W-:Y:S02]  /*0c60*/  IMAD.WIDE R52, R53, 0x4, R24 ;  /* 0x0000000435347825 */ /* 0x000fe400078e0218 */
[----:B------:R-:W2:Y:S04]  /*0c70*/  LDG.E.CONSTANT R28, desc[UR8][R28.64] ;  /* 0x000000081c1c7981 */ /* 0x000ea8000c1e9900 */
[----:B------:R-:W2:Y:S01]  /*0c80*/  LDG.E.CONSTANT R53, desc[UR8][R52.64] ;  /* 0x0000000834357981 */ /* 0x000ea2000c1e9900 */
[----:B------:R-:W-:Y:S01]  /*0c90*/  FFMA R45, R50, 0.5, RZ ;  /* 0x3f000000322d7823 */ /* 0x000fe200000000ff */
[----:B------:R-:W-:-:S03]  /*0ca0*/  IADD3 R51, PT, PT, R31, 0x6, RZ ;  /* 0x000000061f337810 */ /* 0x000fc60007ffe0ff */
[----:B------:R-:W-:Y:S01]  /*0cb0*/  FFMA R44, R44, 0.041666667908430099487, R45 ;  /* 0x3d2aaaab2c2c7823 */ /* 0x000fe2000000002d */
[----:B------:R-:W3:Y:S01]  /*0cc0*/  LDG.E.CONSTANT R52, desc[UR8][R26.64+0x18] ;  /* 0x000018081a347981 */ /* 0x000ee2000c1e9900 */
[----:B--2---:R-:W-:Y:S01]  /*0cd0*/  FADD R45, R28, R53 ;  /* 0x000000351c2d7221 */ /* 0x004fe20000000000 */
[----:B------:R-:W-:Y:S02]  /*0ce0*/  IMAD.WIDE R28, R51, 0x4, R24 ;  /* 0x00000004331c7825 */ /* 0x000fe400078e0218 */
[----:B------:R-:W3:Y:S02]  /*0cf0*/  LDG.E.CONSTANT R53, desc[UR8][R26.64+-0x18] ;  /* 0xffffe8081a357981 */ /* 0x000ee4000c1e9900 */
[----:B------:R-:W-:Y:S02]  /*0d00*/  IMAD.WIDE R50, R6, 0x4, R26 ;  /* 0x0000000406327825 */ /* 0x000fe400078e021a */
[----:B------:R-:W2:Y:S04]  /*0d10*/  LDG.E.CONSTANT R29, desc[UR8][R28.64] ;  /* 0x000000081c1d7981 */ /* 0x000ea8000c1e9900 */
[----:B------:R-:W2:Y:S01]  /*0d20*/  LDG.E.CONSTANT R50, desc[UR8][R50.64] ;  /* 0x0000000832327981 */ /* 0x000ea2000c1e9900 */
[----:B---3--:R-:W-:Y:S01]  /*0d30*/  FADD R52, R52, R53 ;  /* 0x0000003534347221 */ /* 0x008fe20000000000 */
[----:B------:R-:W-:Y:S01]  /*0d40*/  IADD3 R53, PT, PT, R39, 0x6, RZ ;  /* 0x0000000627357810 */ /* 0x000fe20007ffe0ff */
[----:B--2---:R-:W-:-:S04]  /*0d50*/  FADD R29, R50, R29 ;  /* 0x0000001d321d7221 */ /* 0x004fc80000000000 */
[----:B------:R-:W-:-:S04]  /*0d60*/  FMUL R28, R29, UR5 ;  /* 0x000000051d1c7c20 */ /* 0x000fc80008400000 */
[----:B------:R-:W-:Y:S01]  /*0d70*/  FFMA R45, R45, UR6, R28 ;  /* 0x000000062d2d7c23 */ /* 0x000fe2000800001c */
[----:B------:R-:W-:-:S04]  /*0d80*/  IMAD.WIDE R28, R14, 0x4, R26 ;  /* 0x000000040e1c7825 */ /* 0x000fc800078e021a */
[----:B------:R-:W-:Y:S01]  /*0d90*/  FFMA R45, R52, UR4, R45 ;  /* 0x00000004342d7c23 */ /* 0x000fe2000800002d */
[----:B------:R-:W-:Y:S01]  /*0da0*/  IMAD.WIDE R52, R53, 0x4, R24 ;  /* 0x0000000435347825 */ /* 0x000fe200078e0218 */
[----:B------:R-:W2:Y:S05]  /*0db0*/  LDG.E.CONSTANT R28, desc[UR8][R28.64] ;  /* 0x000000081c1c7981 */ /* 0x000eaa000c1e9900 */
[----:B------:R-:W2:Y:S01]  /*0dc0*/  LDG.E.CONSTANT R53, desc[UR8][R52.64] ;  /* 0x0000000834357981 */ /* 0x000ea2000c1e9900 */
[----:B------:R-:W-:Y:S01]  /*0dd0*/  IADD3 R51, PT, PT, R33, 0x6, RZ ;  /* 0x0000000621337810 */ /* 0x000fe20007ffe0ff */
[----:B------:R-:W-:Y:S01]  /*0de0*/  FFMA R44, R45, 0.0013888889225199818611, R44 ;  /* 0x3ab60b612d2c7823 */ /* 0x000fe2000000002c */
[----:B--2---:R-:W-:-:S03]  /*0df0*/  FADD R45, R28, R53 ;  /* 0x000000351c2d7221 */ /* 0x004fc60000000000 */
[----:B------:R-:W-:Y:S01]  /*0e00*/  IMAD.WIDE R28, R51, 0x4, R24 ;  /* 0x00000004331c7825 */ /* 0x000fe200078e0218 */
[----:B------:R-:W2:Y:S03]  /*0e10*/  LDG.E.CONSTANT R53, desc[UR8][R26.64+-0x20] ;  /* 0xffffe0081a357981 */ /* 0x000ea6000c1e9900 */
[----:B------:R-:W-:Y:S02]  /*0e20*/  IMAD.WIDE R50, R7, 0x4, R26 ;  /* 0x0000000407327825 */ /* 0x000fe400078e021a */
[----:B------:R-:W3:Y:S04]  /*0e30*/  LDG.E.CONSTANT R28, desc[UR8][R28.64] ;  /* 0x000000081c1c7981 */ /* 0x000ee8000c1e9900 */
[----:B------:R-:W3:Y:S04]  /*0e40*/  LDG.E.CONSTANT R51, desc[UR8][R50.64] ;  /* 0x0000000832337981 */ /* 0x000ee8000c1e9900 */
[----:B------:R-:W2:Y:S01]  /*0e50*/  LDG.E.CONSTANT R50, desc[UR8][R26.64+0x20] ;  /* 0x000020081a327981 */ /* 0x000ea2000c1e9900 */
[----:B---3--:R-:W-:-:S04]  /*0e60*/  FADD R52, R51, R28 ;  /* 0x0000001c33347221 */ /* 0x008fc80000000000 */
[----:B------:R-:W-:-:S04]  /*0e70*/  FMUL R52, R52, UR5 ;  /* 0x0000000534347c20 */ /* 0x000fc80008400000 */
[----:B------:R-:W-:Y:S01]  /*0e80*/  FFMA R45, R45, UR6, R52 ;  /* 0x000000062d2d7c23 */ /* 0x000fe20008000034 */
[----:B--2---:R-:W-:Y:S01]  /*0e90*/  FADD R52, R50, R53 ;  /* 0x0000003532347221 */ /* 0x004fe20000000000 */
[----:B------:R-:W-:-:S05]  /*0ea0*/  IADD3 R53, PT, PT, R38, 0x6, RZ ;  /* 0x0000000626357810 */ /* 0x000fca0007ffe0ff */
[----:B------:R-:W-:-:S05]  /*0eb0*/  IMAD.WIDE R28, R53, 0x4, R24 ;  /* 0x00000004351c7825 */ /* 0x000fca00078e0218 */
[----:B------:R0:W2:Y:S02]  /*0ec0*/  LDG.E.CONSTANT R53, desc[UR8][R28.64] ;  /* 0x000000081c357981 */ /* 0x0000a4000c1e9900 */
[----:B0-----:R-:W-:-:S05]  /*0ed0*/  IMAD.WIDE R28, R15, 0x4, R26 ;  /* 0x000000040f1c7825 */ /* 0x001fca00078e021a */
[----:B------:R-:W2:Y:S01]  /*0ee0*/  LDG.E.CONSTANT R50, desc[UR8][R28.64] ;  /* 0x000000081c327981 */ /* 0x000ea2000c1e9900 */
[----:B------:R-:W-:-:S04]  /*0ef0*/  FFMA R45, R52, UR4, R45 ;  /* 0x00000004342d7c23 */ /* 0x000fc8000800002d */
[----:B------:R-:W-:Y:S01]  /*0f00*/  FFMA R44, R45, 2.4801587642286904156e-05, R44 ;  /* 0x37d00d012d2c7823 */ /* 0x000fe2000000002c */
[----:B------:R-:W3:Y:S01]  /*0f10*/  LDG.E.CONSTANT R29, desc[UR8][R26.64+-0x28] ;  /* 0xffffd8081a1d7981 */ /* 0x000ee2000c1e9900 */
[----:B--2---:R-:W-:Y:S01]  /*0f20*/  FADD R45, R50, R53 ;  /* 0x00000035322d7221 */ /* 0x004fe20000000000 */
[----:B------:R-:W-:Y:S01]  /*0f30*/  IADD3 R53, PT, PT, R30, 0x6, RZ ;  /* 0x000000061e357810 */ /* 0x000fe20007ffe0ff */
[----:B------:R-:W-:-:S04]  /*0f40*/  IMAD.WIDE R50, R8, 0x4, R26 ;  /* 0x0000000408327825 */ /* 0x000fc800078e021a */
[----:B------:R-:W-:Y:S02]  /*0f50*/  IMAD.WIDE R52, R53, 0x4, R24 ;  /* 0x0000000435347825 */ /* 0x000fe400078e0218 */
[----:B------:R-:W2:Y:S04]  /*0f60*/  LDG.E.CONSTANT R51, desc[UR8][R50.64] ;  /* 0x0000000832337981 */ /* 0x000ea8000c1e9900 */
[----:B------:R0:W2:Y:S04]  /*0f70*/  LDG.E.CONSTANT R52, desc[UR8][R52.64] ;  /* 0x0000000834347981 */ /* 0x0000a8000c1e9900 */
[----:B------:R-:W3:Y:S01]  /*0f80*/  LDG.E.CONSTANT R50, desc[UR8][R26.64+0x28] ;  /* 0x000028081a327981 */ /* 0x000ee2000c1e9900 */
[----:B0-----:R-:W-:Y:S01]  /*0f90*/  IADD3 R53, PT, PT, R43, 0x6, RZ ;  /* 0x000000062b357810 */ /* 0x001fe20007ffe0ff */
[----:B--2---:R-:W-:-:S04]  /*0fa0*/  FADD R51, R51, R52 ;  /* 0x0000003433337221 */ /* 0x004fc80000000000 */
[----:B------:R-:W-:-:S04]  /*0fb0*/  FMUL R28, R51, UR5 ;  /* 0x00000005331c7c20 */ /* 0x000fc80008400000 */
[----:B------:R-:W-:Y:S01]  /*0fc0*/  FFMA R45, R45, UR6, R28 ;  /* 0x000000062d2d7c23 */ /* 0x000fe2000800001c */
[----:B------:R-:W-:Y:S01]  /*0fd0*/  IADD3 R28, PT, PT, R37, 0x6, RZ ;  /* 0x00000006251c7810 */ /* 0x000fe20007ffe0ff */
[----:B---3--:R-:W-:-:S04]  /*0fe0*/  FADD R50, R50, R29 ;  /* 0x0000001d32327221 */ /* 0x008fc80000000000 */
[----:B------:R-:W-:-:S04]  /*0ff0*/  IMAD.WIDE R28, R28, 0x4, R24 ;  /* 0x000000041c1c7825 */ /* 0x000fc800078e0218 */
[----:B------:R-:W-:Y:S02]  /*1000*/  IMAD.WIDE R24, R53, 0x4, R24 ;  /* 0x0000000435187825 */ /* 0x000fe400078e0218 */
[----:B------:R-:W2:Y:S02]  /*1010*/  LDG.E.CONSTANT R28, desc[UR8][R28.64] ;  /* 0x000000081c1c7981 */ /* 0x000ea4000c1e9900 */
[----:B------:R-:W-:-:S06]  /*1020*/  IMAD.WIDE R52, R9, 0x4, R26 ;  /* 0x0000000409347825 */ /* 0x000fcc00078e021a */
[----:B------:R-:W3:Y:S04]  /*1030*/  LDG.E.CONSTANT R52, desc[UR8][R52.64] ;  /* 0x0000000834347981 */ /* 0x000ee8000c1e9900 */
[----:B------:R0:W3:Y:S02]  /*1040*/  LDG.E.CONSTANT R29, desc[UR8][R24.64] ;  /* 0x00000008181d7981 */ /* 0x0000e4000c1e9900 */
[----:B0-----:R-:W-:-:S05]  /*1050*/  IMAD.WIDE R24, R16, 0x4, R26 ;  /* 0x0000000410187825 */ /* 0x001fca00078e021a */
[----:B------:R0:W2:Y:S01]  /*1060*/  LDG.E.CONSTANT R51, desc[UR8][R24.64] ;  /* 0x0000000818337981 */ /* 0x0000a2000c1e9900 */
[----:B------:R-:W-:Y:S01]  /*1070*/  FFMA R50, R50, UR4, R45 ;  /* 0x0000000432327c23 */ /* 0x000fe2000800002d */
[----:B0-----:R-:W0:Y:S02]  /*1080*/  LDC.64 R24, c[0x0][0x3a0] ;  /* 0x0000e800ff187b82 */ /* 0x001e240000000a00 */
[----:B0-----:R-:W-:-:S06]  /*1090*/  IMAD.WIDE R24, R47, 0x4, R24 ;  /* 0x000000042f187825 */ /* 0x001fcc00078e0218 */
[----:B------:R-:W4:Y:S01]  /*10a0*/  LDG.E.CONSTANT R24, desc[UR8][R24.64] ;  /* 0x0000000818187981 */ /* 0x000f22000c1e9900 */
[----:B---3--:R-:W-:-:S04]  /*10b0*/  FADD R29, R52, R29 ;  /* 0x0000001d341d7221 */ /* 0x008fc80000000000 */
[----:B------:R-:W-:Y:S01]  /*10c0*/  FMUL R29, R29, UR5 ;  /* 0x000000051d1d7c20 */ /* 0x000fe20008400000 */
[----:B--2---:R-:W-:Y:S02]  /*10d0*/  FADD R28, R51, R28 ;  /* 0x0000001c331c7221 */ /* 0x004fe40000000000 */
[----:B------:R-:W2:Y:S02]  /*10e0*/  LDG.E.CONSTANT R51, desc[UR8][R26.64+0x30] ;  /* 0x000030081a337981 */ /* 0x000ea4000c1e9900 */
[----:B------:R-:W-:Y:S02]  /*10f0*/  FFMA R45, R28, UR6, R29 ;  /* 0x000000061c2d7c23 */ /* 0x000fe4000800001d */
[----:B------:R-:W0:Y:S01]  /*1100*/  LDC.64 R28, c[0x0][0x3b0] ;  /* 0x0000ec00ff1c7b82 */ /* 0x000e220000000a00 */
[----:B------:R1:W2:Y:S01]  /*1110*/  LDG.E.CONSTANT R26, desc[UR8][R26.64+-0x30] ;  /* 0xffffd0081a1a7981 */ /* 0x0002a2000c1e9900 */
[----:B0-----:R-:W-:-:S05]  /*1120*/  IMAD.WIDE R28, R47, 0x4, R28 ;  /* 0x000000042f1c7825 */ /* 0x001fca00078e021c */
[----:B------:R-:W3:Y:S01]  /*1130*/  LDG.E R47, desc[UR8][R28.64] ;  /* 0x000000081c2f7981 */ /* 0x000ee2000c1e1900 */
[----:B------:R-:W-:Y:S01]  /*1140*/  FFMA R44, R50, 2.7557319981497130357e-07, R44 ;  /* 0x3493f27e322c7823 */ /* 0x000fe2000000002c */
[----:B------:R-:W-:Y:S01]  /*1150*/  FADD R49, -R46, R49 ;  /* 0x000000312e317221 */ /* 0x000fe20000000100 */
[----:B------:R-:W-:-:S03]  /*1160*/  IADD3 R23, PT, PT, R18, R23, RZ ;  /* 0x0000001712177210 */ /* 0x000fc60007ffe0ff */
[----:B------:R-:W-:Y:S01]  /*1170*/  FFMA R48, R49, UR5, R48 ;  /* 0x0000000531307c23 */ /* 0x000fe20008000030 */
[----:B------:R-:W-:Y:S01]  /*1180*/  ISETP.GE.U32.AND P0, PT, R23, 0xf4, PT ;  /* 0x000000f41700780c */ /* 0x000fe20003f06070 */
[----:B-1----:R-:W-:-:S05]  /*1190*/  IMAD R27, R3, R18, RZ ;  /* 0x00000012031b7224 */ /* 0x002fca00078e02ff */
        /* <DEDUP_REMOVED lines=15> */
[----:B--2---:R-:W-:-:S04]  /*1290*/  FADD R51, R51, R26 ;  /* 0x0000001a33337221 */ /* 0x004fc80000000000 */
[----:B------:R-:W-:-:S04]  /*12a0*/  FFMA R45, R51, UR4, R45 ;  /* 0x00000004332d7c23 */ /* 0x000fc8000800002d */
[----:B------:R-:W-:-:S04]  /*12b0*/  FFMA R45, R45, 2.0876755879584152353e-09, R44 ;  /* 0x310f76c72d2d7823 */ /* 0x000fc8000000002c */
[----:B------:R-:W-:Y:S01]  /*12c0*/  FADD R45, R48, R45 ;  /* 0x0000002d302d7221 */ /* 0x000fe20000000000 */
[----:B---3--:R-:W-:-:S04]  /*12d0*/  FADD R47, R46, -R47 ;  /* 0x8000002f2e2f7221 */ /* 0x008fc80000000000 */
[----:B----4-:R-:W-:-:S05]  /*12e0*/  FFMA R45, R24, R45, R47 ;  /* 0x0000002d182d7223 */ /* 0x010fca000000002f */
[----:B------:R0:W-:Y:S01]  /*12f0*/  STG.E desc[UR8][R28.64], R45 ;  /* 0x0000002d1c007986 */ /* 0x0001e2000c101908 */
[----:B------:R-:W-:Y:S05]  /*1300*/  @!P0 BRA `(.L_x_688) ;  /* 0xfffffff400588947 */ /* 0x000fea000383ffff */
.L_x_687:
[----:B------:R-:W-:Y:S05]  /*1310*/  BSYNC.RECONVERGENT B2 ;  /* 0x0000000000027941 */ /* 0x000fea0003800200 */
.L_x_686:
[----:B------:R-:W-:-:S04]  /*1320*/  IADD3 R20, PT, PT, R17, R20, RZ ;  /* 0x0000001411147210 */ /* 0x000fc80007ffe0ff */
[----:B------:R-:W-:-:S13]  /*1330*/  ISETP.GE.U32.AND P0, PT, R20, 0xf4, PT ;  /* 0x000000f41400780c */ /* 0x000fda0003f06070 */
[----:B------:R-:W-:Y:S05]  /*1340*/  @!P0 BRA `(.L_x_689) ;  /* 0xfffffff0007c8947 */ /* 0x000fea000383ffff */
.L_x_685:
[----:B------:R-:W-:Y:S05]  /*1350*/  BSYNC.RECONVERGENT B1 ;  /* 0x0000000000017941 */ /* 0x000fea0003800200 */
.L_x_684:
[----:B------:R-:W-:-:S04]  /*1360*/  IADD3 R0, PT, PT, R19, R0, RZ ;  /* 0x0000000013007210 */ /* 0x000fc80007ffe0ff */
[----:B------:R-:W-:-:S13]  /*1370*/  ISETP.GE.AND P0, PT, R0, 0xf4, PT ;  /* 0x000000f40000780c */ /* 0x000fda0003f06270 */
[----:B------:R-:W-:Y:S05]  /*1380*/  @!P0 BRA `(.L_x_690) ;  /* 0xfffffff0005c8947 */ /* 0x000fea000383ffff */
.L_x_683:
[----:B------:R-:W-:Y:S05]  /*1390*/  BSYNC.RECONVERGENT B0 ;  /* 0x0000000000007941 */ /* 0x000fea0003800200 */
.L_x_682:
[----:B------:R-:W-:Y:S06]  /*13a0*/  BAR.SYNC.DEFER_BLOCKING 0x0 ;  /* 0x0000000000007b1d */ /* 0x000fec0000010000 */
[----:B------:R-:W-:Y:S05]  /*13b0*/  EXIT ;  /* 0x000000000000794d */ /* 0x000fea0003800000 */
        .weak           $__internal_28_$__cuda_sm3x_div_rn_noftz_f32_slowpath
        .type           $__internal_28_$__cuda_sm3x_div_rn_noftz_f32_slowpath,@function
        .size           $__internal_28_$__cuda_sm3x_div_rn_noftz_f32_slowpath,(.L_x_897 - $__internal_28_$__cuda_sm3x_div_rn_noftz_f32_slowpath)
$__internal_28_$__cuda_sm3x_div_rn_noftz_f32_slowpath:
        /* <DEDUP_REMOVED lines=34> */
.L_x_691:
        /* <DEDUP_REMOVED lines=50> */
.L_x_697:
[----:B------:R-:W-:-:S04]  /*1900*/  LOP3.LUT R5, R5, 0x80000000, RZ, 0xc0, !PT ;  /* 0x8000000005057812 */ /* 0x000fc800078ec0ff */
[----:B------:R-:W-:Y:S01]  /*1910*/  LOP3.LUT R5, R5, 0x7f800000, RZ, 0xfc, !PT ;  /* 0x7f80000005057812 */ /* 0x000fe200078efcff */
[----:B------:R-:W-:Y:S06]  /*1920*/  BRA `(.L_x_698) ;  /* 0x0000000000047947 */ /* 0x000fec0003800000 */
.L_x_696:
[----:B------:R-:W-:-:S07]  /*1930*/  LEA R5, R3, R5, 0x17 ;  /* 0x0000000503057211 */ /* 0x000fce00078eb8ff */
.L_x_698:
[----:B------:R-:W-:Y:S01]  /*1940*/  R2UR UR6, R5 ;  /* 0x00000000050672ca */ /* 0x000fe200000e0000 */
[----:B------:R-:W-:-:S14]  /*1950*/  BRA `(.L_x_699) ;  /* 0x0000000000307947 */ /* 0x000fdc0003800000 */
.L_x_695:
[----:B------:R-:W-:-:S04]  /*1960*/  LOP3.LUT R2, R3, 0x80000000, R2, 0x48, !PT ;  /* 0x8000000003027812 */ /* 0x000fc800078e4802 */
[----:B------:R-:W-:-:S04]  /*1970*/  LOP3.LUT R2, R2, 0x7f800000, RZ, 0xfc, !PT ;  /* 0x7f80000002027812 */ /* 0x000fc800078efcff */
[----:B------:R-:W-:Y:S01]  /*1980*/  R2UR UR6, R2 ;  /* 0x00000000020672ca */ /* 0x000fe200000e0000 */
[----:B------:R-:W-:-:S14]  /*1990*/  BRA `(.L_x_699) ;  /* 0x0000000000207947 */ /* 0x000fdc0003800000 */
.L_x_694:
[----:B------:R-:W-:-:S04]  /*19a0*/  LOP3.LUT R2, R3, 0x80000000, R2, 0x48, !PT ;  /* 0x8000000003027812 */ /* 0x000fc800078e4802 */
[----:B------:R-:W-:Y:S01]  /*19b0*/  R2UR UR6, R2 ;  /* 0x00000000020672ca */ /* 0x000fe200000e0000 */
[----:B------:R-:W-:-:S14]  /*19c0*/  BRA `(.L_x_699) ;  /* 0x0000000000147947 */ /* 0x000fdc0003800000 */
.L_x_693:
[----:B------:R-:W0:Y:S02]  /*19d0*/  MUFU.RSQ R2, -QNAN ;  /* 0xffc0000000027908 */ /* 0x000e240000001400 */
[----:B0-----:R-:W-:Y:S01]  /*19e0*/  R2UR UR6, R2 ;  /* 0x00000000020672ca */ /* 0x001fe200000e0000 */
[----:B------:R-:W-:-:S14]  /*19f0*/  BRA `(.L_x_699) ;  /* 0x0000000000087947 */ /* 0x000fdc0003800000 */
.L_x_692:
[----:B------:R-:W-:-:S05]  /*1a00*/  FADD.FTZ R3, R0, R3 ;  /* 0x0000000300037221 */ /* 0x000fca0000010000 */
[----:B------:R-:W-:-:S15]  /*1a10*/  R2UR UR6, R3 ;  /* 0x00000000030672ca */ /* 0x000fde00000e0000 */
.L_x_699:
[----:B------:R-:W-:Y:S01]  /*1a20*/  HFMA2 R3, -RZ, RZ, 0, 0 ;  /* 0x00000000ff037431 */ /* 0x000fe200000001ff */
[----:B------:R-:W-:-:S04]  /*1a30*/  MOV R2, R9 ;  /* 0x0000000900027202 */ /* 0x000fc80000000f00 */
[----:B------:R-:W-:Y:S05]  /*1a40*/  RET.REL.NODEC R2 `(_Z28Leapfrog_3D_Solver_OptimizedifififfPfS_S_) ;  /* 0xffffffe4026c7950 */ /* 0x000fea0003c3ffff */
.L_x_700:
        /* <DEDUP_REMOVED lines=11> */
.L_x_897:


//--------------------- .text._Z18Leapfrog_3D_SolverifififfPfS_S_ --------------------------
	.section	.text._Z18Leapfrog_3D_SolverifififfPfS_S_,"ax",@progbits
	.align	128
        .global         _Z18Leapfrog_3D_SolverifififfPfS_S_
        .type           _Z18Leapfrog_3D_SolverifififfPfS_S_,@function
        .size           _Z18Leapfrog_3D_SolverifififfPfS_S_,(.L_x_900 - _Z18Leapfrog_3D_SolverifififfPfS_S_)
        .other          _Z18Leapfrog_3D_SolverifififfPfS_S_,@"STO_CUDA_ENTRY STV_DEFAULT"
_Z18Leapfrog_3D_SolverifififfPfS_S_:
.text._Z18Leapfrog_3D_SolverifififfPfS_S_:
[----:B------:R-:W-:Y:S01]  /*0000*/  LDC R1, c[0x0][0x37c] ;  /* 0x0000df00ff017b82 */ /* 0x000fe20000000800 */
[----:B------:R-:W0:Y:S07]  /*0010*/  S2R R13, SR_TID.Y ;  /* 0x00000000000d7919 */ /* 0x000e2e0000002200 */
[----:B------:R-:W1:Y:S01]  /*0020*/  LDC R0, c[0x0][0x360] ;  /* 0x0000d800ff007b82 */ /* 0x000e620000000800 */
[----:B------:R-:W2:Y:S01]  /*0030*/  LDCU UR7, c[0x0][0x380] ;  /* 0x00007000ff0777ac */ /* 0x000ea20008000800 */
[----:B------:R-:W1:Y:S06]  /*0040*/  S2R R17, SR_TID.X ;  /* 0x0000000000117919 */ /* 0x000e6c0000002100 */
[----:B------:R-:W0:Y:S08]  /*0050*/  S2UR UR6, SR_CTAID.Y ;  /* 0x00000000000679c3 */ /* 0x000e300000002600 */
[----:B------:R-:W0:Y:S01]  /*0060*/  LDC R2, c[0x0][0x364] ;  /* 0x0000d900ff027b82 */ /* 0x000e220000000800 */
[----:B--2---:R-:W-:-:S07]  /*0070*/  UIADD3 UR4, UPT, UPT, UR7, -0xc, URZ ;  /* 0xfffffff407047890 */ /* 0x004fce000fffe0ff */
[----:B------:R-:W2:Y:S08]  /*0080*/  LDC R5, c[0x0][0x388] ;  /* 0x0000e200ff057b82 */ /* 0x000eb00000000800 */
[----:B------:R-:W1:Y:S01]  /*0090*/  S2UR UR5, SR_CTAID.X ;  /* 0x00000000000579c3 */ /* 0x000e620000002500 */
[----:B0-----:R-:W-:Y:S02]  /*00a0*/  IMAD R2, R2, UR6, R13 ;  /* 0x0000000602027c24 */ /* 0x001fe4000f8e020d */
[----:B--2---:R-:W-:-:S05]  /*00b0*/  VIADD R3, R5, 0xfffffff4 ;  /* 0xfffffff405037836 */ /* 0x004fca0000000000 */
[----:B------:R-:W-:Y:S01]  /*00c0*/  ISETP.GE.AND P0, PT, R2, R3, PT ;  /* 0x000000030200720c */ /* 0x000fe20003f06270 */
[----:B-1----:R-:W-:-:S05]  /*00d0*/  IMAD R0, R0, UR5, R17 ;  /* 0x0000000500007c24 */ /* 0x002fca000f8e0211 */
[----:B------:R-:W-:-:S13]  /*00e0*/  ISETP.GE.OR P0, PT, R0, UR4, P0 ;  /* 0x0000000400007c0c */ /* 0x000fda0008706670 */
[----:B------:R-:W-:Y:S05]  /*00f0*/  @P0 EXIT ;  /* 0x000000000000094d */ /* 0x000fea0003800000 */
[----:B------:R-:W0:Y:S02]  /*0100*/  LDC R0, c[0x0][0x390] ;  /* 0x0000e400ff007b82 */ /* 0x000e240000000800 */
[----:B0-----:R-:W-:-:S13]  /*0110*/  ISETP.GE.AND P0, PT, R0, 0xd, PT ;  /* 0x0000000d0000780c */ /* 0x001fda0003f06270 */
[----:B------:R-:W-:Y:S05]  /*0120*/  @!P0 EXIT ;  /* 0x000000000000894d */ /* 0x000fea0003800000 */
[----:B------:R-:W0:Y:S01]  /*0130*/  LDC R0, c[0x0][0x360] ;  /* 0x0000d800ff007b82 */ /* 0x000e220000000800 */
[----:B------:R-:W-:-:S04]  /*0140*/  IMAD R5, R5, UR7, RZ ;  /* 0x0000000705057c24 */ /* 0x000fc8000f8e02ff */
[----:B------:R-:W-:-:S03]  /*0150*/  IMAD R33, R5, 0x2, R5 ;  /* 0x0000000205217824 */ /* 0x000fc600078e0205 */
[----:B------:R-:W1:Y:S08]  /*0160*/  LDC R2, c[0x0][0x364] ;  /* 0x0000d900ff027b82 */ /* 0x000e700000000800 */
[----:B------:R-:W2:Y:S08]  /*0170*/  LDC.64 R24, c[0x0][0x3a8] ;  /* 0x0000ea00ff187b82 */ /* 0x000eb00000000a00 */
[----:B------:R-:W3:Y:S01]  /*0180*/  LDC R4, c[0x0][0x384] ;  /* 0x0000e100ff047b82 */ /* 0x000ee20000000800 */
[----:B0-----:R-:W-:-:S04]  /*0190*/  IMAD R17, R0, UR5, R17 ;  /* 0x0000000500117c24 */ /* 0x001fc8000f8e0211 */
[----:B------:R-:W-:Y:S02]  /*01a0*/  VIADD R17, R17, 0x6 ;  /* 0x0000000611117836 */ /* 0x000fe40000000000 */
[----:B-1----:R-:W-:Y:S01]  /*01b0*/  IMAD R13, R2, UR6, R13 ;  /* 0x00000006020d7c24 */ /* 0x002fe2000f8e020d */
[----:B------:R-:W0:Y:S03]  /*01c0*/  LDC R0, c[0x0][0x398] ;  /* 0x0000e600ff007b82 */ /* 0x000e260000000800 */
[----:B------:R-:W-:-:S04]  /*01d0*/  VIADD R12, R13, 0x6 ;  /* 0x000000060d0c7836 */ /* 0x000fc80000000000 */
[----:B------:R-:W-:-:S04]  /*01e0*/  IMAD R3, R12, UR7, R17 ;  /* 0x000000070c037c24 */ /* 0x000fc8000f8e0211 */
[----:B--2---:R-:W-:-:S04]  /*01f0*/  IMAD.WIDE R24, R3, 0x4, R24 ;  /* 0x0000000403187825 */ /* 0x004fc800078e0218 */
[----:B---3--:R-:W-:Y:S01]  /*0200*/  FMUL R3, R4, R4 ;  /* 0x0000000404037220 */ /* 0x008fe20000400000 */
[----:B------:R-:W-:-:S03]  /*0210*/  IMAD.WIDE R26, R5, 0x4, R24 ;  /* 0x00000004051a7825 */ /* 0x000fc600078e0218 */
[----:B------:R-:W1:Y:S01]  /*0220*/  MUFU.RCP R2, R3 ;  /* 0x0000000300027308 */ /* 0x000e620000001000 */
[----:B------:R-:W-:-:S04]  /*0230*/  IMAD.WIDE R28, R5, 0x4, R26 ;  /* 0x00000004051c7825 */ /* 0x000fc800078e021a */
[----:B0-----:R-:W-:-:S04]  /*0240*/  FMUL R0, R0, R0 ;  /* 0x0000000000007220 */ /* 0x001fc80000400000 */
[----:B------:R-:W0:Y:S01]  /*0250*/  FCHK P0, R0, R3 ;  /* 0x0000000300007302 */ /* 0x000e220000000000 */
[----:B------:R-:W-:-:S04]  /*0260*/  IMAD.WIDE R30, R5, 0x4, R28 ;  /* 0x00000004051e7825 */ /* 0x000fc800078e021c */
[----:B------:R-:W-:-:S04]  /*0270*/  IMAD.WIDE R34, R5, 0x4, R30 ;  /* 0x0000000405227825 */ /* 0x000fc800078e021e */
[----:B-1----:R-:W-:-:S04]  /*0280*/  FFMA R7, -R3, R2, 1 ;  /* 0x3f80000003077423 */ /* 0x002fc80000000102 */
[----:B------:R-:W-:Y:S01]  /*0290*/  FFMA R7, R2, R7, R2 ;  /* 0x0000000702077223 */ /* 0x000fe20000000002 */
[----:B------:R-:W-:-:S04]  /*02a0*/  IMAD.WIDE R20, R5, 0x4, R34 ;  /* 0x0000000405147825 */ /* 0x000fc800078e0222 */
[----:B------:R-:W-:Y:S01]  /*02b0*/  FFMA R14, R0, R7, RZ ;  /* 0x00000007000e7223 */ /* 0x000fe200000000ff */
[----:B------:R-:W-:-:S04]  /*02c0*/  IMAD.WIDE R32, R33, 0x4, R20 ;  /* 0x0000000421207825 */ /* 0x000fc800078e0214 */
[----:B------:R-:W-:-:S04]  /*02d0*/  FFMA R2, -R3, R14, R0 ;  /* 0x0000000e03027223 */ /* 0x000fc80000000100 */
[----:B------:R-:W-:Y:S01]  /*02e0*/  FFMA R14, R7, R2, R14 ;  /* 0x00000002070e7223 */ /* 0x000fe2000000000e */
[----:B------:R-:W-:Y:S01]  /*02f0*/  IMAD.WIDE R22, R5, 0x4, R32 ;  /* 0x0000000405167825 */ /* 0x000fe200078e0220 */
[----:B0-----:R-:W-:Y:S06]  /*0300*/  @!P0 BRA `(.L_x_701) ;  /* 0x00000000000c8947 */ /* 0x001fec0003800000 */
[----:B------:R-:W-:-:S07]  /*0310*/  MOV R4, 0x330 ;  /* 0x0000033000047802 */ /* 0x000fce0000000f00 */
[----:B------:R-:W-:Y:S05]  /*0320*/  CALL.REL.NOINC `($__internal_30_$__cuda_sm3x_div_rn_noftz_f32_slowpath) ;  /* 0x00000048002c7944 */ /* 0x000fea0003c00000 */
[----:B------:R-:W-:-:S07]  /*0330*/  IMAD.MOV.U32 R14, RZ, RZ, R7 ;  /* 0x000000ffff0e7224 */ /* 0x000fce00078e0007 */
.L_x_701:
        /* <DEDUP_REMOVED lines=11> */
[----:B------:R-:W-:Y:S05]  /*03f0*/  CALL.REL.NOINC `($__internal_30_$__cuda_sm3x_div_rn_noftz_f32_slowpath) ;  /* 0x0000004400f87944 */ /* 0x000fea0003c00000 */
[----:B------:R-:W-:-:S07]  /*0400*/  IMAD.MOV.U32 R16, RZ, RZ, R7 ;  /* 0x000000ffff107224 */ /* 0x000fce00078e0007 */
.L_x_702:
[----:B------:R-:W0:Y:S01]  /*0410*/  LDC R3, c[0x0][0x394] ;  /* 0x0000e500ff037b82 */ /* 0x000e220000000800 */
[----:B------:R-:W1:Y:S01]  /*0420*/  LDCU.64 UR28, c[0x0][0x358] ;  /* 0x00006b00ff1c77ac */ /* 0x000e620008000a00 */
        /* <DEDUP_REMOVED lines=10> */
[----:B------:R-:W-:Y:S05]  /*04d0*/  CALL.REL.NOINC `($__internal_30_$__cuda_sm3x_div_rn_noftz_f32_slowpath) ;  /* 0x0000004400c07944 */ /* 0x000fea0003c00000 */
[----:B------:R-:W-:-:S07]  /*04e0*/  IMAD.MOV.U32 R18, RZ, RZ, R7 ;  /* 0x000000ffff127224 */ /* 0x000fce00078e0007 */
.L_x_703:
[----:B------:R-:W0:Y:S01]  /*04f0*/  LDCU.64 UR4, c[0x0][0x390] ;  /* 0x00007200ff0477ac */ /* 0x000e220008000a00 */
[----:B------:R-:W-:Y:S01]  /*0500*/  IMAD.WIDE R10, R5, 0x4, R22 ;  /* 0x00000004050a7825 */ /* 0x000fe200078e0216 */
[----:B------:R1:W5:Y:S04]  /*0510*/  LDG.E.CONSTANT R2, desc[UR28][R22.64] ;  /* 0x0000001c16027981 */ /* 0x000368000c1e9900 */
[----:B------:R2:W5:Y:S04]  /*0520*/  LDG.E.CONSTANT R4, desc[UR28][R20.64] ;  /* 0x0000001c14047981 */ /* 0x000568000c1e9900 */
[----:B------:R0:W5:Y:S01]  /*0530*/  LDG.E.CONSTANT R3, desc[UR28][R32.64] ;  /* 0x0000001c20037981 */ /* 0x000162000c1e9900 */
[----:B------:R-:W-:Y:S01]  /*0540*/  F2F.F64.F32 R36, R18 ;  /* 0x0000001200247310 */ /* 0x000fe20000201800 */
[----:B-1----:R-:W1:Y:S01]  /*0550*/  LDC.64 R22, c[0x0][0x388] ;  /* 0x0000e200ff167b82 */ /* 0x002e620000000a00 */
[----:B------:R-:W3:Y:S01]  /*0560*/  LDCU UR40, c[0x0][0x394] ;  /* 0x00007280ff2877ac */ /* 0x000ee20008000800 */
[----:B------:R4:W5:Y:S01]  /*0570*/  LDG.E.CONSTANT R5, desc[UR28][R34.64] ;  /* 0x0000001c22057981 */ /* 0x000962000c1e9900 */
[----:B------:R-:W1:Y:S03]  /*0580*/  LDCU UR41, c[0x0][0x38c] ;  /* 0x00007180ff2977ac */ /* 0x000e660008000800 */
[----:B------:R1:W5:Y:S02]  /*0590*/  LDG.E.CONSTANT R7, desc[UR28][R30.64] ;  /* 0x0000001c1e077981 */ /* 0x000364000c1e9900 */
[----:B--2---:R-:W2:Y:S01]  /*05a0*/  LDC.64 R20, c[0x0][0x380] ;  /* 0x0000e000ff147b82 */ /* 0x004ea20000000a00 */
[----:B0-----:R-:W0:Y:S01]  /*05b0*/  F2F.F64.F32 R32, UR5 ;  /* 0x0000000500207d10 */ /* 0x001e220008201800 */
[----:B------:R-:W5:Y:S01]  /*05c0*/  LDG.E.CONSTANT R6, desc[UR28][R28.64] ;  /* 0x0000001c1c067981 */ /* 0x000f62000c1e9900 */
[----:B------:R-:W0:Y:S03]  /*05d0*/  LDCU UR42, c[0x0][0x384] ;  /* 0x00007080ff2a77ac */ /* 0x000e260008000800 */
[----:B------:R0:W5:Y:S03]  /*05e0*/  LDG.E.CONSTANT R9, desc[UR28][R24.64] ;  /* 0x0000001c18097981 */ /* 0x000166000c1e9900 */
[----:B----4-:R-:W-:Y:S01]  /*05f0*/  F2F.F64.F32 R34, R16 ;  /* 0x0000001000227310 */ /* 0x010fe20000201800 */
[----:B------:R4:W5:Y:S04]  /*0600*/  LDG.E.CONSTANT R8, desc[UR28][R26.64] ;  /* 0x0000001c1a087981 */ /* 0x000968000c1e9900 */
[----:B------:R3:W5:Y:S03]  /*0610*/  LDG.E.CONSTANT R10, desc[UR28][R10.64] ;  /* 0x0000001c0a0a7981 */ /* 0x000766000c1e9900 */
[----:B-1----:R-:W1:Y:S01]  /*0620*/  F2F.F64.F32 R30, R23 ;  /* 0x00000017001e7310 */ /* 0x002e620000201800 */
[----:B0-----:R-:W-:-:S07]  /*0630*/  DADD R24, R32, 6 ;  /* 0x4018000020187429 */ /* 0x001fce0000000000 */
[----:B------:R-:W0:Y:S01]  /*0640*/  F2F.F64.F32 R38, R14 ;  /* 0x0000000e00267310 */ /* 0x000e220000201800 */
[----:B------:R-:W-:Y:S01]  /*0650*/  R2UR UR30, R36 ;  /* 0x00000000241e72ca */ /* 0x000fe200000e0000 */
[----:B----4-:R-:W-:Y:S01]  /*0660*/  DADD R26, R32, 2 ;  /* 0x40000000201a7429 */ /* 0x010fe20000000000 */
[----:B------:R-:W-:-:S05]  /*0670*/  R2UR UR31, R37 ;  /* 0x00000000251f72ca */ /* 0x000fca00000e0000 */
[----:B--2---:R-:W2:Y:S01]  /*0680*/  F2F.F64.F32 R28, R21 ;  /* 0x00000015001c7310 */ /* 0x004ea20000201800 */
[----:B------:R-:W-:Y:S01]  /*0690*/  DADD R36, R32, 10 ;  /* 0x4024000020247429 */ /* 0x000fe20000000000 */
[----:B------:R-:W-:Y:S02]  /*06a0*/  R2UR UR8, R24 ;  /* 0x00000000180872ca */ /* 0x000fe400000e0000 */
[----:B------:R-:W-:Y:S01]  /*06b0*/  R2UR UR9, R25 ;  /* 0x00000000190972ca */ /* 0x000fe200000e0000 */
[----:B-1----:R-:W-:Y:S01]  /*06c0*/  DADD R24, R30, 4 ;  /* 0x401000001e187429 */ /* 0x002fe20000000000 */
[----:B------:R-:W-:Y:S01]  /*06d0*/  R2UR UR32, R34 ;  /* 0x00000000222072ca */ /* 0x000fe200000e0000 */
[----:B------:R-:W-:Y:S01]  /*06e0*/  DADD R42, R32, 8 ;  /* 0x40200000202a7429 */ /* 0x000fe20000000000 */
[----:B------:R-:W-:Y:S01]  /*06f0*/  R2UR UR33, R35 ;  /* 0x00000000232172ca */ /* 0x000fe200000e0000 */
[----:B------:R-:W-:Y:S01]  /*0700*/  DADD R34, R30, 6 ;  /* 0x401800001e227429 */ /* 0x000fe20000000000 */
[----:B0-----:R-:W-:Y:S01]  /*0710*/  R2UR UR34, R38 ;  /* 0x00000000262272ca */ /* 0x001fe200000e0000 */
[----:B------:R-:W-:Y:S01]  /*0720*/  DADD R44, R32, 12 ;  /* 0x40280000202c7429 */ /* 0x000fe20000000000 */
[----:B------:R-:W-:Y:S01]  /*0730*/  R2UR UR35, R39 ;  /* 0x00000000272372ca */ /* 0x000fe200000e0000 */
[----:B------:R-:W-:Y:S01]  /*0740*/  DADD R38, R30, 10 ;  /* 0x402400001e267429 */ /* 0x000fe20000000000 */
[----:B---3--:R-:W-:Y:S01]  /*0750*/  LOP3.LUT R11, R27, 0x7ff00000, RZ, 0xc0, !PT ;  /* 0x7ff000001b0b7812 */ /* 0x008fe200078ec0ff */
[----:B------:R-:W-:Y:S01]  /*0760*/  DADD R40, R32, 4 ;  /* 0x4010000020287429 */ /* 0x000fe20000000000 */
[----:B------:R-:W-:Y:S01]  /*0770*/  R2UR UR22, R36 ;  /* 0x00000000241672ca */ /* 0x000fe200000e0000 */
[----:B--2---:R-:W-:Y:S01]  /*0780*/  DADD R26, R28, 2 ;  /* 0x400000001c1a7429 */ /* 0x004fe20000000000 */
[----:B------:R-:W-:Y:S01]  /*0790*/  R2UR UR23, R37 ;  /* 0x00000000251772ca */ /* 0x000fe200000e0000 */
[----:B------:R-:W-:Y:S01]  /*07a0*/  DADD R36, R30, 8 ;  /* 0x402000001e247429 */ /* 0x000fe20000000000 */
[----:B------:R-:W-:-:S02]  /*07b0*/  R2UR UR13, R25 ;  /* 0x00000000190d72ca */ /* 0x000fc400000e0000 */
[----:B------:R-:W-:Y:S02]  /*07c0*/  R2UR UR11, R43 ;  /* 0x000000002b0b72ca */ /* 0x000fe400000e0000 */
[----:B------:R-:W-:Y:S02]  /*07d0*/  R2UR UR15, R35 ;  /* 0x00000000230f72ca */ /* 0x000fe400000e0000 */
[----:B------:R-:W-:Y:S02]  /*07e0*/  R2UR UR25, R45 ;  /* 0x000000002d1972ca */ /* 0x000fe400000e0000 */
        /* <DEDUP_REMOVED lines=15> */
[----:B------:R-:W-:Y:S01]  /*08e0*/  R2UR UR26, R38 ;  /* 0x00000000261a72ca */ /* 0x000fe200000e0000 */
[----:B------:R-:W-:Y:S01]  /*08f0*/  DADD R38, R28, 12 ;  /* 0x402800001c267429 */ /* 0x000fe20000000000 */
        /* <DEDUP_REMOVED lines=13> */
[----:B------:R-:W-:Y:S01]  /*09d0*/  DADD R24, R30, 2 ;  /* 0x400000001e187429 */ /* 0x000fe20000000000 */
[----:B------:R-:W-:Y:S01]  /*09e0*/  R2UR UR37, R37 ;  /* 0x00000000252572ca */ /* 0x000fe200000e0000 */
[C---:B------:R-:W-:Y:S01]  /*09f0*/  IMAD R0, R22.reuse, 0xb, R12 ;  /* 0x0000000b16007824 */ /* 0x040fe200078e020c */
[----:B------:R-:W-:Y:S01]  /*0a00*/  R2UR UR27, R39 ;  /* 0x00000000271b72ca */ /* 0x000fe200000e0000 */
[----:B------:R-:W-:Y:S01]  /*0a10*/  IMAD R22, R22, 0x6, R13 ;  /* 0x0000000616167824 */ /* 0x000fe200078e020d */
[----:B------:R-:W-:Y:S01]  /*0a20*/  R2UR UR36, R36 ;  /* 0x00000000242472ca */ /* 0x000fe200000e0000 */
[----:B------:R-:W-:Y:S01]  /*0a30*/  FMUL R23, R16, R23 ;  /* 0x0000001710177220 */ /* 0x000fe20000400000 */
[----:B------:R-:W-:-:S02]  /*0a40*/  R2UR UR26, R38 ;  /* 0x00000000261a72ca */ /* 0x000fc400000e0000 */
[----:B------:R-:W-:Y:S01]  /*0a50*/  R2UR UR24, R44 ;  /* 0x000000002c1872ca */ /* 0x000fe200000e0000 */
[----:B------:R-:W-:Y:S01]  /*0a60*/  VIADD R15, R22, 0x6 ;  /* 0x00000006160f7836 */ /* 0x000fe20000000000 */
[----:B------:R-:W-:Y:S01]  /*0a70*/  R2UR UR22, R26 ;  /* 0x000000001a1672ca */ /* 0x000fe200000e0000 */
[----:B------:R-:W-:Y:S01]  /*0a80*/  VIADD R16, R22, 0xe ;  /* 0x0000000e16107836 */ /* 0x000fe20000000000 */
[----:B------:R-:W-:Y:S01]  /*0a90*/  R2UR UR24, R34 ;  /* 0x00000000221872ca */ /* 0x000fe200000e0000 */
[----:B------:R-:W-:Y:S01]  /*0aa0*/  FFMA R23, R14, R21, R23 ;  /* 0x000000150e177223 */ /* 0x000fe20000000017 */
[-CC-:B------:R-:W-:Y:S01]  /*0ab0*/  IMAD R13, R0, R20.reuse, R17.reuse ;  /* 0x00000014000d7224 */ /* 0x180fe200078e0211 */
[----:B------:R-:W-:Y:S01]  /*0ac0*/  LOP3.LUT R12, R25, 0x7ff00000, RZ, 0xc0, !PT ;  /* 0x7ff00000190c7812 */ /* 0x000fe200078ec0ff */
[-CC-:B------:R-:W-:Y:S01]  /*0ad0*/  IMAD R14, R22, R20.reuse, R17.reuse ;  /* 0x00000014160e7224 */ /* 0x180fe200078e0211 */
[----:B------:R-:W-:Y:S01]  /*0ae0*/  ULOP3.LUT UR14, UR19, 0x7ff00000, URZ, 0xc0, !UPT ;  /* 0x7ff00000130e7892 */ /* 0x000fe2000f8ec0ff */
[-CC-:B------:R-:W-:Y:S01]  /*0af0*/  IMAD R15, R15, R20.reuse, R17.reuse ;  /* 0x000000140f0f7224 */ /* 0x180fe200078e0211 */
[----:B------:R-:W0:Y:S01]  /*0b00*/  LDCU UR38, c[0x0][0x388] ;  /* 0x00007100ff2677ac */ /* 0x000e220008000800 */
[----:B------:R-:W-:-:S02]  /*0b10*/  IMAD R16, R16, R20, R17 ;  /* 0x0000001410107224 */ /* 0x000fc400078e0211 */
[----:B------:R-:W-:Y:S01]  /*0b20*/  FFMA R17, R18, UR5, R23 ;  /* 0x0000000512117c23 */ /* 0x000fe20008000017 */
[----:B------:R-:W-:Y:S02]  /*0b30*/  ULOP3.LUT UR20, UR21, 0x7ff00000, URZ, 0xc0, !UPT ;  /* 0x7ff0000015147892 */ /* 0x000fe4000f8ec0ff */
[----:B------:R-:W-:Y:S02]  /*0b40*/  ULOP3.LUT UR21, UR23, 0x7ff00000, URZ, 0xc0, !UPT ;  /* 0x7ff0000017157892 */ /* 0x000fe4000f8ec0ff */
[----:B------:R-:W-:Y:S02]  /*0b50*/  UIADD3 UR6, UPT, UPT, -UR4, URZ, URZ ;  /* 0x000000ff04067290 */ /* 0x000fe4000fffe1ff */
[----:B------:R-:W-:Y:S02]  /*0b60*/  ULOP3.LUT UR7, UR7, 0x7ff00000, URZ, 0xc0, !UPT ;  /* 0x7ff0000007077892 */ /* 0x000fe4000f8ec0ff */
[----:B------:R-:W-:Y:S02]  /*0b70*/  ULOP3.LUT UR18, UR39, 0x7ff00000, URZ, 0xc0, !UPT ;  /* 0x7ff0000027127892 */ /* 0x000fe4000f8ec0ff */
[----:B------:R-:W-:-:S02]  /*0b80*/  ULOP3.LUT UR19, UR17, 0x7ff00000, URZ, 0xc0, !UPT ;  /* 0x7ff0000011137892 */ /* 0x000fc4000f8ec0ff */
[----:B------:R-:W-:Y:S02]  /*0b90*/  ULOP3.LUT UR22, UR25, 0x7ff00000, URZ, 0xc0, !UPT ;  /* 0x7ff0000019167892 */ /* 0x000fe4000f8ec0ff */
[----:B------:R-:W-:Y:S02]  /*0ba0*/  ULOP3.LUT UR23, UR37, 0x7ff00000, URZ, 0xc0, !UPT ;  /* 0x7ff0000025177892 */ /* 0x000fe4000f8ec0ff */
[----:B0-----:R-:W-:-:S12]  /*0bb0*/  ULOP3.LUT UR24, UR27, 0x7ff00000, URZ, 0xc0, !UPT ;  /* 0x7ff000001b187892 */ /* 0x001fd8000f8ec0ff */
.L_x_719:
[----:B0-----:R-:W0:Y:S01]  /*0bc0*/  S2R R39, SR_TID.Y ;  /* 0x0000000000277919 */ /* 0x001e220000002200 */
[----:B------:R-:W1:Y:S01]  /*0bd0*/  LDC.64 R18, c[0x0][0x3a8] ;  /* 0x0000ea00ff127b82 */ /* 0x000e620000000a00 */
[----:B------:R-:W2:Y:S01]  /*0be0*/  S2R R41, SR_TID.X ;  /* 0x0000000000297919 */ /* 0x000ea20000002100 */
[----:B------:R-:W-:-:S06]  /*0bf0*/  MOV R0, 0x400 ;  /* 0x0000040000007802 */ /* 0x000fcc0000000f00 */
[----:B------:R-:W3:Y:S01]  /*0c00*/  LDC R38, c[0x0][0x384] ;  /* 0x0000e100ff267b82 */ /* 0x000ee20000000800 */
[----:B0-----:R-:W-:Y:S02]  /*0c10*/  ISETP.GT.U32.AND P1, PT, R39, 0x5, PT ;  /* 0x000000052700780c */ /* 0x001fe40003f24070 */
[----:B--2---:R-:W-:-:S11]  /*0c20*/  ISETP.GT.U32.AND P2, PT, R41, 0x5, PT ;  /* 0x000000052900780c */ /* 0x004fd60003f44070 */
[----:B-1----:R-:W-:-:S04]  /*0c30*/  @!P1 IMAD.WIDE R24, R14, 0x4, R18 ;  /* 0x000000040e189825 */ /* 0x002fc800078e0212 */
[--C-:B------:R-:W-:Y:S02]  /*0c40*/  @!P1 IMAD.WIDE R34, R16, 0x4, R18.reuse ;  /* 0x0000000410229825 */ /* 0x100fe400078e0212 */
[----:B------:R0:W2:Y:S02]  /*0c50*/  @!P1 LDG.E.CONSTANT R24, desc[UR28][R24.64] ;  /* 0x0000001c18189981 */ /* 0x0000a4000c1e9900 */
[--C-:B------:R-:W-:Y:S02]  /*0c60*/  @!P2 IMAD.WIDE R36, R15, 0x4, R18.reuse ;  /* 0x000000040f24a825 */ /* 0x100fe400078e0212 */
[----:B------:R-:W4:Y:S04]  /*0c70*/  @!P1 LDG.E.CONSTANT R34, desc[UR28][R34.64] ;  /* 0x0000001c22229981 */ /* 0x000f28000c1e9900 */
[----:B------:R-:W3:Y:S01]  /*0c80*/  @!P2 LDG.E.CONSTANT R40, desc[UR28][R36.64+-0x18] ;  /* 0xffffe81c2428a981 */ /* 0x000ee2000c1e9900 */
[----:B------:R-:W-:Y:S01]  /*0c90*/  IMAD.WIDE R26, R13, 0x4, R18 ;  /* 0x000000040d1a7825 */ /* 0x000fe200078e0212 */
[----:B0-----:R-:W0:Y:S02]  /*0ca0*/  LDC R25, c[0x0][0x38c] ;  /* 0x0000e300ff197b82 */ /* 0x001e240000000800 */
[----:B------:R-:W3:Y:S04]  /*0cb0*/  @!P2 LDG.E.CONSTANT R44, desc[UR28][R36.64+0x20] ;  /* 0x0000201c242ca981 */ /* 0x000ee8000c1e9900 */
[----:B------:R1:W3:Y:S01]  /*0cc0*/  LDG.E.CONSTANT R18, desc[UR28][R26.64] ;  /* 0x0000001c1a127981 */ /* 0x0002e2000c1e9900 */
[----:B-----5:R-:W-:Y:S01]  /*0cd0*/  IMAD.MOV.U32 R20, RZ, RZ, R8 ;  /* 0x000000ffff147224 */ /* 0x020fe200078e0008 */
[----:B------:R-:W-:Y:S01]  /*0ce0*/  UISETP.NE.AND UP1, UPT, UR24, 0x7ff00000, UPT ;  /* 0x7ff000001800788c */ /* 0x000fe2000bf25270 */
[----:B------:R-:W-:Y:S01]  /*0cf0*/  IMAD.MOV.U32 R8, RZ, RZ, R6 ;  /* 0x000000ffff087224 */ /* 0x000fe200078e0006 */
[----:B------:R-:W0:Y:S01]  /*0d00*/  S2R R19, SR_CgaCtaId ;  /* 0x0000000000137919 */ /* 0x000e220000008800 */
[----:B------:R-:W-:Y:S01]  /*0d10*/  IMAD.MOV.U32 R6, RZ, RZ, R7 ;  /* 0x000000ffff067224 */ /* 0x000fe200078e0007 */
[----:B------:R-:W-:Y:S01]  /*0d20*/  UISETP.NE.AND UP0, UPT, UR18, 0x7ff00000, UPT ;  /* 0x7ff000001200788c */ /* 0x000fe2000bf05270 */
[----:B------:R-:W-:Y:S01]  /*0d30*/  IMAD.MOV.U32 R7, RZ, RZ, R5 ;  /* 0x000000ffff077224 */ /* 0x000fe200078e0005 */
[----:B------:R-:W-:Y:S01]  /*0d40*/  UP2UR UR49, UPR, URZ, 0x2 ;  /* 0x00000002ff317883 */ /* 0x000fe20008000000 */
[----:B------:R-:W-:Y:S01]  /*0d50*/  IMAD.MOV.U32 R5, RZ, RZ, R4 ;  /* 0x000000ffff057224 */ /* 0x000fe200078e0004 */
[----:B-1----:R-:W1:Y:S01]  /*0d60*/  LDC.64 R26, c[0x0][0x3b0] ;  /* 0x0000ec00ff1a7b82 */ /* 0x002e620000000a00 */
[----:B------:R-:W-:Y:S01]  /*0d70*/  IMAD.MOV.U32 R4, RZ, RZ, R10 ;  /* 0x000000ffff047224 */ /* 0x000fe200078e000a */
[----:B------:R-:W-:Y:S01]  /*0d80*/  UP2UR UR48, UPR, URZ, 0x1 ;  /* 0x00000001ff307883 */ /* 0x000fe20008000000 */
[----:B------:R-:W-:Y:S01]  /*0d90*/  DSETP.NEU.AND P5, PT, |R28|, +INF , PT ;  /* 0x7ff000001c00742a */ /* 0x000fe20003fad200 */
[----:B------:R-:W-:Y:S01]  /*0da0*/  UISETP.NE.AND UP1, UPT, UR11, 0x7ff00000, UPT ;  /* 0x7ff000000b00788c */ /* 0x000fe2000bf25270 */
[----:B------:R-:W-:Y:S01]  /*0db0*/  IMAD.MOV.U32 R10, RZ, RZ, R2 ;  /* 0x000000ffff0a7224 */ /* 0x000fe200078e0002 */
[----:B------:R-:W-:Y:S01]  /*0dc0*/  UISETP.NE.AND UP0, UPT, UR23, 0x7ff00000, UPT ;  /* 0x7ff000001700788c */ /* 0x000fe2000bf05270 */
[----:B------:R-:W-:Y:S01]  /*0dd0*/  IMAD.MOV.U32 R2, RZ, RZ, R3 ;  /* 0x000000ffff027224 */ /* 0x000fe200078e0003 */
[----:B0-----:R-:W-:Y:S01]  /*0de0*/  FSETP.NEU.AND P3, PT, R25, 1, PT ;  /* 0x3f8000001900780b */ /* 0x001fe20003f6d000 */
[----:B------:R-:W-:Y:S01]  /*0df0*/  UP2UR UR47, UPR, URZ, 0x2 ;  /* 0x00000002ff2f7883 */ /* 0x000fe20008000000 */
[----:B------:R-:W-:Y:S01]  /*0e00*/  ISETP.NE.AND P6, PT, R12, 0x7ff00000, PT ;  /* 0x7ff000000c00780c */ /* 0x000fe20003fc5270 */
[----:B------:R-:W-:Y:S01]  /*0e10*/  UP2UR UR46, UPR, URZ, 0x1 ;  /* 0x00000001ff2e7883 */ /* 0x000fe20008000000 */
[----:B------:R-:W-:Y:S01]  /*0e20*/  IMAD.MOV.U32 R3, RZ, RZ, R21 ;  /* 0x000000ffff037224 */ /* 0x000fe200078e0015 */
[----:B------:R-:W-:Y:S01]  /*0e30*/  UISETP.NE.AND UP1, UPT, UR15, 0x7ff00000, UPT ;  /* 0x7ff000000f00788c */ /* 0x000fe2000bf25270 */
[----:B------:R-:W-:Y:S01]  /*0e40*/  DADD R42, -RZ, |R32| ;  /* 0x00000000ff2a7229 */ /* 0x000fe20000000520 */
[----:B------:R-:W-:Y:S01]  /*0e50*/  UISETP.NE.AND UP0, UPT, UR10, 0x7ff00000, UPT ;  /* 0x7ff000000a00788c */ /* 0x000fe2000bf05270 */
[----:B------:R-:W-:Y:S01]  /*0e60*/  DSETP.NEU.AND P0, PT, |R32|, +INF , PT ;  /* 0x7ff000002000742a */ /* 0x000fe20003f0d200 */
[----:B------:R-:W-:Y:S01]  /*0e70*/  UP2UR UR45, UPR, URZ, 0x2 ;  /* 0x00000002ff2d7883 */ /* 0x000fe20008000000 */
[----:B------:R-:W-:Y:S01]  /*0e80*/  IMAD.MOV.U32 R21, RZ, RZ, R23 ;  /* 0x000000ffff157224 */ /* 0x000fe200078e0017 */
[----:B------:R-:W-:Y:S01]  /*0e90*/  UP2UR UR44, UPR, URZ, 0x1 ;  /* 0x00000001ff2c7883 */ /* 0x000fe20008000000 */
[----:B------:R-:W-:Y:S01]  /*0ea0*/  IMAD.MOV.U32 R23, RZ, RZ, R22 ;  /* 0x000000ffff177224 */ /* 0x000fe200078e0016 */
[----:B------:R-:W-:Y:S01]  /*0eb0*/  UISETP.NE.AND UP0, UPT, UR22, 0x7ff00000, UPT ;  /* 0x7ff000001600788c */ /* 0x000fe2000bf05270 */
[----:B------:R-:W-:Y:S01]  /*0ec0*/  P2R R35, PR, RZ, 0x40 ;  /* 0x00000040ff237803 */ /* 0x000fe20000000000 */
[----:B------:R-:W-:Y:S01]  /*0ed0*/  UISETP.NE.AND UP1, UPT, UR14, 0x7ff00000, UPT ;  /* 0x7ff000000e00788c */ /* 0x000fe2000bf25270 */
[----:B-1----:R-:W-:Y:S01]  /*0ee0*/  IMAD.WIDE R26, R15, 0x4, R26 ;  /* 0x000000040f1a7825 */ /* 0x002fe200078e021a */
[----:B------:R-:W-:Y:S01]  /*0ef0*/  UISETP.NE.AND UP2, UPT, UR9, 0x7ff00000, UPT ;  /* 0x7ff000000900788c */ /* 0x000fe2000bf45270 */
[----:B------:R-:W-:Y:S01]  /*0f00*/  LEA R0, R19, R0, 0x18 ;  /* 0x0000000013007211 */ /* 0x000fe200078ec0ff */
[----:B------:R-:W-:-:S02]  /*0f10*/  UP2UR UR43, UPR, URZ, 0x1 ;  /* 0x00000001ff2b7883 */ /* 0x000fc40008000000 */
[----:B------:R-:W-:Y:S02]  /*0f20*/  UP2UR UR39, UPR, URZ, 0x2 ;  /* 0x00000002ff277883 */ /* 0x000fe40008000000 */
[----:B------:R-:W-:Y:S01]  /*0f30*/  IMAD R0, R39, 0x50, R0 ;  /* 0x0000005027007824 */ /* 0x000fe200078e0200 */
[----:B------:R-:W-:Y:S01]  /*0f40*/  P2R R39, PR, RZ, 0x20 ;  /* 0x00000020ff277803 */ /* 0x000fe20000000000 */
[----:B------:R-:W-:Y:S02]  /*0f50*/  UP2UR UR25, UPR, URZ, 0x4 ;  /* 0x00000004ff197883 */ /* 0x000fe40008000000 */
[----:B------:R-:W-:Y:S01]  /*0f60*/  IMAD R19, R41, 0x4, R0 ;  /* 0x0000000429137824 */ /* 0x000fe200078e0200 */
[----:B------:R-:W-:Y:S01]  /*0f70*/  BAR.SYNC.DEFER_BLOCKING 0x0 ;  /* 0x0000000000007b1d */ /* 0x000fe20000010000 */
[----:B------:R-:W-:Y:S02]  /*0f80*/  UISETP.NE.AND UP0, UPT, UR21, 0x7ff00000, UPT ;  /* 0x7ff000001500788c */ /* 0x000fe4000bf05270 */
[----:B------:R-:W-:-:S02]  /*0f90*/  UISETP.NE.AND UP1, UPT, UR13, 0x7ff00000, UPT ;  /* 0x7ff000000d00788c */ /* 0x000fc4000bf25270 */
[----:B------:R-:W-:Y:S01]  /*0fa0*/  UISETP.NE.AND UP2, UPT, UR8, 0x7ff00000, UPT ;  /* 0x7ff000000800788c */ /* 0x000fe2000bf45270 */
[----:B------:R-:W-:Y:S01]  /*0fb0*/  UMOV UR4, URZ ;  /* 0x000000ff00047c82 */ /* 0x000fe20008000000 */
[----:B------:R-:W-:Y:S01]  /*0fc0*/  UMOV UR5, 0x40000000 ;  /* 0x4000000000057882 */ /* 0x000fe20000000000 */
[----:B------:R-:W-:Y:S02]  /*0fd0*/  UISETP.NE.AND UP3, UPT, UR20, 0x7ff00000, UPT ;  /* 0x7ff000001400788c */ /* 0x000fe4000bf65270 */
[----:B------:R-:W-:Y:S02]  /*0fe0*/  UISETP.NE.AND UP4, UPT, UR12, 0x7ff00000, UPT ;  /* 0x7ff000000c00788c */ /* 0x000fe4000bf85270 */
[----:B------:R-:W-:Y:S02]  /*0ff0*/  UISETP.NE.AND UP5, UPT, UR7, 0x7ff00000, UPT ;  /* 0x7ff000000700788c */ /* 0x000fe4000bfa5270 */
[----:B------:R-:W-:Y:S01]  /*1000*/  UISETP.NE.AND UP6, UPT, UR19, 0x7ff00000, UPT ;  /* 0x7ff000001300788c */ /* 0x000fe2000bfc5270 */
[----:B------:R-:W-:Y:S04]  /*1010*/  STS [R19+0x1f8], R4 ;  /* 0x0001f80413007388 */ /* 0x000fe80000000800 */
[----:B--2---:R0:W-:Y:S04]  /*1020*/  @!P1 STS [R19+0x18], R24 ;  /* 0x0000181813009388 */ /* 0x0041e80000000800 */
[----:B----4-:R1:W-:Y:S01]  /*1030*/  @!P1 STS [R19+0x478], R34 ;  /* 0x0004782213009388 */ /* 0x0103e20000000800 */
[----:B---3--:R-:W-:-:S03]  /*1040*/  FSETP.NAN.AND P1, PT, R38, R38, PT ;  /* 0x000000262600720b */ /* 0x008fc60003f28000 */
[----:B------:R2:W-:Y:S01]  /*1050*/  @!P2 STS [R19+0x1e0], R40 ;  /* 0x0001e0281300a388 */ /* 0x0005e20000000800 */
[----:B0-----:R-:W0:Y:S03]  /*1060*/  LDC R24, c[0x0][0x394] ;  /* 0x0000e500ff187b82 */ /* 0x001e260000000800 */
[----:B------:R2:W-:Y:S05]  /*1070*/  @!P2 STS [R19+0x218], R44 ;  /* 0x0002182c1300a388 */ /* 0x0005ea0000000800 */
[----:B------:R-:W-:Y:S01]  /*1080*/  BAR.SYNC.DEFER_BLOCKING 0x0 ;  /* 0x0000000000007b1d */ /* 0x000fe20000010000 */
[----:B------:R-:W-:Y:S01]  /*1090*/  FSETP.NEU.AND P2, PT, R38, 1, PT ;  /* 0x3f8000002600780b */ /* 0x000fe20003f4d000 */
[----:B-1----:R-:W-:Y:S01]  /*10a0*/  FMUL R34, R17, R4 ;  /* 0x0000000411227220 */ /* 0x002fe20000400000 */
[----:B------:R-:W-:-:S02]  /*10b0*/  IMAD.MOV.U32 R22, RZ, RZ, R18 ;  /* 0x000000ffff167224 */ /* 0x000fc400078e0012 */
[----:B------:R-:W-:Y:S02]  /*10c0*/  P2R R0, PR, RZ, 0x4 ;  /* 0x00000004ff007803 */ /* 0x000fe40000000000 */
[----:B------:R-:W-:-:S04]  /*10d0*/  FSETP.NEU.AND P2, PT, R38, RZ, PT ;  /* 0x000000ff2600720b */ /* 0x000fc80003f4d000 */
[----:B------:R-:W-:Y:S02]  /*10e0*/  P2R R0, PR, RZ, 0x4 ;  /* 0x00000004ff007803 */ /* 0x000fe40000000000 */
[----:B------:R-:W-:Y:S02]  /*10f0*/  P2R R0, PR, RZ, 0x8 ;  /* 0x00000008ff007803 */ /* 0x000fe40000000000 */
[C---:B------:R-:W-:Y:S02]  /*1100*/  FSETP.NEU.AND P3, PT, R25.reuse, RZ, PT ;  /* 0x000000ff1900720b */ /* 0x040fe40003f6d000 */
[----:B------:R-:W-:Y:S02]  /*1110*/  FSETP.NAN.AND P2, PT, R25, R25, PT ;  /* 0x000000191900720b */ /* 0x000fe40003f48000 */
[C---:B0-----:R-:W-:Y:S02]  /*1120*/  FSETP.NEU.AND P4, PT, R24.reuse, 1, PT ;  /* 0x3f8000001800780b */ /* 0x041fe40003f8d000 */
[----:B------:R-:W-:-:S02]  /*1130*/  FSETP.NEU.AND P5, PT, R24, RZ, PT ;  /* 0x000000ff1800720b */ /* 0x000fc40003fad000 */
[----:B------:R-:W-:Y:S02]  /*1140*/  P2R R0, PR, RZ, 0x8 ;  /* 0x00000008ff007803 */ /* 0x000fe40000000000 */
[----:B------:R-:W-:Y:S01]  /*1150*/  P2R R0, PR, RZ, 0x10 ;  /* 0x00000010ff007803 */ /* 0x000fe20000000000 */
[----:B------:R-:W-:Y:S01]  /*1160*/  DSETP.NEU.AND P4, PT, |R30|, +INF , PT ;  /* 0x7ff000001e00742a */ /* 0x000fe20003f8d200 */
[----:B------:R-:W-:Y:S02]  /*1170*/  P2R R0, PR, RZ, 0x20 ;  /* 0x00000020ff007803 */ /* 0x000fe40000000000 */
[----:B------:R-:W-:Y:S02]  /*1180*/  FSETP.NAN.AND P3, PT, R24, R24, PT ;  /* 0x000000181800720b */ /* 0x000fe40003f68000 */
[----:B------:R-:W-:Y:S02]  /*1190*/  ISETP.NE.AND P5, PT, R11, 0x7ff00000, PT ;  /* 0x7ff000000b00780c */ /* 0x000fe40003fa5270 */
[----:B--2---:R-:W-:-:S11]  /*11a0*/  MOV R0, 0x11c0 ;  /* 0x000011c000007802 */ /* 0x004fd60000000f00 */
[----:B------:R-:W-:Y:S05]  /*11b0*/  CALL.REL.NOINC `($_Z18Leapfrog_3D_SolverifififfPfS_S_$__internal_accurate_pow) ;  /* 0x0000004000187944 */ /* 0x000fea0003c00000 */
[----:B------:R-:W0:Y:S01]  /*11c0*/  F2F.F64.F32 R32, UR40 ;  /* 0x0000002800207d10 */ /* 0x000e220008201800 */
[----:B------:R-:W-:Y:S01]  /*11d0*/  FSETP.NEU.AND P6, PT, R24, RZ, PT ;  /* 0x000000ff1800720b */ /* 0x000fe20003fcd000 */
[----:B------:R-:W-:Y:S01]  /*11e0*/  FADD R0, R10, R5 ;  /* 0x000000050a007221 */ /* 0x000fe20000000000 */
[----:B------:R-:W-:Y:S02]  /*11f0*/  UMOV UR5, 0x40000000 ;  /* 0x4000000000057882 */ /* 0x000fe40000000000 */
        /* <DEDUP_REMOVED lines=8> */
[----:B------:R-:W-:Y:S01]  /*1280*/  IMAD.MOV.U32 R36, RZ, RZ, R42 ;  /* 0x000000ffff247224 */ /* 0x000fe200078e002a */
[----:B------:R-:W-:Y:S01]  /*1290*/  DADD R42, -RZ, |R30| ;  /* 0x00000000ff2a7229 */ /* 0x000fe2000000051e */
[----:B------:R-:W-:-:S06]  /*12a0*/  IMAD.MOV.U32 R37, RZ, RZ, R45 ;  /* 0x000000ffff257224 */ /* 0x000fcc00078e002d */
[----:B------:R-:W-:-:S08]  /*12b0*/  DADD R36, R36, R36 ;  /* 0x0000000024247229 */ /* 0x000fd00000000024 */
[----:B------:R-:W-:-:S10]  /*12c0*/  DMUL R36, R36, 0.5 ;  /* 0x3fe0000024247828 */ /* 0x000fd40000000000 */
[----:B------:R-:W-:Y:S02]  /*12d0*/  FSEL R46, R36, RZ, P6 ;  /* 0x000000ff242e7208 */ /* 0x000fe40003000000 */
[----:B------:R-:W-:Y:S02]  /*12e0*/  FSEL R47, R37, 1.875, P6 ;  /* 0x3ff00000252f7808 */ /* 0x000fe40003000000 */
[----:B------:R0:W1:Y:S04]  /*12f0*/  F2F.F64.F32 R36, R0 ;  /* 0x0000000000247310 */ /* 0x0000680000201800 */
[----:B------:R-:W-:Y:S01]  /*1300*/  DMUL R46, R46, UR30 ;  /* 0x0000001e2e2e7c28 */ /* 0x000fe20008000000 */
[----:B0-----:R-:W-:-:S10]  /*1310*/  MOV R0, 0x1330 ;  /* 0x0000133000007802 */ /* 0x001fd40000000f00 */
[----:B-1----:R-:W-:Y:S05]  /*1320*/  CALL.REL.NOINC `($_Z18Leapfrog_3D_SolverifififfPfS_S_$__internal_accurate_pow) ;  /* 0x0000003c00bc7944 */ /* 0x002fea0003c00000 */
[----:B------:R-:W0:Y:S01]  /*1330*/  F2F.F64.F32 R30, UR41 ;  /* 0x00000029001e7d10 */ /* 0x000e220008201800 */
[----:B------:R-:W-:Y:S01]  /*1340*/  FSETP.NEU.AND P6, PT, R25, RZ, PT ;  /* 0x000000ff1900720b */ /* 0x000fe20003fcd000 */
[----:B------:R-:W-:Y:S01]  /*1350*/  LDS R0, [R19+0x1a8] ;  /* 0x0001a80013007984 */ /* 0x000fe20000000800 */
[----:B------:R-:W-:Y:S01]  /*1360*/  ISETP.NE.AND P5, PT, R35, RZ, PT ;  /* 0x000000ff2300720c */ /* 0x000fe20003fa5270 */
[----:B------:R-:W-:Y:S01]  /*1370*/  UMOV UR5, 0x40000000 ;  /* 0x4000000000057882 */ /* 0x000fe20000000000 */
[----:B------:R-:W-:Y:S02]  /*1380*/  FSEL R40, R42, RZ, P6 ;  /* 0x000000ff2a287208 */ /* 0x000fe40003000000 */
[----:B------:R-:W-:Y:S02]  /*1390*/  FSEL R43, R41, RZ, P6 ;  /* 0x000000ff292b7208 */ /* 0x000fe40003000000 */
[----:B------:R-:W-:Y:S02]  /*13a0*/  FSEL R35, R40, RZ, P4 ;  /* 0x000000ff28237208 */ /* 0x000fe40002000000 */
[----:B------:R-:W-:Y:S01]  /*13b0*/  FSEL R41, R43, +QNAN , P4 ;  /* 0x7ff000002b297808 */ /* 0x000fe20002000000 */
[----:B0-----:R-:W-:-:S10]  /*13c0*/  DADD R44, R30, 2 ;  /* 0x400000001e2c7429 */ /* 0x001fd40000000000 */
[----:B------:R-:W-:Y:S02]  /*13d0*/  @!P5 FSEL R40, R44, R35, P2 ;  /* 0x000000232c28d208 */ /* 0x000fe40001000000 */
[----:B------:R-:W0:Y:S01]  /*13e0*/  LDS R35, [R19+0x248] ;  /* 0x0002480013237984 */ /* 0x000e220000000800 */
[----:B------:R-:W-:Y:S02]  /*13f0*/  @!P5 FSEL R43, R45, R41, P2 ;  /* 0x000000292d2bd208 */ /* 0x000fe40001000000 */
[----:B------:R-:W-:-:S03]  /*1400*/  FSETP.NEU.AND P5, PT, R25, 1, PT ;  /* 0x3f8000001900780b */ /* 0x000fc60003fad000 */
[----:B------:R-:W-:-:S06]  /*1410*/  IMAD.MOV.U32 R41, RZ, RZ, R43 ;  /* 0x000000ffff297224 */ /* 0x000fcc00078e002b */
[----:B------:R-:W-:-:S08]  /*1420*/  DADD R40, R40, R40 ;  /* 0x0000000028287229 */ /* 0x000fd00000000028 */
[----:B------:R-:W-:-:S10]  /*1430*/  DMUL R40, R40, 0.5 ;  /* 0x3fe0000028287828 */ /* 0x000fd40000000000 */
[----:B------:R-:W-:Y:S02]  /*1440*/  FSEL R40, R40, RZ, P5 ;  /* 0x000000ff28287208 */ /* 0x000fe40002800000 */
[----:B------:R-:W-:-:S06]  /*1450*/  FSEL R41, R41, 1.875, P5 ;  /* 0x3ff0000029297808 */ /* 0x000fcc0002800000 */
[----:B------:R-:W-:Y:S01]  /*1460*/  DMUL R40, R40, UR32 ;  /* 0x0000002028287c28 */ /* 0x000fe20008000000 */
[----:B0-----:R-:W-:-:S04]  /*1470*/  FADD R0, R0, R35 ;  /* 0x0000002300007221 */ /* 0x001fc80000000000 */
[----:B------:R0:W1:Y:S02]  /*1480*/  F2F.F64.F32 R42, R0 ;  /* 0x00000000002a7310 */ /* 0x0000640000201800 */
[----:B0-----:R-:W-:Y:S01]  /*1490*/  MOV R0, 0x14e0 ;  /* 0x000014e000007802 */ /* 0x001fe20000000f00 */
[----:B-1----:R-:W-:Y:S02]  /*14a0*/  DMUL R40, R40, R42 ;  /* 0x0000002a28287228 */ /* 0x002fe40000000000 */
[----:B------:R-:W-:-:S06]  /*14b0*/  DADD R42, -RZ, |R28| ;  /* 0x00000000ff2a7229 */ /* 0x000fcc000000051c */
[----:B------:R-:W-:-:S11]  /*14c0*/  DFMA R36, R46, R36, R40 ;  /* 0x000000242e24722b */ /* 0x000fd60000000028 */
[----:B------:R-:W-:Y:S05]  /*14d0*/  CALL.REL.NOINC `($_Z18Leapfrog_3D_SolverifififfPfS_S_$__internal_accurate_pow) ;  /* 0x0000003c00507944 */ /* 0x000fea0003c00000 */
        /* <DEDUP_REMOVED lines=10> */
[----:B------:R-:W-:-:S04]  /*1580*/  FSETP.NEU.AND P5, PT, R38, RZ, PT ;  /* 0x000000ff2600720b */ /* 0x000fc80003fad000 */
[----:B------:R-:W-:Y:S02]  /*1590*/  FSEL R41, R41, RZ, P5 ;  /* 0x000000ff29297208 */ /* 0x000fe40002800000 */
[----:B------:R-:W-:Y:S02]  /*15a0*/  PLOP3.LUT P5, PT, PT, PT, UP6, 0x80, 0x8 ;  /* 0x000000000008781c */ /* 0x000fe40003faf068 */
[----:B------:R-:W-:Y:S02]  /*15b0*/  FSEL R35, R41, +QNAN , P6 ;  /* 0x7ff0000029237808 */ /* 0x000fe40003000000 */
[----:B------:R-:W-:-:S09]  /*15c0*/  FSETP.NEU.AND P6, PT, R38, 1, PT ;  /* 0x3f8000002600780b */ /* 0x000fd20003fcd000 */
[----:B------:R-:W-:Y:S02]  /*15d0*/  @!P5 FSEL R41, R43, R35, P1 ;  /* 0x000000232b29d208 */ /* 0x000fe40000800000 */
[----:B------:R-:W0:Y:S04]  /*15e0*/  LDS R35, [R19+0x1fc] ;  /* 0x0001fc0013237984 */ /* 0x000e280000000800 */
[----:B------:R-:W-:-:S08]  /*15f0*/  DADD R40, R40, R40 ;  /* 0x0000000028287229 */ /* 0x000fd00000000028 */
[----:B------:R-:W-:-:S10]  /*1600*/  DMUL R40, R40, 0.5 ;  /* 0x3fe0000028287828 */ /* 0x000fd40000000000 */
[----:B------:R-:W-:Y:S02]  /*1610*/  FSEL R40, R40, RZ, P6 ;  /* 0x000000ff28287208 */ /* 0x000fe40003000000 */
[----:B------:R-:W-:-:S06]  /*1620*/  FSEL R41, R41, 1.875, P6 ;  /* 0x3ff0000029297808 */ /* 0x000fcc0003000000 */
[----:B------:R-:W-:Y:S01]  /*1630*/  DMUL R40, R40, UR34 ;  /* 0x0000002228287c28 */ /* 0x000fe20008000000 */
[----:B0-----:R-:W-:Y:S02]  /*1640*/  FADD R0, R0, R35 ;  /* 0x0000002300007221 */ /* 0x001fe40000000000 */
[----:B------:R-:W-:Y:S08]  /*1650*/  F2F.F64.F32 R34, R34 ;  /* 0x0000002200227310 */ /* 0x000ff00000201800 */
[----:B------:R0:W1:Y:S02]  /*1660*/  F2F.F64.F32 R42, R0 ;  /* 0x00000000002a7310 */ /* 0x0000640000201800 */
[----:B0-----:R-:W-:Y:S01]  /*1670*/  MOV R0, 0x16d0 ;  /* 0x000016d000007802 */ /* 0x001fe20000000f00 */
[----:B-1----:R-:W-:-:S02]  /*1680*/  DFMA R36, R40, R42, R36 ;  /* 0x0000002a2824722b */ /* 0x002fc40000000024 */
[----:B------:R-:W-:-:S06]  /*1690*/  DADD R42, -RZ, |R32| ;  /* 0x00000000ff2a7229 */ /* 0x000fcc0000000520 */
[----:B------:R-:W-:-:S06]  /*16a0*/  DADD R36, R36, R34 ;  /* 0x0000000024247229 */ /* 0x000fcc0000000022 */
[----:B------:R0:W1:Y:S05]  /*16b0*/  F2F.F32.F64 R47, R36 ;  /* 0x00000024002f7310 */ /* 0x00006a0000301000 */
[----:B01----:R-:W-:Y:S05]  /*16c0*/  CALL.REL.NOINC `($_Z18Leapfrog_3D_SolverifififfPfS_S_$__internal_accurate_pow) ;  /* 0x0000003800d47944 */ /* 0x003fea0003c00000 */
        /* <DEDUP_REMOVED lines=23> */
[----:B------:R-:W-:Y:S01]  /*1840*/  DFMA R34, R40, R34, R36 ;  /* 0x000000222822722b */ /* 0x000fe20000000024 */
[----:B------:R-:W-:-:S09]  /*1850*/  IMAD.MOV.U32 R40, RZ, RZ, RZ ;  /* 0x000000ffff287224 */ /* 0x000fd200078e00ff */
[----:B------:R-:W-:-:S05]  /*1860*/  FFMA R0, RZ, 2.875, R35 ;  /* 0x40380000ff007823 */ /* 0x000fca0000000023 */
[----:B------:R-:W-:-:S13]  /*1870*/  FSETP.GT.AND P6, PT, |R0|, 1.469367938527859385e-39, PT ;  /* 0x001000000000780b */ /* 0x000fda0003fc4200 */
[----:B------:R-:W-:Y:S05]  /*1880*/  @P6 BRA P5, `(.L_x_704) ;  /* 0x0000000000186947 */ /* 0x000fea0002800000 */
[----:B------:R-:W-:Y:S01]  /*1890*/  IMAD.MOV.U32 R41, RZ, RZ, R43 ;  /* 0x000000ffff297224 */ /* 0x000fe200078e002b */
[----:B------:R-:W-:Y:S01]  /*18a0*/  MOV R0, 0x18d0 ;  /* 0x000018d000007802 */ /* 0x000fe20000000f00 */
[----:B------:R-:W-:-:S07]  /*18b0*/  IMAD.MOV.U32 R45, RZ, RZ, 0x40380000 ;  /* 0x40380000ff2d7424 */ /* 0x000fce00078e00ff */
[----:B------:R-:W-:Y:S05]  /*18c0*/  CALL.REL.NOINC `($__internal_29_$__cuda_sm20_div_rn_f64_full) ;  /* 0x0000002c00307944 */ /* 0x000fea0003c00000 */
[----:B------:R-:W-:Y:S02]  /*18d0*/  IMAD.MOV.U32 R34, RZ, RZ, R42 ;  /* 0x000000ffff227224 */ /* 0x000fe400078e002a */
[----:B------:R-:W-:-:S07]  /*18e0*/  IMAD.MOV.U32 R35, RZ, RZ, R41 ;  /* 0x000000ffff237224 */ /* 0x000fce00078e0029 */
.L_x_704:
[----:B------:R-:W-:Y:S01]  /*18f0*/  FSETP.NEU.AND P5, PT, R24, 1, PT ;  /* 0x3f8000001800780b */ /* 0x000fe20003fad000 */
[----:B------:R-:W-:Y:S01]  /*1900*/  DADD R42, -RZ, |R30| ;  /* 0x00000000ff2a7229 */ /* 0x000fe2000000051e */
[----:B------:R-:W-:Y:S01]  /*1910*/  MOV R0, 0x1990 ;  /* 0x0000199000007802 */ /* 0x000fe20000000f00 */
[----:B------:R-:W-:Y:S01]  /*1920*/  UMOV UR5, 0x40100000 ;  /* 0x4010000000057882 */ /* 0x000fe20000000000 */
[----:B------:R-:W-:Y:S01]  /*1930*/  FSEL R36, R34, 1.46601546874880000000e+13, P5 ;  /* 0x5555555522247808 */ /* 0x000fe20002800000 */
[----:B------:R-:W-:Y:S01]  /*1940*/  FADD R34, R2, R7 ;  /* 0x0000000702227221 */ /* 0x000fe20000000000 */
[----:B------:R-:W-:-:S05]  /*1950*/  FSEL R37, R35, 1.4166666269302368164, P5 ;  /* 0x3fb5555523257808 */ /* 0x000fca0002800000 */
[----:B------:R-:W0:Y:S01]  /*1960*/  F2F.F64.F32 R34, R34 ;  /* 0x0000002200227310 */ /* 0x000e220000201800 */
[----:B------:R-:W-:-:S11]  /*1970*/  DMUL R36, R36, UR30 ;  /* 0x0000001e24247c28 */ /* 0x000fd60008000000 */
[----:B0-----:R-:W-:Y:S05]  /*1980*/  CALL.REL.NOINC `($_Z18Leapfrog_3D_SolverifififfPfS_S_$__internal_accurate_pow) ;  /* 0x0000003800247944 */ /* 0x001fea0003c00000 */
[----:B------:R-:W-:Y:S01]  /*1990*/  FSETP.NEU.AND P6, PT, R25, RZ, PT ;  /* 0x000000ff1900720b */ /* 0x000fe20003fcd000 */
[----:B------:R-:W-:Y:S01]  /*19a0*/  IMAD.MOV.U32 R44, RZ, RZ, 0x0 ;  /* 0x00000000ff2c7424 */ /* 0x000fe200078e00ff */
[----:B------:R-:W-:Y:S02]  /*19b0*/  PLOP3.LUT P5, PT, PT, PT, UP4, 0x80, 0x8 ;  /* 0x000000000008781c */ /* 0x000fe40003faf048 */
[----:B------:R-:W-:Y:S01]  /*19c0*/  FSEL R0, R42, RZ, P6 ;  /* 0x000000ff2a007208 */ /* 0x000fe20003000000 */
[----:B------:R-:W-:Y:S01]  /*19d0*/  DADD R42, R30, 4 ;  /* 0x401000001e2a7429 */ /* 0x000fe20000000000 */
[----:B------:R-:W-:Y:S02]  /*19e0*/  FSEL R41, R41, RZ, P6 ;  /* 0x000000ff29297208 */ /* 0x000fe40003000000 */
[----:B------:R-:W-:-:S07]  /*19f0*/  FSEL R45, R0, RZ, P4 ;  /* 0x000000ff002d7208 */ /* 0x000fce0002000000 */
        /* <DEDUP_REMOVED lines=28> */
.L_x_705:
[----:B------:R-:W-:Y:S01]  /*1bc0*/  LDS R0, [R19+0x158] ;  /* 0x0001580013007984 */ /* 0x000fe20000000800 */
[----:B------:R-:W-:Y:S01]  /*1bd0*/  FSETP.NEU.AND P5, PT, R25, 1, PT ;  /* 0x3f8000001900780b */ /* 0x000fe20003fad000 */
[----:B------:R-:W-:Y:S02]  /*1be0*/  UMOV UR5, 0x40100000 ;  /* 0x4010000000057882 */ /* 0x000fe40000000000 */
[----:B------:R-:W0:Y:S01]  /*1bf0*/  LDS R41, [R19+0x298] ;  /* 0x0002980013297984 */ /* 0x000e220000000800 */
[----:B------:R-:W-:Y:S02]  /*1c00*/  FSEL R44, R44, 1.46601546874880000000e+13, P5 ;  /* 0x555555552c2c7808 */ /* 0x000fe40002800000 */
[----:B------:R-:W-:-:S06]  /*1c10*/  FSEL R45, R45, 1.4166666269302368164, P5 ;  /* 0x3fb555552d2d7808 */ /* 0x000fcc0002800000 */
        /* <DEDUP_REMOVED lines=8> */
[----:B------:R-:W-:Y:S01]  /*1ca0*/  FSETP.NEU.AND P5, PT, R38, RZ, PT ;  /* 0x000000ff2600720b */ /* 0x000fe20003fad000 */
[----:B------:R-:W-:Y:S01]  /*1cb0*/  DADD R36, R28, 4 ;  /* 0x401000001c247429 */ /* 0x000fe20000000000 */
[----:B------:R-:W-:Y:S02]  /*1cc0*/  ISETP.NE.AND P6, PT, R39, RZ, PT ;  /* 0x000000ff2700720c */ /* 0x000fe40003fc5270 */
[----:B------:R-:W-:Y:S01]  /*1cd0*/  FSEL R0, R42, RZ, P5 ;  /* 0x000000ff2a007208 */ /* 0x000fe20002800000 */
[----:B------:R-:W-:Y:S01]  /*1ce0*/  IMAD.MOV.U32 R42, RZ, RZ, 0x1 ;  /* 0x00000001ff2a7424 */ /* 0x000fe200078e00ff */
[----:B------:R-:W-:Y:S02]  /*1cf0*/  PLOP3.LUT P5, PT, PT, PT, UP3, 0x80, 0x8 ;  /* 0x000000000008781c */ /* 0x000fe40003faf038 */
[----:B------:R-:W-:-:S11]  /*1d00*/  FSEL R43, R0, RZ, P6 ;  /* 0x000000ff002b7208 */ /* 0x000fd60003000000 */
[----:B------:R-:W-:Y:S02]  /*1d10*/  @!P5 FSEL R0, R36, R43, P1 ;  /* 0x0000002b2400d208 */ /* 0x000fe40000800000 */
[----:B------:R-:W-:Y:S01]  /*1d20*/  FSETP.NEU.AND P5, PT, R38, RZ, PT ;  /* 0x000000ff2600720b */ /* 0x000fe20003fad000 */
[----:B------:R-:W0:Y:S03]  /*1d30*/  MUFU.RCP64H R43, 24 ;  /* 0x40380000002b7908 */ /* 0x000e260000001800 */
        /* <DEDUP_REMOVED lines=27> */
.L_x_706:
[----:B------:R-:W-:Y:S01]  /*1ef0*/  LDS R0, [R19+0x1f0] ;  /* 0x0001f00013007984 */ /* 0x000fe20000000800 */
[----:B------:R-:W-:Y:S01]  /*1f00*/  FSETP.NEU.AND P5, PT, R38, 1, PT ;  /* 0x3f8000002600780b */ /* 0x000fe20003fad000 */
[----:B------:R-:W-:Y:S01]  /*1f10*/  F2F.F64.F32 R44, R47 ;  /* 0x0000002f002c7310 */ /* 0x000fe20000201800 */
[----:B------:R-:W-:Y:S01]  /*1f20*/  UMOV UR5, 0x40180000 ;  /* 0x4018000000057882 */ /* 0x000fe20000000000 */
[----:B------:R-:W0:Y:S01]  /*1f30*/  LDS R41, [R19+0x200] ;  /* 0x0002000013297984 */ /* 0x000e220000000800 */
[----:B------:R-:W-:Y:S02]  /*1f40*/  FSEL R36, R36, 1.46601546874880000000e+13, P5 ;  /* 0x5555555524247808 */ /* 0x000fe40002800000 */
[----:B------:R-:W-:-:S06]  /*1f50*/  FSEL R37, R37, 1.4166666269302368164, P5 ;  /* 0x3fb5555525257808 */ /* 0x000fcc0002800000 */
[----:B------:R-:W-:Y:S01]  /*1f60*/  DMUL R36, R36, UR34 ;  /* 0x0000002224247c28 */ /* 0x000fe20008000000 */
[----:B0-----:R-:W-:-:S04]  /*1f70*/  FADD R0, R0, R41 ;  /* 0x0000002900007221 */ /* 0x001fc80000000000 */
[----:B------:R0:W1:Y:S02]  /*1f80*/  F2F.F64.F32 R42, R0 ;  /* 0x00000000002a7310 */ /* 0x0000640000201800 */
[----:B0-----:R-:W-:Y:S01]  /*1f90*/  MOV R0, 0x1ff0 ;  /* 0x00001ff000007802 */ /* 0x001fe20000000f00 */
[----:B-1----:R-:W-:Y:S02]  /*1fa0*/  DFMA R34, R36, R42, R34 ;  /* 0x0000002a2422722b */ /* 0x002fe40000000022 */
        /* <DEDUP_REMOVED lines=37> */
.L_x_707:
[----:B------:R-:W-:Y:S01]  /*2200*/  FSETP.NEU.AND P5, PT, R24, 1, PT ;  /* 0x3f8000001800780b */ /* 0x000fe20003fad000 */
[----:B------:R-:W-:Y:S01]  /*2210*/  DADD R42, -RZ, |R30| ;  /* 0x00000000ff2a7229 */ /* 0x000fe2000000051e */
[----:B------:R-:W-:Y:S01]  /*2220*/  MOV R0, 0x22a0 ;  /* 0x000022a000007802 */ /* 0x000fe20000000f00 */
[----:B------:R-:W-:Y:S01]  /*2230*/  UMOV UR5, 0x40180000 ;  /* 0x4018000000057882 */ /* 0x000fe20000000000 */
[----:B------:R-:W-:Y:S01]  /*2240*/  FSEL R36, R34, 3.1249045965716459206e-25, P5 ;  /* 0x16c16c1722247808 */ /* 0x000fe20002800000 */
[----:B------:R-:W-:Y:S01]  /*2250*/  FADD R34, R3, R6 ;  /* 0x0000000603227221 */ /* 0x000fe20000000000 */
[----:B------:R-:W-:-:S05]  /*2260*/  FSEL R37, R35, 0.90138888359069824219, P5 ;  /* 0x3f66c16c23257808 */ /* 0x000fca0002800000 */
        /* <DEDUP_REMOVED lines=38> */
.L_x_708:
[----:B------:R-:W-:Y:S01]  /*24d0*/  LDS R0, [R19+0x108] ;  /* 0x0001080013007984 */ /* 0x000fe20000000800 */
[----:B------:R-:W-:Y:S01]  /*24e0*/  FSETP.NEU.AND P5, PT, R25, 1, PT ;  /* 0x3f8000001900780b */ /* 0x000fe20003fad000 */
[----:B------:R-:W-:Y:S02]  /*24f0*/  UMOV UR5, 0x40180000 ;  /* 0x4018000000057882 */ /* 0x000fe40000000000 */
[----:B------:R-:W0:Y:S01]  /*2500*/  LDS R41, [R19+0x2e8] ;  /* 0x0002e80013297984 */ /* 0x000e220000000800 */
[----:B------:R-:W-:Y:S02]  /*2510*/  FSEL R44, R44, 3.1249045965716459206e-25, P5 ;  /* 0x16c16c172c2c7808 */ /* 0x000fe40002800000 */
[----:B------:R-:W-:-:S06]  /*2520*/  FSEL R45, R45, 0.90138888359069824219, P5 ;  /* 0x3f66c16c2d2d7808 */ /* 0x000fcc0002800000 */
        /* <DEDUP_REMOVED lines=45> */
.L_x_709:
[----:B------:R-:W-:Y:S01]  /*2800*/  LDS R0, [R19+0x1ec] ;  /* 0x0001ec0013007984 */ /* 0x000fe20000000800 */
[----:B------:R-:W-:Y:S01]  /*2810*/  FSETP.NEU.AND P5, PT, R38, 1, PT ;  /* 0x3f8000002600780b */ /* 0x000fe20003fad000 */
[----:B------:R-:W-:Y:S01]  /*2820*/  F2F.F64.F32 R48, R48 ;  /* 0x0000003000307310 */ /* 0x000fe20000201800 */
[----:B------:R-:W-:Y:S01]  /*2830*/  UMOV UR5, 0x40200000 ;  /* 0x4020000000057882 */ /* 0x000fe20000000000 */
[----:B------:R-:W0:Y:S01]  /*2840*/  LDS R41, [R19+0x204] ;  /* 0x0002040013297984 */ /* 0x000e220000000800 */
[----:B------:R-:W-:Y:S02]  /*2850*/  FSEL R36, R36, 3.1249045965716459206e-25, P5 ;  /* 0x16c16c1724247808 */ /* 0x000fe40002800000 */
[----:B------:R-:W-:-:S06]  /*2860*/  FSEL R37, R37, 0.90138888359069824219, P5 ;  /* 0x3f66c16c25257808 */ /* 0x000fcc0002800000 */
        /* <DEDUP_REMOVED lines=43> */
.L_x_710:
[----:B------:R-:W-:Y:S01]  /*2b20*/  FSETP.NEU.AND P5, PT, R24, 1, PT ;  /* 0x3f8000001800780b */ /* 0x000fe20003fad000 */
[----:B------:R-:W-:Y:S01]  /*2b30*/  DADD R42, -RZ, |R30| ;  /* 0x00000000ff2a7229 */ /* 0x000fe2000000051e */
[----:B------:R-:W-:Y:S01]  /*2b40*/  MOV R0, 0x2bc0 ;  /* 0x00002bc000007802 */ /* 0x000fe20000000f00 */
[----:B------:R-:W-:Y:S01]  /*2b50*/  UMOV UR5, 0x40200000 ;  /* 0x4020000000057882 */ /* 0x000fe20000000000 */
[----:B------:R-:W-:Y:S01]  /*2b60*/  FSEL R36, R34, 2.6805903767080696074e-23, P5 ;  /* 0x1a01a01a22247808 */ /* 0x000fe20002800000 */
[----:B------:R-:W-:Y:S01]  /*2b70*/  FADD R34, R8, R21 ;  /* 0x0000001508227221 */ /* 0x000fe20000000000 */
[----:B------:R-:W-:-:S05]  /*2b80*/  FSEL R37, R35, 0.5390872955322265625, P5 ;  /* 0x3f0a01a023257808 */ /* 0x000fca0002800000 */
[----:B------:R-:W0:Y:S01]  /*2b90*/  F2F.F64.F32 R34, R34 ;  /* 0x0000002200227310 */ /* 0x000e220000201800 */
[----:B------:R-:W-:-:S11]  /*2ba0*/  DMUL R36, R36, UR30 ;  /* 0x0000001e24247c28 */ /* 0x000fd60008000000 */
[----:B0-----:R-:W-:Y:S05]  /*2bb0*/  CALL.REL.NOINC `($_Z18Leapfrog_3D_SolverifififfPfS_S_$__internal_accurate_pow) ;  /* 0x0000002400987944 */ /* 0x001fea0003c00000 */
[----:B------:R-:W-:Y:S01]  /*2bc0*/  UISETP.NE.AND UP0, UPT, UR39, URZ, UPT ;  /* 0x000000ff2700728c */ /* 0x000fe2000bf05270 */
[----:B------:R-:W-:Y:S01]  /*2bd0*/  FSETP.NEU.AND P6, PT, R25, RZ, PT ;  /* 0x000000ff1900720b */ /* 0x000fe20003fcd000 */
[----:B------:R-:W-:-:S03]  /*2be0*/  IMAD.MOV.U32 R44, RZ, RZ, 0x0 ;  /* 0x00000000ff2c7424 */ /* 0x000fc600078e00ff */
[----:B------:R-:W-:Y:S01]  /*2bf0*/  FSEL R0, R42, RZ, P6 ;  /* 0x000000ff2a007208 */ /* 0x000fe20003000000 */
[----:B------:R-:W-:Y:S01]  /*2c00*/  DADD R42, R30, 8 ;  /* 0x402000001e2a7429 */ /* 0x000fe20000000000 */
        /* <DEDUP_REMOVED lines=31> */
.L_x_711:
[----:B------:R-:W-:Y:S01]  /*2e00*/  LDS R0, [R19+0xb8] ;  /* 0x0000b80013007984 */ /* 0x000fe20000000800 */
[----:B------:R-:W-:Y:S01]  /*2e10*/  FSETP.NEU.AND P5, PT, R25, 1, PT ;  /* 0x3f8000001900780b */ /* 0x000fe20003fad000 */
[----:B------:R-:W-:Y:S02]  /*2e20*/  UMOV UR5, 0x40200000 ;  /* 0x4020000000057882 */ /* 0x000fe40000000000 */
[----:B------:R-:W0:Y:S01]  /*2e30*/  LDS R41, [R19+0x338] ;  /* 0x0003380013297984 */ /* 0x000e220000000800 */
[----:B------:R-:W-:Y:S02]  /*2e40*/  FSEL R44, R44, 2.6805903767080696074e-23, P5 ;  /* 0x1a01a01a2c2c7808 */ /* 0x000fe40002800000 */
[----:B------:R-:W-:-:S06]  /*2e50*/  FSEL R45, R45, 0.5390872955322265625, P5 ;  /* 0x3f0a01a02d2d7808 */ /* 0x000fcc0002800000 */
        /* <DEDUP_REMOVED lines=8> */
[----:B------:R-:W-:Y:S01]  /*2ee0*/  UISETP.NE.AND UP0, UPT, UR43, URZ, UPT ;  /* 0x000000ff2b00728c */ /* 0x000fe2000bf05270 */
        /* <DEDUP_REMOVED lines=37> */
.L_x_712:
[----:B------:R-:W-:Y:S01]  /*3140*/  LDS R0, [R19+0x1e8] ;  /* 0x0001e80013007984 */ /* 0x000fe20000000800 */
[----:B------:R-:W-:Y:S01]  /*3150*/  FSETP.NEU.AND P5, PT, R38, 1, PT ;  /* 0x3f8000002600780b */ /* 0x000fe20003fad000 */
[----:B------:R-:W-:Y:S01]  /*3160*/  F2F.F64.F32 R44, R47 ;  /* 0x0000002f002c7310 */ /* 0x000fe20000201800 */
[----:B------:R-:W-:Y:S01]  /*3170*/  UMOV UR5, 0x40240000 ;  /* 0x4024000000057882 */ /* 0x000fe20000000000 */
[----:B------:R-:W0:Y:S01]  /*3180*/  LDS R41, [R19+0x208] ;  /* 0x0002080013297984 */ /* 0x000e220000000800 */
[----:B------:R-:W-:Y:S02]  /*3190*/  FSEL R36, R36, 2.6805903767080696074e-23, P5 ;  /* 0x1a01a01a24247808 */ /* 0x000fe40002800000 */
[----:B------:R-:W-:-:S06]  /*31a0*/  FSEL R37, R37, 0.5390872955322265625, P5 ;  /* 0x3f0a01a025257808 */ /* 0x000fcc0002800000 */
        /* <DEDUP_REMOVED lines=43> */
.L_x_713:
[----:B------:R-:W-:Y:S01]  /*3460*/  FSETP.NEU.AND P5, PT, R24, 1, PT ;  /* 0x3f8000001800780b */ /* 0x000fe20003fad000 */
[----:B------:R-:W-:Y:S01]  /*3470*/  DADD R42, -RZ, |R30| ;  /* 0x00000000ff2a7229 */ /* 0x000fe2000000051e */
[----:B------:R-:W-:Y:S01]  /*3480*/  MOV R0, 0x3500 ;  /* 0x0000350000007802 */ /* 0x000fe20000000f00 */
[----:B------:R-:W-:Y:S01]  /*3490*/  UMOV UR5, 0x40240000 ;  /* 0x4024000000057882 */ /* 0x000fe20000000000 */
[----:B------:R-:W-:Y:S01]  /*34a0*/  FSEL R36, R34, -1.481905565015040338e-05, P5 ;  /* 0xb7789f5c22247808 */ /* 0x000fe20002800000 */
[----:B------:R-:W-:Y:S01]  /*34b0*/  FADD R34, R23, R20 ;  /* 0x0000001417227221 */ /* 0x000fe20000000000 */
[----:B------:R-:W-:-:S05]  /*34c0*/  FSEL R37, R35, 0.31736990809440612793, P5 ;  /* 0x3ea27e4f23257808 */ /* 0x000fca0002800000 */
        /* <DEDUP_REMOVED lines=39> */
.L_x_714:
[----:B------:R-:W-:Y:S01]  /*3740*/  LDS R0, [R19+0x68] ;  /* 0x0000680013007984 */ /* 0x000fe20000000800 */
[----:B------:R-:W-:Y:S01]  /*3750*/  FSETP.NEU.AND P5, PT, R25, 1, PT ;  /* 0x3f8000001900780b */ /* 0x000fe20003fad000 */
[----:B------:R-:W-:Y:S02]  /*3760*/  UMOV UR5, 0x40240000 ;  /* 0x4024000000057882 */ /* 0x000fe40000000000 */
[----:B------:R-:W0:Y:S01]  /*3770*/  LDS R41, [R19+0x388] ;  /* 0x0003880013297984 */ /* 0x000e220000000800 */
[----:B------:R-:W-:Y:S02]  /*3780*/  FSEL R44, R44, -1.481905565015040338e-05, P5 ;  /* 0xb7789f5c2c2c7808 */ /* 0x000fe40002800000 */
[----:B------:R-:W-:-:S06]  /*3790*/  FSEL R45, R45, 0.31736990809440612793, P5 ;  /* 0x3ea27e4f2d2d7808 */ /* 0x000fcc0002800000 */
        /* <DEDUP_REMOVED lines=46> */
.L_x_715:
[----:B------:R-:W-:Y:S01]  /*3a80*/  LDS R0, [R19+0x1e4] ;  /* 0x0001e40013007984 */ /* 0x000fe20000000800 */
[----:B------:R-:W-:Y:S01]  /*3a90*/  FSETP.NEU.AND P5, PT, R38, 1, PT ;  /* 0x3f8000002600780b */ /* 0x000fe20003fad000 */
[----:B------:R-:W-:Y:S01]  /*3aa0*/  F2F.F64.F32 R48, R48 ;  /* 0x0000003000307310 */ /* 0x000fe20000201800 */
[----:B------:R-:W-:Y:S01]  /*3ab0*/  UMOV UR5, 0x40280000 ;  /* 0x4028000000057882 */ /* 0x000fe20000000000 */
[----:B------:R-:W0:Y:S01]  /*3ac0*/  LDS R41, [R19+0x20c] ;  /* 0x00020c0013297984 */ /* 0x000e220000000800 */
[----:B------:R-:W-:Y:S02]  /*3ad0*/  FSEL R36, R36, -1.481905565015040338e-05, P5 ;  /* 0xb7789f5c24247808 */ /* 0x000fe40002800000 */
[----:B------:R-:W-:-:S06]  /*3ae0*/  FSEL R37, R37, 0.31736990809440612793, P5 ;  /* 0x3ea27e4f25257808 */ /* 0x000fcc0002800000 */
[----:B------:R-:W-:Y:S01]  /*3af0*/  DMUL R36, R36, UR34 ;  /* 0x0000002224247c28 */ /* 0x000fe20008000000 */
[----:B0-----:R-:W-:-:S04]  /*3b00*/  FADD R0, R0, R41 ;  /* 0x0000002900007221 */ /* 0x001fc80000000000 */
[----:B------:R0:W1:Y:S02]  /*3b10*/  F2F.F64.F32 R42, R0 ;  /* 0x00000000002a7310 */ /* 0x0000640000201800 */
[----:B0-----:R-:W-:Y:S01]  /*3b20*/  MOV R0, 0x3b80 ;  /* 0x00003b8000007802 */ /* 0x001fe20000000f00 */
[----:B-1----:R-:W-:Y:S02]  /*3b30*/  DFMA R34, R36, R42, R34 ;  /* 0x0000002a2422722b */ /* 0x002fe40000000022 */
[----:B------:R-:W-:-:S06]  /*3b40*/  DADD R42, -RZ, |R32| ;  /* 0x00000000ff2a7229 */ /* 0x000fcc0000000520 */
[----:B------:R-:W-:-:S10]  /*3b50*/  DADD R34, R34, R48 ;  /* 0x0000000022227229 */ /* 0x000fd40000000030 */
[----:B------:R0:W1:Y:S02]  /*3b60*/  F2F.F32.F64 R34, R34 ;  /* 0x0000002200227310 */ /* 0x0000640000301000 */
[----:B01----:R-:W-:Y:S05]  /*3b70*/  CALL.REL.NOINC `($_Z18Leapfrog_3D_SolverifififfPfS_S_$__internal_accurate_pow) ;  /* 0x0000001400a87944 */ /* 0x003fea0003c00000 */
        /* <DEDUP_REMOVED lines=36> */
.L_x_716:
[----:B------:R-:W-:Y:S01]  /*3dc0*/  FSETP.NEU.AND P0, PT, R24, 1, PT ;  /* 0x3f8000001800780b */ /* 0x000fe20003f0d000 */
[----:B------:R-:W-:Y:S01]  /*3dd0*/  DADD R42, -RZ, |R30| ;  /* 0x00000000ff2a7229 */ /* 0x000fe2000000051e */
[----:B------:R-:W-:Y:S01]  /*3de0*/  MOV R0, 0x3e60 ;  /* 0x00003e6000007802 */ /* 0x000fe20000000f00 */
[----:B------:R-:W-:Y:S01]  /*3df0*/  UMOV UR5, 0x40280000 ;  /* 0x4028000000057882 */ /* 0x000fe20000000000 */
[----:B------:R-:W-:Y:S01]  /*3e00*/  FSEL R48, R36, -1.54028256424871466263e+29, P0 ;  /* 0xeff8d89824307808 */ /* 0x000fe20000000000 */
[----:B------:R-:W-:Y:S01]  /*3e10*/  FADD R36, R18, R9 ;  /* 0x0000000912247221 */ /* 0x000fe20000000000 */
[----:B------:R-:W-:-:S05]  /*3e20*/  FSEL R49, R37, 0.17376267910003662109, P0 ;  /* 0x3e31eed825317808 */ /* 0x000fca0000000000 */
[----:B------:R-:W0:Y:S01]  /*3e30*/  F2F.F64.F32 R36, R36 ;  /* 0x0000002400247310 */ /* 0x000e220000201800 */
[----:B------:R-:W-:-:S11]  /*3e40*/  DMUL R48, R48, UR30 ;  /* 0x0000001e30307c28 */ /* 0x000fd60008000000 */
[----:B0-----:R-:W-:Y:S05]  /*3e50*/  CALL.REL.NOINC `($_Z18Leapfrog_3D_SolverifififfPfS_S_$__internal_accurate_pow) ;  /* 0x0000001000f07944 */ /* 0x001fea0003c00000 */
        /* <DEDUP_REMOVED lines=34> */
[----:B------:R-:W-:Y:S05]  /*4080*/  CALL.REL.NOINC `($__internal_29_$__cuda_sm20_div_rn_f64_full) ;  /* 0x0000000400407944 */ /* 0x000fea0003c00000 */
[----:B------:R-:W-:-:S07]  /*4090*/  IMAD.MOV.U32 R43, RZ, RZ, R41 ;  /* 0x000000ffff2b7224 */ /* 0x000fce00078e0029 */
.L_x_717:
[----:B------:R-:W-:Y:S01]  /*40a0*/  LDS R0, [R19+0x18] ;  /* 0x0000180013007984 */ /* 0x000fe20000000800 */
[----:B------:R-:W-:Y:S01]  /*40b0*/  FSETP.NEU.AND P0, PT, R25, 1, PT ;  /* 0x3f8000001900780b */ /* 0x000fe20003f0d000 */
[----:B------:R-:W-:Y:S02]  /*40c0*/  UMOV UR5, 0x40280000 ;  /* 0x4028000000057882 */ /* 0x000fe40000000000 */
[----:B------:R-:W0:Y:S01]  /*40d0*/  LDS R9, [R19+0x3d8] ;  /* 0x0003d80013097984 */ /* 0x000e220000000800 */
[----:B------:R-:W-:Y:S02]  /*40e0*/  FSEL R42, R42, -1.54028256424871466263e+29, P0 ;  /* 0xeff8d8982a2a7808 */ /* 0x000fe40000000000 */
[----:B------:R-:W-:-:S06]  /*40f0*/  FSEL R43, R43, 0.17376267910003662109, P0 ;  /* 0x3e31eed82b2b7808 */ /* 0x000fcc0000000000 */
        /* <DEDUP_REMOVED lines=43> */
.L_x_718:
        /* <DEDUP_REMOVED lines=11> */
[----:B------:R-:W-:-:S07]  /*4460*/  DMUL R24, R24, UR34 ;  /* 0x0000002218187c28 */ /* 0x000fce0008000000 */
[----:B------:R-:W1:Y:S01]  /*4470*/  F2F.F64.F32 R34, R34 ;  /* 0x0000002200227310 */ /* 0x000e620000201800 */
[----:B0-----:R-:W-:-:S08]  /*4480*/  DFMA R24, R24, R38, R36 ;  /* 0x000000261818722b */ /* 0x001fd00000000024 */
[----:B-1----:R-:W-:Y:S01]  /*4490*/  DADD R24, R24, R34 ;  /* 0x0000000018187229 */ /* 0x002fe20000000022 */
[----:B------:R-:W-:Y:S01]  /*44a0*/  FADD R9, R4, R4 ;  /* 0x0000000404097221 */ /* 0x000fe20000000000 */
[----:B------:R-:W0:Y:S08]  /*44b0*/  LDC R35, c[0x0][0x380] ;  /* 0x0000e000ff237b82 */ /* 0x000e300000000800 */
[----:B------:R-:W3:Y:S01]  /*44c0*/  F2F.F32.F64 R24, R24 ;  /* 0x0000001800187310 */ /* 0x000ee20000301000 */
[----:B------:R-:W-:-:S04]  /*44d0*/  UIADD3 UR6, UPT, UPT, UR6, 0x1, URZ ;  /* 0x0000000106067890 */ /* 0x000fc8000fffe0ff */
[----:B------:R-:W-:Y:S01]  /*44e0*/  UISETP.NE.AND UP0, UPT, UR6, -0xc, UPT ;  /* 0xfffffff40600788c */ /* 0x000fe2000bf05270 */
[C---:B0-----:R-:W-:Y:S02]  /*44f0*/  IMAD R13, R35.reuse, UR38, R13 ;  /* 0x00000026230d7c24 */ /* 0x041fe4000f8e020d */
[C---:B------:R-:W-:Y:S02]  /*4500*/  IMAD R16, R35.reuse, UR38, R16 ;  /* 0x0000002623107c24 */ /* 0x040fe4000f8e0210 */
[C---:B------:R-:W-:Y:S02]  /*4510*/  IMAD R14, R35.reuse, UR38, R14 ;  /* 0x00000026230e7c24 */ /* 0x040fe4000f8e020e */
[----:B------:R-:W-:Y:S02]  /*4520*/  IMAD R15, R35, UR38, R15 ;  /* 0x00000026230f7c24 */ /* 0x000fe4000f8e020f */
[----:B--2---:R-:W-:-:S04]  /*4530*/  FADD R9, R9, -R18 ;  /* 0x8000001209097221 */ /* 0x004fc80000000000 */
[----:B---3--:R-:W-:-:S05]  /*4540*/  FFMA R19, R24, R40, R9 ;  /* 0x0000002818137223 */ /* 0x008fca0000000009 */
[----:B------:R0:W-:Y:S01]  /*4550*/  STG.E desc[UR28][R26.64], R19 ;  /* 0x000000131a007986 */ /* 0x0001e2000c10191c */
[----:B------:R-:W-:Y:S01]  /*4560*/  IMAD.MOV.U32 R9, RZ, RZ, R20 ;  /* 0x000000ffff097224 */ /* 0x000fe200078e0014 */
[----:B------:R-:W-:Y:S06]  /*4570*/  BRA.U UP0, `(.L_x_719) ;  /* 0xffffffc500907547 */ /* 0x000fec000b83ffff */
[----:B------:R-:W-:Y:S05]  /*4580*/  EXIT ;  /* 0x000000000000794d */ /* 0x000fea0003800000 */
        .weak           $__internal_29_$__cuda_sm20_div_rn_f64_full
        .type           $__internal_29_$__cuda_sm20_div_rn_f64_full,@function
        .size           $__internal_29_$__cuda_sm20_div_rn_f64_full,($__internal_30_$__cuda_sm3x_div_rn_noftz_f32_slowpath - $__internal_29_$__cuda_sm20_div_rn_f64_full)
$__internal_29_$__cuda_sm20_div_rn_f64_full:
        /* <DEDUP_REMOVED lines=35> */
.L_x_720:
        /* <DEDUP_REMOVED lines=37> */
.L_x_721:
        /* <DEDUP_REMOVED lines=17> */
.L_x_724:
[----:B------:R-:W-:Y:S01]  /*4b20*/  LOP3.LUT R41, R51, 0x80000, RZ, 0xfc, !PT ;  /* 0x0008000033297812 */ /* 0x000fe200078efcff */
[----:B------:R-:W-:-:S04]  /*4b30*/  IMAD.MOV.U32 R60, RZ, RZ, R50 ;  /* 0x000000ffff3c7224 */ /* 0x000fc800078e0032 */
[----:B------:R-:W-:Y:S01]  /*4b40*/  IMAD.MOV.U32 R61, RZ, RZ, R41 ;  /* 0x000000ffff3d7224 */ /* 0x000fe200078e0029 */
[----:B------:R-:W-:Y:S06]  /*4b50*/  BRA `(.L_x_722) ;  /* 0x00000000000c7947 */ /* 0x000fec0003800000 */
.L_x_723:
[----:B------:R-:W-:Y:S01]  /*4b60*/  LOP3.LUT R41, R55, 0x80000, RZ, 0xfc, !PT ;  /* 0x0008000037297812 */ /* 0x000fe200078efcff */
[----:B------:R-:W-:-:S04]  /*4b70*/  IMAD.MOV.U32 R60, RZ, RZ, R54 ;  /* 0x000000ffff3c7224 */ /* 0x000fc800078e0036 */
[----:B------:R-:W-:-:S07]  /*4b80*/  IMAD.MOV.U32 R61, RZ, RZ, R41 ;  /* 0x000000ffff3d7224 */ /* 0x000fce00078e0029 */
.L_x_722:
[----:B------:R-:W-:Y:S02]  /*4b90*/  IMAD.MOV.U32 R44, RZ, RZ, R0 ;  /* 0x000000ffff2c7224 */ /* 0x000fe400078e0000 */
[----:B------:R-:W-:Y:S02]  /*4ba0*/  IMAD.MOV.U32 R45, RZ, RZ, 0x0 ;  /* 0x00000000ff2d7424 */ /* 0x000fe400078e00ff */
[----:B------:R-:W-:Y:S02]  /*4bb0*/  IMAD.MOV.U32 R42, RZ, RZ, R60 ;  /* 0x000000ffff2a7224 */ /* 0x000fe400078e003c */
[----:B------:R-:W-:Y:S01]  /*4bc0*/  IMAD.MOV.U32 R41, RZ, RZ, R61 ;  /* 0x000000ffff297224 */ /* 0x000fe200078e003d */
[----:B------:R-:W-:Y:S06]  /*4bd0*/  RET.REL.NODEC R44 `(_Z18Leapfrog_3D_SolverifififfPfS_S_) ;  /* 0xffffffb42c087950 */ /* 0x000fec0003c3ffff */
        .weak           $__internal_30_$__cuda_sm3x_div_rn_noftz_f32_slowpath
        .type           $__internal_30_$__cuda_sm3x_div_rn_noftz_f32_slowpath,@function
        .size           $__internal_30_$__cuda_sm3x_div_rn_noftz_f32_slowpath,($_Z18Leapfrog_3D_SolverifififfPfS_S_$__internal_accurate_pow - $__internal_30_$__cuda_sm3x_div_rn_noftz_f32_slowpath)
$__internal_30_$__cuda_sm3x_div_rn_noftz_f32_slowpath:
        /* <DEDUP_REMOVED lines=34> */
.L_x_725:
        /* <DEDUP_REMOVED lines=50> */
.L_x_731:
[----:B------:R-:W-:-:S04]  /*5120*/  LOP3.LUT R7, R7, 0x80000000, RZ, 0xc0, !PT ;  /* 0x8000000007077812 */ /* 0x000fc800078ec0ff */
[----:B------:R-:W-:Y:S01]  /*5130*/  LOP3.LUT R7, R7, 0x7f800000, RZ, 0xfc, !PT ;  /* 0x7f80000007077812 */ /* 0x000fe200078efcff */
[----:B------:R-:W-:Y:S06]  /*5140*/  BRA `(.L_x_732) ;  /* 0x0000000000287947 */ /* 0x000fec0003800000 */
.L_x_730:
[----:B------:R-:W-:Y:S01]  /*5150*/  IMAD R7, R3, 0x800000, R7 ;  /* 0x0080000003077824 */ /* 0x000fe200078e0207 */
[----:B------:R-:W-:Y:S06]  /*5160*/  BRA `(.L_x_732) ;  /* 0x0000000000207947 */ /* 0x000fec0003800000 */
.L_x_729:
[----:B------:R-:W-:-:S04]  /*5170*/  LOP3.LUT R2, R3, 0x80000000, R2, 0x48, !PT ;  /* 0x8000000003027812 */ /* 0x000fc800078e4802 */
[----:B------:R-:W-:Y:S01]  /*5180*/  LOP3.LUT R7, R2, 0x7f800000, RZ, 0xfc, !PT ;  /* 0x7f80000002077812 */ /* 0x000fe200078efcff */
[----:B------:R-:W-:Y:S06]  /*5190*/  BRA `(.L_x_732) ;  /* 0x0000000000147947 */ /* 0x000fec0003800000 */
.L_x_728:
[----:B------:R-:W-:Y:S01]  /*51a0*/  LOP3.LUT R7, R3, 0x80000000, R2, 0x48, !PT ;  /* 0x8000000003077812 */ /* 0x000fe200078e4802 */
[----:B------:R-:W-:Y:S06]  /*51b0*/  BRA `(.L_x_732) ;  /* 0x00000000000c7947 */ /* 0x000fec0003800000 */
.L_x_727:
[----:B------:R-:W0:Y:S01]  /*51c0*/  MUFU.RSQ R7, -QNAN ;  /* 0xffc0000000077908 */ /* 0x000e220000001400 */
[----:B------:R-:W-:Y:S05]  /*51d0*/  BRA `(.L_x_732) ;  /* 0x0000000000047947 */ /* 0x000fea0003800000 */
.L_x_726:
[----:B------:R-:W-:-:S07]  /*51e0*/  FADD.FTZ R7, R0, R3 ;  /* 0x0000000300077221 */ /* 0x000fce0000010000 */
.L_x_732:
[----:B------:R-:W-:Y:S02]  /*51f0*/  IMAD.MOV.U32 R2, RZ, RZ, R4 ;  /* 0x000000ffff027224 */ /* 0x000fe400078e0004 */
[----:B------:R-:W-:-:S04]  /*5200*/  IMAD.MOV.U32 R3, RZ, RZ, 0x0 ;  /* 0x00000000ff037424 */ /* 0x000fc800078e00ff */
[----:B0-----:R-:W-:Y:S05]  /*5210*/  RET.REL.NODEC R2 `(_Z18Leapfrog_3D_SolverifififfPfS_S_) ;  /* 0xffffffac02787950 */ /* 0x001fea0003c3ffff */
        .type           $_Z18Leapfrog_3D_SolverifififfPfS_S_$__internal_accurate_pow,@function
        .size           $_Z18Leapfrog_3D_SolverifififfPfS_S_$__internal_accurate_pow,(.L_x_900 - $_Z18Leapfrog_3D_SolverifififfPfS_S_$__internal_accurate_pow)
$_Z18Leapfrog_3D_SolverifififfPfS_S_$__internal_accurate_pow:
[----:B------:R-:W-:Y:S01]  /*5220*/  ISETP.GT.U32.AND P6, PT, R43, 0xfffff, PT ;  /* 0x000fffff2b00780c */ /* 0x000fe20003fc4070 */
[----:B------:R-:W-:Y:S01]  /*5230*/  IMAD.MOV.U32 R50, RZ, RZ, RZ ;  /* 0x000000ffff327224 */ /* 0x000fe200078e00ff */
[----:B------:R-:W-:Y:S01]  /*5240*/  SHF.R.U32.HI R41, RZ, 0x14, R43 ;  /* 0x00000014ff297819 */ /* 0x000fe2000001162b */
[----:B------:R-:W-:Y:S02]  /*5250*/  USHF.L.U32 UR17, UR5, 0x1, URZ ;  /* 0x0000000105117899 */ /* 0x000fe400080006ff */
[----:B------:R-:W-:Y:S02]  /*5260*/  UP2UR UR26, UPR, URZ, 0x1 ;  /* 0x00000001ff1a7883 */ /* 0x000fe40008000000 */
[----:B------:R-:W-:Y:S02]  /*5270*/  ULOP3.LUT UR16, UR5, 0xff0fffff, URZ, 0xc0, !UPT ;  /* 0xff0fffff05107892 */ /* 0x000fe4000f8ec0ff */
[----:B------:R-:W-:Y:S01]  /*5280*/  UISETP.GT.U32.AND UP0, UPT, UR17, -0x2000001, UPT ;  /* 0xfdffffff1100788c */ /* 0x000fe2000bf04070 */
[----:B------:R-:W-:Y:S01]  /*5290*/  UMOV UR27, 0x3eb0f5ff ;  /* 0x3eb0f5ff001b7882 */ /* 0x000fe20000000000 */
[----:B------:R-:W-:-:S02]  /*52a0*/  UMOV UR36, 0x3b39803f ;  /* 0x3b39803f00247882 */ /* 0x000fc40000000000 */
        /* <DEDUP_REMOVED lines=13> */
[----:B------:R-:W-:-:S13]  /*5380*/  ISETP.GE.U32.AND P6, PT, R45, 0x3ff6a09f, PT ;  /* 0x3ff6a09f2d00780c */ /* 0x000fda0003fc6070 */
        /* <DEDUP_REMOVED lines=67> */
[----:B------:R-:W-:Y:S01]  /*57c0*/  DADD R62, R62, R44 ;  /* 0x000000003e3e7229 */ /* 0x000fe2000000002c */
[----:B------:R-:W-:Y:S01]  /*57d0*/  LOP3.LUT R44, R43, 0x80000000, RZ, 0x3c, !PT ;  /* 0x800000002b2c7812 */ /* 0x000fe200078e3cff */
[----:B------:R-:W-:-:S06]  /*57e0*/  IMAD.MOV.U32 R45, RZ, RZ, 0x43300000 ;  /* 0x43300000ff2d7424 */ /* 0x000fcc00078e00ff */
[----:B------:R-:W-:Y:S02]  /*57f0*/  DADD R52, R50, R62 ;  /* 0x0000000032347229 */ /* 0x000fe4000000003e */
[----:B------:R-:W-:Y:S01]  /*5800*/  DADD R44, R44, -UR26 ;  /* 0x8000001a2c2c7e29 */ /* 0x000fe20008000000 */
[----:B------:R-:W-:Y:S01]  /*5810*/  UMOV UR26, 0xfefa39ef ;  /* 0xfefa39ef001a7882 */ /* 0x000fe20000000000 */
[----:B------:R-:W-:-:S04]  /*5820*/  UMOV UR27, 0x3fe62e42 ;  /* 0x3fe62e42001b7882 */ /* 0x000fc80000000000 */
[--C-:B------:R-:W-:Y:S02]  /*5830*/  DADD R54, R50, -R52.reuse ;  /* 0x0000000032367229 */ /* 0x100fe40000000834 */
[----:B------:R-:W-:-:S06]  /*5840*/  DFMA R42, R44, UR26, R52 ;  /* 0x0000001a2c2a7c2b */ /* 0x000fcc0008000034 */
[----:B------:R-:W-:Y:S02]  /*5850*/  DADD R54, R62, R54 ;  /* 0x000000003e367229 */ /* 0x000fe40000000036 */
[----:B------:R-:W-:-:S08]  /*5860*/  DFMA R50, R44, -UR26, R42 ;  /* 0x8000001a2c327c2b */ /* 0x000fd0000800002a */
        /* <DEDUP_REMOVED lines=68> */
.L_x_733:
[----:B------:R-:W-:Y:S01]  /*5cb0*/  DFMA R50, R50, R42, R42 ;  /* 0x0000002a3232722b */ /* 0x000fe2000000002a */
[----:B------:R-:W-:Y:S01]  /*5cc0*/  IMAD.MOV.U32 R44, RZ, RZ, R0 ;  /* 0x000000ffff2c7224 */ /* 0x000fe200078e0000 */
[----:B------:R-:W-:Y:S01]  /*5cd0*/  DSETP.NEU.AND P6, PT, |R42|, +INF , PT ;  /* 0x7ff000002a00742a */ /* 0x000fe20003fcd200 */
[----:B------:R-:W-:-:S07]  /*5ce0*/  IMAD.MOV.U32 R45, RZ, RZ, 0x0 ;  /* 0x00000000ff2d7424 */ /* 0x000fce00078e00ff */
[----:B------:R-:W-:Y:S02]  /*5cf0*/  FSEL R42, R42, R50, !P6 ;  /* 0x000000322a2a7208 */ /* 0x000fe40007000000 */
[----:B------:R-:W-:Y:S01]  /*5d00*/  FSEL R41, R43, R51, !P6 ;  /* 0x000000332b297208 */ /* 0x000fe20007000000 */
[----:B------:R-:W-:Y:S06]  /*5d10*/  RET.REL.NODEC R44 `(_Z18Leapfrog_3D_SolverifififfPfS_S_) ;  /* 0xffffffa02cb87950 */ /* 0x000fec0003c3ffff */
.L_x_734:
        /* <DEDUP_REMOVED lines=14> */
.L_x_900:


//--------------------- .text._Z42Discontinuous_Galerkin_3D_Solver_OptimizedifififfPfS_S_ --------------------------
	.section	.text._Z42Discontinuous_Galerkin_3D_Solver_OptimizedifififfPfS_S_,"ax",@progbits
	.align	128
        .global         _Z42Discontinuous_Galerkin_3D_Solver_OptimizedifififfPfS_S_
        .type           _Z42Discontinuous_Galerkin_3D_Solver_OptimizedifififfPfS_S_,@function
        .size           _Z42Discontinuous_Galerkin_3D_Solver_OptimizedifififfPfS_S_,(.L_x_901 - _Z42Discontinuous_Galerkin_3D_Solver_OptimizedifififfPfS_S_)
        .other          _Z42Discontinuous_Galerkin_3D_Solver_OptimizedifififfPfS_S_,@"STO_CUDA_ENTRY STV_DEFAULT"
_Z42Discontinuous_Galerkin_3D_Solver_OptimizedifififfPfS_S_:
.text._Z42Discontinuous_Galerkin_3D_Solver_OptimizedifififfPfS_S_:
        /* <DEDUP_REMOVED lines=8> */
[----:B------:R-:W0:Y:S01]  /*0080*/  S2R R12, SR_TID.Z ;  /* 0x00000000000c7919 */ /* 0x000e220000002300 */
[----:B------:R-:W1:Y:S01]  /*0090*/  LDC.64 R2, c[0x0][0x380] ;  /* 0x0000e000ff027b82 */ /* 0x000e620000000a00 */
[----:B------:R-:W2:Y:S07]  /*00a0*/  S2R R10, SR_TID.Y ;  /* 0x00000000000a7919 */ /* 0x000eae0000002200 */
[----:B------:R-:W3:Y:S08]  /*00b0*/  LDC.64 R4, c[0x0][0x388] ;  /* 0x0000e200ff047b82 */ /* 0x000ef00000000a00 */
[----:B------:R-:W4:Y:S08]  /*00c0*/  LDC.64 R6, c[0x0][0x390] ;  /* 0x0000e400ff067b82 */ /* 0x000f300000000a00 */
[----:B------:R-:W2:Y:S01]  /*00d0*/  LDC R13, c[0x0][0x364] ;  /* 0x0000d900ff0d7b82 */ /* 0x000ea20000000800 */
[----:B-1----:R-:W-:-:S07]  /*00e0*/  FMUL R0, R3, R3 ;  /* 0x0000000303007220 */ /* 0x002fce0000400000 */
[----:B------:R-:W0:Y:S01]  /*00f0*/  S2UR UR5, SR_CTAID.Z ;  /* 0x00000000000579c3 */ /* 0x000e220000002700 */
[----:B---3--:R-:W-:Y:S01]  /*0100*/  FMUL R3, R5, R5 ;  /* 0x0000000505037220 */ /* 0x008fe20000400000 */
[C---:B------:R-:W-:Y:S02]  /*0110*/  IMAD R2, R4.reuse, R2, RZ ;  /* 0x0000000204027224 */ /* 0x040fe400078e02ff */
[----:B------:R-:W-:-:S04]  /*0120*/  VIADD R4, R4, 0xffffffff ;  /* 0xffffffff04047836 */ /* 0x000fc80000000000 */
[----:B------:R-:W0:Y:S01]  /*0130*/  LDC R11, c[0x0][0x368] ;  /* 0x0000da00ff0b7b82 */ /* 0x000e220000000800 */
[----:B------:R-:W1:Y:S01]  /*0140*/  LDCU UR6, c[0x0][0x378] ;  /* 0x00006f00ff0677ac */ /* 0x000e620008000800 */
[----:B----4-:R-:W-:Y:S02]  /*0150*/  VIADD R5, R6, 0xffffffff ;  /* 0xffffffff06057836 */ /* 0x010fe40000000000 */
[----:B------:R-:W-:Y:S01]  /*0160*/  FMUL R6, R7, R7 ;  /* 0x0000000707067220 */ /* 0x000fe20000400000 */
[----:B------:R-:W3:Y:S03]  /*0170*/  LDCU UR7, c[0x0][0x374] ;  /* 0x00006e80ff0777ac */ /* 0x000ee60008000800 */
[----:B------:R-:W2:Y:S01]  /*0180*/  S2UR UR4, SR_CTAID.Y ;  /* 0x00000000000479c3 */ /* 0x000ea20000002600 */
[----:B------:R-:W4:Y:S07]  /*0190*/  LDCU UR8, c[0x0][0x370] ;  /* 0x00006e00ff0877ac */ /* 0x000f2e0008000800 */
[----:B------:R-:W5:Y:S08]  /*01a0*/  LDC R14, c[0x0][0x398] ;  /* 0x0000e600ff0e7b82 */ /* 0x000f700000000800 */
[----:B------:R-:W5:Y:S01]  /*01b0*/  LDC.64 R16, c[0x0][0x358] ;  /* 0x0000d600ff107b82 */ /* 0x000f620000000a00 */
[----:B0-----:R-:W-:-:S02]  /*01c0*/  IMAD R7, R11, UR5, R12 ;  /* 0x000000050b077c24 */ /* 0x001fc4000f8e020c */
[----:B-1----:R-:W-:Y:S02]  /*01d0*/  IMAD R11, R11, UR6, RZ ;  /* 0x000000060b0b7c24 */ /* 0x002fe4000f8e02ff */
[----:B----4-:R-:W-:Y:S01]  /*01e0*/  IMAD R15, R15, UR8, RZ ;  /* 0x000000080f0f7c24 */ /* 0x010fe2000f8e02ff */
[----:B------:R-:W-:Y:S01]  /*01f0*/  IADD3 R12, PT, PT, R7, -0x1, RZ ;  /* 0xffffffff070c7810 */ /* 0x000fe20007ffe0ff */
[C---:B--2---:R-:W-:Y:S02]  /*0200*/  IMAD R9, R13.reuse, UR4, R10 ;  /* 0x000000040d097c24 */ /* 0x044fe4000f8e020a */
[----:B---3--:R-:W-:Y:S02]  /*0210*/  IMAD R13, R13, UR7, RZ ;  /* 0x000000070d0d7c24 */ /* 0x008fe4000f8e02ff */
[----:B-----5:R-:W-:Y:S01]  /*0220*/  FMUL R10, R14, R14 ;  /* 0x0000000e0e0a7220 */ /* 0x020fe20000400000 */
[----:B------:R-:W-:-:S07]  /*0230*/  IMAD R14, R2, R11, RZ ;  /* 0x0000000b020e7224 */ /* 0x000fce00078e02ff */
.L_x_753:
[----:B------:R-:W-:Y:S01]  /*0240*/  ISETP.GT.U32.AND P0, PT, R9, 0xf3, PT ;  /* 0x000000f30900780c */ /* 0x000fe20003f04070 */
[----:B------:R-:W-:-:S12]  /*0250*/  BSSY.RECONVERGENT B1, `(.L_x_737) ;  /* 0x0000091000017945 */ /* 0x000fd80003800200 */
[----:B0-----:R-:W-:Y:S05]  /*0260*/  @P0 BRA `(.L_x_738) ;  /* 0x00000008003c0947 */ /* 0x001fea0003800000 */
[----:B------:R-:W0:Y:S01]  /*0270*/  LDCU UR4, c[0x0][0x380] ;  /* 0x00007000ff0477ac */ /* 0x000e220008000800 */
[----:B------:R-:W-:Y:S01]  /*0280*/  IMAD.MOV.U32 R24, RZ, RZ, R9 ;  /* 0x000000ffff187224 */ /* 0x000fe200078e0009 */
[----:B0-----:R-:W-:-:S06]  /*0290*/  UIADD3 UR4, UPT, UPT, UR4, -0x1, URZ ;  /* 0xffffffff04047890 */ /* 0x001fcc000fffe0ff */
[----:B------:R-:W-:-:S04]  /*02a0*/  ISETP.GE.AND P0, PT, R8, UR4, PT ;  /* 0x0000000408007c0c */ /* 0x000fc8000bf06270 */
[----:B------:R-:W-:-:S13]  /*02b0*/  ISETP.GT.AND P0, PT, R8, RZ, !P0 ;  /* 0x000000ff0800720c */ /* 0x000fda0004704270 */
.L_x_752:
[----:B------:R-:W-:Y:S01]  /*02c0*/  ISETP.GT.U32.AND P1, PT, R7, 0xf3, PT ;  /* 0x000000f30700780c */ /* 0x000fe20003f24070 */
[----:B------:R-:W-:-:S12]  /*02d0*/  BSSY.RECONVERGENT B2, `(.L_x_739) ;  /* 0x0000085000027945 */ /* 0x000fd80003800200 */
[----:B0-----:R-:W-:Y:S05]  /*02e0*/  @P1 BRA `(.L_x_740) ;  /* 0x00000008000c1947 */ /* 0x001fea0003800000 */
[----:B------:R-:W0:Y:S01]  /*02f0*/  LDCU UR4, c[0x0][0x388] ;  /* 0x00007100ff0477ac */ /* 0x000e220008000800 */
[C---:B------:R-:W-:Y:S02]  /*0300*/  ISETP.NE.AND P1, PT, R24.reuse, RZ, P0 ;  /* 0x000000ff1800720c */ /* 0x040fe40000725270 */
[----:B------:R-:W-:Y:S01]  /*0310*/  MOV R26, R7 ;  /* 0x00000007001a7202 */ /* 0x000fe20000000f00 */
[----:B------:R-:W1:Y:S01]  /*0320*/  LDCU UR5, c[0x0][0x380] ;  /* 0x00007000ff0577ac */ /* 0x000e620008000800 */
[----:B------:R-:W-:Y:S01]  /*0330*/  ISETP.LT.AND P1, PT, R24, R4, P1 ;  /* 0x000000041800720c */ /* 0x000fe20000f21270 */
[--C-:B0-----:R-:W-:Y:S02]  /*0340*/  IMAD R25, R7, UR4, R24.reuse ;  /* 0x0000000407197c24 */ /* 0x101fe4000f8e0218 */
[----:B------:R-:W-:Y:S02]  /*0350*/  IMAD R27, R12, UR4, R24 ;  /* 0x000000040c1b7c24 */ /* 0x000fe4000f8e0218 */
[----:B------:R-:W-:-:S02]  /*0360*/  VIADD R29, R25, 0xffffffff ;  /* 0xffffffff191d7836 */ /* 0x000fc40000000000 */
[--C-:B-1----:R-:W-:Y:S02]  /*0370*/  IMAD R25, R25, UR5, R8.reuse ;  /* 0x0000000519197c24 */ /* 0x102fe4000f8e0208 */
[--C-:B------:R-:W-:Y:S02]  /*0380*/  IMAD R27, R27, UR5, R8.reuse ;  /* 0x000000051b1b7c24 */ /* 0x100fe4000f8e0208 */
[----:B------:R-:W-:-:S07]  /*0390*/  IMAD R29, R29, UR5, R8 ;  /* 0x000000051d1d7c24 */ /* 0x000fce000f8e0208 */
.L_x_751:
[C---:B------:R-:W-:Y:S01]  /*03a0*/  ISETP.EQ.OR P2, PT, R26.reuse, RZ, !P1 ;  /* 0x000000ff1a00720c */ /* 0x040fe20004f42670 */
[----:B------:R-:W-:Y:S03]  /*03b0*/  BSSY.RECONVERGENT B3, `(.L_x_741) ;  /* 0x0000072000037945 */ /* 0x000fe60003800200 */
[----:B------:R-:W-:Y:S01]  /*03c0*/  ISETP.GE.OR P2, PT, R26, R5, P2 ;  /* 0x000000051a00720c */ /* 0x000fe20001746670 */
[----:B------:R-:W-:-:S05]  /*03d0*/  IMAD.IADD R26, R11, 0x1, R26 ;  /* 0x000000010b1a7824 */ /* 0x000fca00078e021a */
[----:B------:R-:W-:-:S07]  /*03e0*/  ISETP.GE.U32.AND P4, PT, R26, 0xf4, PT ;  /* 0x000000f41a00780c */ /* 0x000fce0003f86070 */
[----:B0-----:R-:W-:Y:S06]  /*03f0*/  @P2 BRA `(.L_x_742) ;  /* 0x0000000400b42947 */ /* 0x001fec0003800000 */
[----:B------:R-:W0:Y:S01]  /*0400*/  LDC.64 R18, c[0x0][0x3a8] ;  /* 0x0000ea00ff127b82 */ /* 0x000e220000000a00 */
[C---:B------:R-:W-:Y:S02]  /*0410*/  R2UR UR6, R16.reuse ;  /* 0x00000000100672ca */ /* 0x040fe400000e0000 */
[C---:B------:R-:W-:Y:S02]  /*0420*/  R2UR UR7, R17.reuse ;  /* 0x00000000110772ca */ /* 0x040fe400000e0000 */
[C---:B------:R-:W-:Y:S02]  /*0430*/  R2UR UR4, R16.reuse ;  /* 0x00000000100472ca */ /* 0x040fe400000e0000 */
[C---:B------:R-:W-:Y:S02]  /*0440*/  R2UR UR5, R17.reuse ;  /* 0x00000000110572ca */ /* 0x040fe400000e0000 */
[----:B------:R-:W-:Y:S02]  /*0450*/  R2UR UR8, R16 ;  /* 0x00000000100872ca */ /* 0x000fe400000e0000 */
[----:B------:R-:W-:Y:S01]  /*0460*/  R2UR UR9, R17 ;  /* 0x00000000110972ca */ /* 0x000fe200000e0000 */
[----:B0-----:R-:W-:-:S05]  /*0470*/  IMAD.WIDE R18, R25, 0x4, R18 ;  /* 0x0000000419127825 */ /* 0x001fca00078e0212 */
[----:B------:R-:W2:Y:S04]  /*0480*/  LDG.E.CONSTANT R28, desc[UR6][R18.64] ;  /* 0x00000006121c7981 */ /* 0x000ea8000c1e9900 */
[----:B------:R-:W3:Y:S04]  /*0490*/  LDG.E.CONSTANT R20, desc[UR4][R18.64+0x4] ;  /* 0x0000040412147981 */ /* 0x000ee8000c1e9900 */
[----:B------:R-:W4:Y:S01]  /*04a0*/  LDG.E.CONSTANT R21, desc[UR8][R18.64+-0x4] ;  /* 0xfffffc0812157981 */ /* 0x000f22000c1e9900 */
[----:B------:R-:W0:Y:S01]  /*04b0*/  MUFU.RCP R23, R0 ;  /* 0x0000000000177308 */ /* 0x000e220000001000 */
[----:B------:R-:W-:Y:S01]  /*04c0*/  BSSY.RECONVERGENT B4, `(.L_x_743) ;  /* 0x000000f000047945 */ /* 0x000fe20003800200 */
[----:B0-----:R-:W-:-:S04]  /*04d0*/  FFMA R22, -R0, R23, 1 ;  /* 0x3f80000000167423 */ /* 0x001fc80000000117 */
[----:B------:R-:W-:Y:S01]  /*04e0*/  FFMA R22, R23, R22, R23 ;  /* 0x0000001617167223 */ /* 0x000fe20000000017 */
[----:B--2---:R-:W-:-:S04]  /*04f0*/  FADD R31, R28, R28 ;  /* 0x0000001c1c1f7221 */ /* 0x004fc80000000000 */
[----:B---3--:R-:W-:-:S04]  /*0500*/  FADD R20, R20, -R31 ;  /* 0x8000001f14147221 */ /* 0x008fc80000000000 */
[----:B----4-:R-:W-:-:S04]  /*0510*/  FADD R21, R20, R21 ;  /* 0x0000001514157221 */ /* 0x010fc80000000000 */
[----:B------:R-:W0:Y:S01]  /*0520*/  FCHK P2, R21, R0 ;  /* 0x0000000015007302 */ /* 0x000e220000040000 */
[----:B------:R-:W-:-:S04]  /*0530*/  FFMA R23, R21, R22, RZ ;  /* 0x0000001615177223 */ /* 0x000fc800000000ff */
[----:B------:R-:W-:-:S04]  /*0540*/  FFMA R30, -R0, R23, R21 ;  /* 0x00000017001e7223 */ /* 0x000fc80000000115 */
[----:B------:R-:W-:Y:S01]  /*0550*/  FFMA R30, R22, R30, R23 ;  /* 0x0000001e161e7223 */ /* 0x000fe20000000017 */
[----:B0-----:R-:W-:Y:S06]  /*0560*/  @!P2 BRA `(.L_x_744) ;  /* 0x000000000010a947 */ /* 0x001fec0003800000 */
[----:B------:R-:W-:Y:S01]  /*0570*/  IMAD.MOV.U32 R20, RZ, RZ, R0 ;  /* 0x000000ffff147224 */ /* 0x000fe200078e0000 */
[----:B------:R-:W-:-:S07]  /*0580*/  MOV R32, 0x5a0 ;  /* 0x000005a000207802 */ /* 0x000fce0000000f00 */
[----:B------:R-:W-:Y:S05]  /*0590*/  CALL.REL.NOINC `($__internal_31_$__cuda_sm3x_div_rn_noftz_f32_slowpath) ;  /* 0x00000004008c7944 */ /* 0x000fea0003c00000 */
[----:B------:R-:W-:-:S07]  /*05a0*/  MOV R30, R23 ;  /* 0x00000017001e7202 */ /* 0x000fce0000000f00 */
.L_x_744:
[----:B------:R-:W-:Y:S05]  /*05b0*/  BSYNC.RECONVERGENT B4 ;  /* 0x0000000000047941 */ /* 0x000fea0003800200 */
.L_x_743:
[----:B------:R-:W0:Y:S01]  /*05c0*/  LDC R21, c[0x0][0x380] ;  /* 0x0000e000ff157b82 */ /* 0x000e220000000800 */
[C---:B------:R-:W-:Y:S02]  /*05d0*/  R2UR UR4, R16.reuse ;  /* 0x00000000100472ca */ /* 0x040fe400000e0000 */
[C---:B------:R-:W-:Y:S02]  /*05e0*/  R2UR UR5, R17.reuse ;  /* 0x00000000110572ca */ /* 0x040fe400000e0000 */
[----:B------:R-:W-:Y:S02]  /*05f0*/  R2UR UR6, R16 ;  /* 0x00000000100672ca */ /* 0x000fe400000e0000 */
[----:B------:R-:W-:Y:S01]  /*0600*/  R2UR UR7, R17 ;  /* 0x00000000110772ca */ /* 0x000fe200000e0000 */
[----:B------:R-:W1:Y:S01]  /*0610*/  LDC.64 R22, c[0x0][0x3a8] ;  /* 0x0000ea00ff167b82 */ /* 0x000e620000000a00 */
[----:B0-----:R-:W-:-:S07]  /*0620*/  IMAD.WIDE R20, R21, 0x4, R18 ;  /* 0x0000000415147825 */ /* 0x001fce00078e0212 */
[----:B------:R-:W2:Y:S01]  /*0630*/  LDG.E.CONSTANT R20, desc[UR4][R20.64] ;  /* 0x0000000414147981 */ /* 0x000ea2000c1e9900 */
[----:B-1----:R-:W-:-:S06]  /*0640*/  IMAD.WIDE R22, R29, 0x4, R22 ;  /* 0x000000041d167825 */ /* 0x002fcc00078e0216 */
[----:B------:R-:W3:Y:S01]  /*0650*/  LDG.E.CONSTANT R23, desc[UR6][R22.64] ;  /* 0x0000000616177981 */ /* 0x000ee2000c1e9900 */
[----:B------:R-:W0:Y:S01]  /*0660*/  MUFU.RCP R34, R3 ;  /* 0x0000000300227308 */ /* 0x000e220000001000 */
[----:B------:R-:W-:Y:S01]  /*0670*/  BSSY.RECONVERGENT B4, `(.L_x_745) ;  /* 0x000000f000047945 */ /* 0x000fe20003800200 */
[----:B0-----:R-:W-:-:S04]  /*0680*/  FFMA R33, -R3, R34, 1 ;  /* 0x3f80000003217423 */ /* 0x001fc80000000122 */
[----:B------:R-:W-:Y:S01]  /*0690*/  FFMA R33, R34, R33, R34 ;  /* 0x0000002122217223 */ /* 0x000fe20000000022 */
[----:B--2---:R-:W-:-:S04]  /*06a0*/  FADD R32, -R31, R20 ;  /* 0x000000141f207221 */ /* 0x004fc80000000100 */
[----:B---3--:R-:W-:-:S04]  /*06b0*/  FADD R32, R32, R23 ;  /* 0x0000001720207221 */ /* 0x008fc80000000000 */
[----:B------:R-:W0:Y:S01]  /*06c0*/  FCHK P2, R32, R3 ;  /* 0x0000000320007302 */ /* 0x000e220000040000 */
[----:B------:R-:W-:-:S04]  /*06d0*/  FFMA R34, R32, R33, RZ ;  /* 0x0000002120227223 */ /* 0x000fc800000000ff */
[----:B------:R-:W-:-:S04]  /*06e0*/  FFMA R35, -R3, R34, R32 ;  /* 0x0000002203237223 */ /* 0x000fc80000000120 */
[----:B------:R-:W-:Y:S01]  /*06f0*/  FFMA R33, R33, R35, R34 ;  /* 0x0000002321217223 */ /* 0x000fe20000000022 */
[----:B0-----:R-:W-:Y:S06]  /*0700*/  @!P2 BRA `(.L_x_746) ;  /* 0x000000000014a947 */ /* 0x001fec0003800000 */
[----:B------:R-:W-:Y:S01]  /*0710*/  IMAD.MOV.U32 R21, RZ, RZ, R32 ;  /* 0x000000ffff157224 */ /* 0x000fe200078e0020 */
[----:B------:R-:W-:Y:S01]  /*0720*/  MOV R32, 0x750 ;  /* 0x0000075000207802 */ /* 0x000fe20000000f00 */
[----:B------:R-:W-:-:S07]  /*0730*/  IMAD.MOV.U32 R20, RZ, RZ, R3 ;  /* 0x000000ffff147224 */ /* 0x000fce00078e0003 */
[----:B------:R-:W-:Y:S05]  /*0740*/  CALL.REL.NOINC `($__internal_31_$__cuda_sm3x_div_rn_noftz_f32_slowpath) ;  /* 0x0000000400207944 */ /* 0x000fea0003c00000 */
[----:B------:R-:W-:-:S07]  /*0750*/  MOV R33, R23 ;  /* 0x0000001700217202 */ /* 0x000fce0000000f00 */
.L_x_746:
[----:B------:R-:W-:Y:S05]  /*0760*/  BSYNC.RECONVERGENT B4 ;  /* 0x0000000000047941 */ /* 0x000fea0003800200 */
.L_x_745:
[----:B------:R-:W0:Y:S01]  /*0770*/  LDC.64 R20, c[0x0][0x3a8] ;  /* 0x0000ea00ff147b82 */ /* 0x000e220000000a00 */
[----:B------:R-:W-:Y:S01]  /*0780*/  R2UR UR4, R16 ;  /* 0x00000000100472ca */ /* 0x000fe200000e0000 */
[----:B------:R-:W-:Y:S01]  /*0790*/  IMAD.WIDE R18, R2, 0x4, R18 ;  /* 0x0000000402127825 */ /* 0x000fe200078e0212 */
[C---:B------:R-:W-:Y:S02]  /*07a0*/  R2UR UR5, R17.reuse ;  /* 0x00000000110572ca */ /* 0x040fe400000e0000 */
[----:B------:R-:W-:Y:S02]  /*07b0*/  R2UR UR6, R16 ;  /* 0x00000000100672ca */ /* 0x000fe400000e0000 */
[----:B------:R-:W-:-:S09]  /*07c0*/  R2UR UR7, R17 ;  /* 0x00000000110772ca */ /* 0x000fd200000e0000 */
[----:B------:R-:W2:Y:S01]  /*07d0*/  LDG.E.CONSTANT R18, desc[UR4][R18.64] ;  /* 0x0000000412127981 */ /* 0x000ea2000c1e9900 */
[----:B0-----:R-:W-:-:S06]  /*07e0*/  IMAD.WIDE R20, R27, 0x4, R20 ;  /* 0x000000041b147825 */ /* 0x001fcc00078e0214 */
        /* <DEDUP_REMOVED lines=15> */
[----:B------:R-:W-:-:S07]  /*08e0*/  IMAD.MOV.U32 R22, RZ, RZ, R23 ;  /* 0x000000ffff167224 */ /* 0x000fce00078e0017 */
.L_x_748:
[----:B------:R-:W-:Y:S05]  /*08f0*/  BSYNC.RECONVERGENT B4 ;  /* 0x0000000000047941 */ /* 0x000fea0003800200 */
.L_x_747:
[----:B------:R-:W0:Y:S01]  /*0900*/  LDC.64 R18, c[0x0][0x3a0] ;  /* 0x0000e800ff127b82 */ /* 0x000e220000000a00 */
[----:B------:R-:W-:Y:S02]  /*0910*/  R2UR UR4, R16 ;  /* 0x00000000100472ca */ /* 0x000fe400000e0000 */
[----:B------:R-:W-:Y:S01]  /*0920*/  R2UR UR5, R17 ;  /* 0x00000000110572ca */ /* 0x000fe200000e0000 */
[----:B0-----:R-:W-:-:S12]  /*0930*/  IMAD.WIDE R18, R25, 0x4, R18 ;  /* 0x0000000419127825 */ /* 0x001fd800078e0212 */
[----:B------:R-:W2:Y:S01]  /*0940*/  LDG.E.CONSTANT R18, desc[UR4][R18.64] ;  /* 0x0000000412127981 */ /* 0x000ea2000c1e9900 */
[----:B------:R-:W0:Y:S01]  /*0950*/  MUFU.RCP R23, R10 ;  /* 0x0000000a00177308 */ /* 0x000e220000001000 */
[----:B------:R-:W-:Y:S01]  /*0960*/  FADD R21, R28, -R31 ;  /* 0x8000001f1c157221 */ /* 0x000fe20000000000 */
[----:B------:R-:W-:Y:S01]  /*0970*/  FADD R33, R33, R30 ;  /* 0x0000001e21217221 */ /* 0x000fe20000000000 */
[----:B------:R-:W-:Y:S03]  /*0980*/  BSSY.RECONVERGENT B4, `(.L_x_749) ;  /* 0x000000e000047945 */ /* 0x000fe60003800200 */
[----:B------:R-:W-:Y:S02]  /*0990*/  FADD R33, R33, R22 ;  /* 0x0000001621217221 */ /* 0x000fe40000000000 */
[----:B------:R-:W1:Y:S01]  /*09a0*/  FCHK P2, R21, R10 ;  /* 0x0000000a15007302 */ /* 0x000e620000040000 */
[----:B0-----:R-:W-:-:S04]  /*09b0*/  FFMA R20, -R10, R23, 1 ;  /* 0x3f8000000a147423 */ /* 0x001fc80000000117 */
[----:B------:R-:W-:-:S04]  /*09c0*/  FFMA R20, R23, R20, R23 ;  /* 0x0000001417147223 */ /* 0x000fc80000000017 */
[----:B------:R-:W-:-:S04]  /*09d0*/  FFMA R23, R21, R20, RZ ;  /* 0x0000001415177223 */ /* 0x000fc800000000ff */
[----:B------:R-:W-:-:S04]  /*09e0*/  FFMA R22, -R10, R23, R21 ;  /* 0x000000170a167223 */ /* 0x000fc80000000115 */
[----:B------:R-:W-:Y:S01]  /*09f0*/  FFMA R23, R20, R22, R23 ;  /* 0x0000001614177223 */ /* 0x000fe20000000017 */
[----:B--2---:R-:W-:-:S04]  /*0a00*/  FMUL R28, R18, R18 ;  /* 0x00000012121c7220 */ /* 0x004fc80000400000 */
[----:B------:R-:W-:Y:S01]  /*0a10*/  FMUL R28, R28, R33 ;  /* 0x000000211c1c7220 */ /* 0x000fe20000400000 */
[----:B-1----:R-:W-:Y:S06]  /*0a20*/  @!P2 BRA `(.L_x_750) ;  /* 0x00000000000ca947 */ /* 0x002fec0003800000 */
[----:B------:R-:W-:Y:S02]  /*0a30*/  MOV R20, R10 ;  /* 0x0000000a00147202 */ /* 0x000fe40000000f00 */
[----:B------:R-:W-:-:S07]  /*0a40*/  MOV R32, 0xa60 ;  /* 0x00000a6000207802 */ /* 0x000fce0000000f00 */
[----:B------:R-:W-:Y:S05]  /*0a50*/  CALL.REL.NOINC `($__internal_31_$__cuda_sm3x_div_rn_noftz_f32_slowpath) ;  /* 0x00000000005c7944 */ /* 0x000fea0003c00000 */
.L_x_750:
[----:B------:R-:W-:Y:S05]  /*0a60*/  BSYNC.RECONVERGENT B4 ;  /* 0x0000000000047941 */ /* 0x000fea0003800200 */
.L_x_749:
[----:B------:R-:W0:Y:S01]  /*0a70*/  LDC.64 R18, c[0x0][0x3b0] ;  /* 0x0000ec00ff127b82 */ /* 0x000e220000000a00 */
[----:B------:R-:W-:Y:S01]  /*0a80*/  R2UR UR4, R16 ;  /* 0x00000000100472ca */ /* 0x000fe200000e0000 */
[----:B------:R-:W-:Y:S01]  /*0a90*/  FADD R23, R28, -R23 ;  /* 0x800000171c177221 */ /* 0x000fe20000000000 */
[----:B------:R-:W-:Y:S01]  /*0aa0*/  R2UR UR5, R17 ;  /* 0x00000000110572ca */ /* 0x000fe200000e0000 */
[----:B0-----:R-:W-:-:S12]  /*0ab0*/  IMAD.WIDE R18, R25, 0x4, R18 ;  /* 0x0000000419127825 */ /* 0x001fd800078e0212 */
[----:B------:R0:W-:Y:S02]  /*0ac0*/  STG.E desc[UR4][R18.64], R23 ;  /* 0x0000001712007986 */ /* 0x0001e4000c101904 */
.L_x_742:
[----:B------:R-:W-:Y:S05]  /*0ad0*/  BSYNC.RECONVERGENT B3 ;  /* 0x0000000000037941 */ /* 0x000fea0003800200 */
.L_x_741:
[C---:B------:R-:W-:Y:S01]  /*0ae0*/  IMAD.IADD R25, R14.reuse, 0x1, R25 ;  /* 0x000000010e197824 */ /* 0x040fe200078e0219 */
[C---:B------:R-:W-:Y:S01]  /*0af0*/  IADD3 R27, PT, PT, R14.reuse, R27, RZ ;  /* 0x0000001b0e1b7210 */ /* 0x040fe20007ffe0ff */
[----:B------:R-:W-:Y:S01]  /*0b00*/  IMAD.IADD R29, R14, 0x1, R29 ;  /* 0x000000010e1d7824 */ /* 0x000fe200078e021d */
[----:B------:R-:W-:Y:S06]  /*0b10*/  @!P4 BRA `(.L_x_751) ;  /* 0xfffffff80020c947 */ /* 0x000fec000383ffff */
.L_x_740:
[----:B------:R-:W-:Y:S05]  /*0b20*/  BSYNC.RECONVERGENT B2 ;  /* 0x0000000000027941 */ /* 0x000fea0003800200 */
.L_x_739:
[----:B------:R-:W-:-:S05]  /*0b30*/  IMAD.IADD R24, R13, 0x1, R24 ;  /* 0x000000010d187824 */ /* 0x000fca00078e0218 */
[----:B------:R-:W-:-:S13]  /*0b40*/  ISETP.GE.U32.AND P1, PT, R24, 0xf4, PT ;  /* 0x000000f41800780c */ /* 0x000fda0003f26070 */
[----:B------:R-:W-:Y:S05]  /*0b50*/  @!P1 BRA `(.L_x_752) ;  /* 0xfffffff400d89947 */ /* 0x000fea000383ffff */
.L_x_738:
[----:B------:R-:W-:Y:S05]  /*0b60*/  BSYNC.RECONVERGENT B1 ;  /* 0x0000000000017941 */ /* 0x000fea0003800200 */
.L_x_737:
[----:B------:R-:W-:-:S05]  /*0b70*/  IMAD.IADD R8, R15, 0x1, R8 ;  /* 0x000000010f087824 */ /* 0x000fca00078e0208 */
[----:B------:R-:W-:-:S13]  /*0b80*/  ISETP.GE.AND P0, PT, R8, 0xf4, PT ;  /* 0x000000f40800780c */ /* 0x000fda0003f06270 */
[----:B------:R-:W-:Y:S05]  /*0b90*/  @!P0 BRA `(.L_x_753) ;  /* 0xfffffff400a88947 */ /* 0x000fea000383ffff */
.L_x_736:
[----:B------:R-:W-:Y:S05]  /*0ba0*/  BSYNC.RECONVERGENT B0 ;  /* 0x0000000000007941 */ /* 0x000fea0003800200 */
.L_x_735:
[----:B------:R-:W-:Y:S06]  /*0bb0*/  BAR.SYNC.DEFER_BLOCKING 0x0 ;  /* 0x0000000000007b1d */ /* 0x000fec0000010000 */
[----:B------:R-:W-:Y:S05]  /*0bc0*/  EXIT ;  /* 0x000000000000794d */ /* 0x000fea0003800000 */
        .weak           $__internal_31_$__cuda_sm3x_div_rn_noftz_f32_slowpath
        .type           $__internal_31_$__cuda_sm3x_div_rn_noftz_f32_slowpath,@function
        .size           $__internal_31_$__cuda_sm3x_div_rn_noftz_f32_slowpath,(.L_x_901 - $__internal_31_$__cuda_sm3x_div_rn_noftz_f32_slowpath)
$__internal_31_$__cuda_sm3x_div_rn_noftz_f32_slowpath:
[----:B------:R-:W-:Y:S01]  /*0bd0*/  SHF.R.U32.HI R23, RZ, 0x17, R20 ;  /* 0x00000017ff177819 */ /* 0x000fe20000011614 */
[----:B------:R-:W-:Y:S01]  /*0be0*/  BSSY.RECONVERGENT B5, `(.L_x_754) ;  /* 0x0000062000057945 */ /* 0x000fe20003800200 */
[----:B------:R-:W-:Y:S02]  /*0bf0*/  SHF.R.U32.HI R22, RZ, 0x17, R21 ;  /* 0x00000017ff167819 */ /* 0x000fe40000011615 */
[----:B------:R-:W-:Y:S02]  /*0c00*/  LOP3.LUT R23, R23, 0xff, RZ, 0xc0, !PT ;  /* 0x000000ff17177812 */ /* 0x000fe400078ec0ff */
[----:B------:R-:W-:Y:S02]  /*0c10*/  LOP3.LUT R22, R22, 0xff, RZ, 0xc0, !PT ;  /* 0x000000ff16167812 */ /* 0x000fe400078ec0ff */
[----:B------:R-:W-:-:S03]  /*0c20*/  IADD3 R36, PT, PT, R23, -0x1, RZ ;  /* 0xffffffff17247810 */ /* 0x000fc60007ffe0ff */
[----:B------:R-:W-:Y:S01]  /*0c30*/  VIADD R35, R22, 0xffffffff ;  /* 0xffffffff16237836 */ /* 0x000fe20000000000 */
        /* <DEDUP_REMOVED lines=23> */
[----:B------:R-:W-:Y:S02]  /*0db0*/  @!P2 IMAD.MOV.U32 R34, RZ, RZ, -0x40 ;  /* 0xffffffc0ff22a424 */ /* 0x000fe400078e00ff */
[----:B------:R-:W-:Y:S01]  /*0dc0*/  @!P2 FFMA R21, R21, 1.84467440737095516160e+19, RZ ;  /* 0x5f8000001515a823 */ /* 0x000fe200000000ff */
[----:B------:R-:W-:Y:S02]  /*0dd0*/  @!P3 FFMA R20, R20, 1.84467440737095516160e+19, RZ ;  /* 0x5f8000001414b823 */ /* 0x000fe400000000ff */
[----:B------:R-:W-:-:S07]  /*0de0*/  @!P3 IADD3 R34, PT, PT, R34, 0x40, RZ ;  /* 0x000000402222b810 */ /* 0x000fce0007ffe0ff */
.L_x_755:
[----:B------:R-:W-:Y:S01]  /*0df0*/  LEA R35, R23, 0xc0800000, 0x17 ;  /* 0xc080000017237811 */ /* 0x000fe200078eb8ff */
[----:B------:R-:W-:Y:S01]  /*0e00*/  BSSY.RECONVERGENT B6, `(.L_x_760) ;  /* 0x0000036000067945 */ /* 0x000fe20003800200 */
[----:B------:R-:W-:-:S03]  /*0e10*/  IADD3 R36, PT, PT, R22, -0x7f, RZ ;  /* 0xffffff8116247810 */ /* 0x000fc60007ffe0ff */
[----:B------:R-:W-:Y:S02]  /*0e20*/  IMAD.IADD R37, R20, 0x1, -R35 ;  /* 0x0000000114257824 */ /* 0x000fe400078e0a23 */
[----:B------:R-:W-:Y:S02]  /*0e30*/  IMAD R21, R36, -0x800000, R21 ;  /* 0xff80000024157824 */ /* 0x000fe400078e0215 */
[----:B------:R-:W0:Y:S01]  /*0e40*/  MUFU.RCP R35, R37 ;  /* 0x0000002500237308 */ /* 0x000e220000001000 */
[----:B------:R-:W-:-:S04]  /*0e50*/  FADD.FTZ R20, -R37, -RZ ;  /* 0x800000ff25147221 */ /* 0x000fc80000010100 */
[----:B0-----:R-:W-:-:S04]  /*0e60*/  FFMA R22, R35, R20, 1 ;  /* 0x3f80000023167423 */ /* 0x001fc80000000014 */
[----:B------:R-:W-:Y:S01]  /*0e70*/  FFMA R22, R35, R22, R35 ;  /* 0x0000001623167223 */ /* 0x000fe20000000023 */
[----:B------:R-:W-:-:S03]  /*0e80*/  IADD3 R35, PT, PT, R36, 0x7f, -R23 ;  /* 0x0000007f24237810 */ /* 0x000fc60007ffe817 */
[----:B------:R-:W-:Y:S02]  /*0e90*/  FFMA R23, R21, R22, RZ ;  /* 0x0000001615177223 */ /* 0x000fe400000000ff */
[----:B------:R-:W-:Y:S02]  /*0ea0*/  IMAD.IADD R35, R35, 0x1, R34 ;  /* 0x0000000123237824 */ /* 0x000fe400078e0222 */
[----:B------:R-:W-:-:S04]  /*0eb0*/  FFMA R36, R20, R23, R21 ;  /* 0x0000001714247223 */ /* 0x000fc80000000015 */
[----:B------:R-:W-:-:S04]  /*0ec0*/  FFMA R23, R22, R36, R23 ;  /* 0x0000002416177223 */ /* 0x000fc80000000017 */
[----:B------:R-:W-:-:S04]  /*0ed0*/  FFMA R36, R20, R23, R21 ;  /* 0x0000001714247223 */ /* 0x000fc80000000015 */
[----:B------:R-:W-:-:S05]  /*0ee0*/  FFMA R20, R22, R36, R23 ;  /* 0x0000002416147223 */ /* 0x000fca0000000017 */
[----:B------:R-:W-:-:S04]  /*0ef0*/  SHF.R.U32.HI R21, RZ, 0x17, R20 ;  /* 0x00000017ff157819 */ /* 0x000fc80000011614 */
[----:B------:R-:W-:-:S04]  /*0f00*/  LOP3.LUT R34, R21, 0xff, RZ, 0xc0, !PT ;  /* 0x000000ff15227812 */ /* 0x000fc800078ec0ff */
[----:B------:R-:W-:-:S05]  /*0f10*/  IADD3 R21, PT, PT, R34, R35, RZ ;  /* 0x0000002322157210 */ /* 0x000fca0007ffe0ff */
        /* <DEDUP_REMOVED lines=11> */
[CCC-:B------:R-:W-:Y:S01]  /*0fd0*/  FFMA.RP R34, R22.reuse, R36.reuse, R23.reuse ;  /* 0x0000002416227223 */ /* 0x1c0fe20000008017 */
[----:B------:R-:W-:Y:S01]  /*0fe0*/  FFMA.RM R23, R22, R36, R23 ;  /* 0x0000002416177223 */ /* 0x000fe20000004017 */
[----:B------:R-:W-:Y:S02]  /*0ff0*/  IADD3 R22, PT, PT, R21, 0x20, RZ ;  /* 0x0000002015167810 */ /* 0x000fe40007ffe0ff */
[----:B------:R-:W-:Y:S02]  /*1000*/  LOP3.LUT R35, R35, 0x7fffff, RZ, 0xc0, !PT ;  /* 0x007fffff23237812 */ /* 0x000fe400078ec0ff */
[----:B------:R-:W-:Y:S01]  /*1010*/  FSETP.NEU.FTZ.AND P2, PT, R34, R23, PT ;  /* 0x000000172200720b */ /* 0x000fe20003f5d000 */
[----:B------:R-:W-:Y:S01]  /*1020*/  IMAD.MOV R34, RZ, RZ, -R21 ;  /* 0x000000ffff227224 */ /* 0x000fe200078e0a15 */
[----:B------:R-:W-:Y:S02]  /*1030*/  LOP3.LUT R35, R35, 0x800000, RZ, 0xfc, !PT ;  /* 0x0080000023237812 */ /* 0x000fe400078efcff */
[----:B------:R-:W-:-:S02]  /*1040*/  ISETP.NE.AND P5, PT, R21, RZ, PT ;  /* 0x000000ff1500720c */ /* 0x000fc40003fa5270 */
[----:B------:R-:W-:Y:S02]  /*1050*/  ISETP.NE.AND P3, PT, R21, RZ, PT ;  /* 0x000000ff1500720c */ /* 0x000fe40003f65270 */
        /* <DEDUP_REMOVED lines=12> */
.L_x_762:
[----:B------:R-:W-:-:S04]  /*1120*/  LOP3.LUT R20, R20, 0x80000000, RZ, 0xc0, !PT ;  /* 0x8000000014147812 */ /* 0x000fc800078ec0ff */
[----:B------:R-:W-:Y:S01]  /*1130*/  LOP3.LUT R20, R20, 0x7f800000, RZ, 0xfc, !PT ;  /* 0x7f80000014147812 */ /* 0x000fe200078efcff */
[----:B------:R-:W-:Y:S06]  /*1140*/  BRA `(.L_x_763) ;  /* 0x0000000000047947 */ /* 0x000fec0003800000 */
.L_x_761:
[----:B------:R-:W-:-:S07]  /*1150*/  IMAD R20, R35, 0x800000, R20 ;  /* 0x0080000023147824 */ /* 0x000fce00078e0214 */
.L_x_763:
[----:B------:R-:W-:Y:S05]  /*1160*/  BSYNC.RECONVERGENT B6 ;  /* 0x0000000000067941 */ /* 0x000fea0003800200 */
.L_x_760:
[----:B------:R-:W-:Y:S05]  /*1170*/  BRA `(.L_x_764) ;  /* 0x0000000000207947 */ /* 0x000fea0003800000 */
.L_x_759:
[----:B------:R-:W-:-:S04]  /*1180*/  LOP3.LUT R20, R20, 0x80000000, R21, 0x48, !PT ;  /* 0x8000000014147812 */ /* 0x000fc800078e4815 */
[----:B------:R-:W-:Y:S01]  /*1190*/  LOP3.LUT R20, R20, 0x7f800000, RZ, 0xfc, !PT ;  /* 0x7f80000014147812 */ /* 0x000fe200078efcff */
[----:B------:R-:W-:Y:S06]  /*11a0*/  BRA `(.L_x_764) ;  /* 0x0000000000147947 */ /* 0x000fec0003800000 */
.L_x_758:
[----:B------:R-:W-:Y:S01]  /*11b0*/  LOP3.LUT R20, R20, 0x80000000, R21, 0x48, !PT ;  /* 0x8000000014147812 */ /* 0x000fe200078e4815 */
[----:B------:R-:W-:Y:S06]  /*11c0*/  BRA `(.L_x_764) ;  /* 0x00000000000c7947 */ /* 0x000fec0003800000 */
.L_x_757:
[----:B------:R-:W0:Y:S01]  /*11d0*/  MUFU.RSQ R20, -QNAN ;  /* 0xffc0000000147908 */ /* 0x000e220000001400 */
[----:B------:R-:W-:Y:S05]  /*11e0*/  BRA `(.L_x_764) ;  /* 0x0000000000047947 */ /* 0x000fea0003800000 */
.L_x_756:
[----:B------:R-:W-:-:S07]  /*11f0*/  FADD.FTZ R20, R21, R20 ;  /* 0x0000001415147221 */ /* 0x000fce0000010000 */
.L_x_764:
[----:B------:R-:W-:Y:S05]  /*1200*/  BSYNC.RECONVERGENT B5 ;  /* 0x0000000000057941 */ /* 0x000fea0003800200 */
.L_x_754:
[----:B------:R-:W-:Y:S01]  /*1210*/  HFMA2 R21, -RZ, RZ, 0, 0 ;  /* 0x00000000ff157431 */ /* 0x000fe200000001ff */
[----:B0-----:R-:W-:Y:S01]  /*1220*/  MOV R23, R20 ;  /* 0x0000001400177202 */ /* 0x001fe20000000f00 */
[----:B------:R-:W-:-:S04]  /*1230*/  IMAD.MOV.U32 R20, RZ, RZ, R32 ;  /* 0x000000ffff147224 */ /* 0x000fc800078e0020 */
[----:B------:R-:W-:Y:S05]  /*1240*/  RET.REL.NODEC R20 `(_Z42Discontinuous_Galerkin_3D_Solver_OptimizedifififfPfS_S_) ;  /* 0xffffffec146c7950 */ /* 0x000fea0003c3ffff */
.L_x_765:
        /* <DEDUP_REMOVED lines=11> */
.L_x_901:


//--------------------- .text._Z32Discontinuous_Galerkin_3D_SolverifififfPfS_S_ --------------------------
	.section	.text._Z32Discontinuous_Galerkin_3D_SolverifififfPfS_S_,"ax",@progbits
	.align	128
        .global         _Z32Discontinuous_Galerkin_3D_SolverifififfPfS_S_
        .type           _Z32Discontinuous_Galerkin_3D_SolverifififfPfS_S_,@function
        .size           _Z32Discontinuous_Galerkin_3D_SolverifififfPfS_S_,(.L_x_902 - _Z32Discontinuous_Galerkin_3D_SolverifififfPfS_S_)
        .other          _Z32Discontinuous_Galerkin_3D_SolverifififfPfS_S_,@"STO_CUDA_ENTRY STV_DEFAULT"
_Z32Discontinuous_Galerkin_3D_SolverifififfPfS_S_:
.text._Z32Discontinuous_Galerkin_3D_SolverifififfPfS_S_:
[----:B------:R-:W-:Y:S01]  /*0000*/  LDC R1, c[0x0][0x37c] ;  /* 0x0000df00ff017b82 */ /* 0x000fe20000000800 */
[----:B------:R-:W0:Y:S01]  /*0010*/  S2R R4, SR_TID.Y ;  /* 0x0000000000047919 */ /* 0x000e220000002200 */
[----:B------:R-:W1:Y:S01]  /*0020*/  LDCU UR7, c[0x0][0x360] ;  /* 0x00006c00ff0777ac */ /* 0x000e620008000800 */
[----:B------:R-:W0:Y:S01]  /*0030*/  S2R R3, SR_CTAID.Y ;  /* 0x0000000000037919 */ /* 0x000e220000002600 */
[----:B------:R-:W0:Y:S01]  /*0040*/  LDCU UR10, c[0x0][0x364] ;  /* 0x00006c80ff0a77ac */ /* 0x000e220008000800 */
[----:B------:R-:W1:Y:S01]  /*0050*/  S2R R5, SR_TID.X ;  /* 0x0000000000057919 */ /* 0x000e620000002100 */
[----:B------:R-:W2:Y:S01]  /*0060*/  LDCU UR4, c[0x0][0x388] ;  /* 0x00007100ff0477ac */ /* 0x000ea20008000800 */
[----:B------:R-:W1:Y:S01]  /*0070*/  S2R R22, SR_CTAID.X ;  /* 0x0000000000167919 */ /* 0x000e620000002500 */
[----:B------:R-:W3:Y:S01]  /*0080*/  LDCU UR11, c[0x0][0x368] ;  /* 0x00006d00ff0b77ac */ /* 0x000ee20008000800 */
[----:B------:R-:W3:Y:S01]  /*0090*/  S2R R6, SR_TID.Z ;  /* 0x0000000000067919 */ /* 0x000ee20000002300 */
[----:B------:R-:W4:Y:S01]  /*00a0*/  LDCU UR5, c[0x0][0x380] ;  /* 0x00007000ff0577ac */ /* 0x000f220008000800 */
[----:B------:R-:W3:Y:S01]  /*00b0*/  S2R R7, SR_CTAID.Z ;  /* 0x0000000000077919 */ /* 0x000ee20000002700 */
[----:B------:R-:W5:Y:S01]  /*00c0*/  LDCU UR6, c[0x0][0x390] ;  /* 0x00007200ff0677ac */ /* 0x000f620008000800 */
[----:B0-----:R-:W-:-:S05]  /*00d0*/  IMAD R0, R3, UR10, R4 ;  /* 0x0000000a03007c24 */ /* 0x001fca000f8e0204 */
[----:B--2---:R-:W-:Y:S01]  /*00e0*/  ISETP.GE.AND P0, PT, R0, UR4, PT ;  /* 0x0000000400007c0c */ /* 0x004fe2000bf06270 */
[----:B-1----:R-:W-:-:S05]  /*00f0*/  IMAD R22, R22, UR7, R5 ;  /* 0x0000000716167c24 */ /* 0x002fca000f8e0205 */
[----:B----4-:R-:W-:Y:S01]  /*0100*/  ISETP.GE.OR P0, PT, R22, UR5, P0 ;  /* 0x0000000516007c0c */ /* 0x010fe20008706670 */
[----:B---3--:R-:W-:-:S05]  /*0110*/  IMAD R3, R7, UR11, R6 ;  /* 0x0000000b07037c24 */ /* 0x008fca000f8e0206 */
[----:B-----5:R-:W-:-:S13]  /*0120*/  ISETP.GE.OR P0, PT, R3, UR6, P0 ;  /* 0x0000000603007c0c */ /* 0x020fda0008706670 */
[----:B------:R-:W-:Y:S05]  /*0130*/  @P0 EXIT ;  /* 0x000000000000094d */ /* 0x000fea0003800000 */
[----:B------:R-:W-:Y:S01]  /*0140*/  ISETP.GT.U32.AND P0, PT, R6, 0x7, PT ;  /* 0x000000070600780c */ /* 0x000fe20003f04070 */
[----:B------:R-:W-:Y:S01]  /*0150*/  IMAD R3, R3, UR4, R0 ;  /* 0x0000000403037c24 */ /* 0x000fe2000f8e0200 */
[----:B------:R-:W0:Y:S01]  /*0160*/  LDCU.64 UR8, c[0x0][0x358] ;  /* 0x00006b00ff0877ac */ /* 0x000e220008000a00 */
[----:B------:R-:W-:Y:S02]  /*0170*/  BSSY.RECONVERGENT B0, `(.L_x_766) ;  /* 0x000003a000007945 */ /* 0x000fe40003800200 */
[----:B------:R-:W-:-:S08]  /*0180*/  IMAD R22, R3, UR5, R22 ;  /* 0x0000000503167c24 */ /* 0x000fd0000f8e0216 */
[----:B------:R-:W-:Y:S05]  /*0190*/  @P0 BRA `(.L_x_767) ;  /* 0x0000000000dc0947 */ /* 0x000fea0003800000 */
[----:B------:R-:W-:-:S07]  /*01a0*/  MOV R0, R6 ;  /* 0x0000000600007202 */ /* 0x000fce0000000f00 */
.L_x_775:
[----:B------:R-:W-:Y:S01]  /*01b0*/  ISETP.GT.U32.AND P0, PT, R4, 0x7, PT ;  /* 0x000000070400780c */ /* 0x000fe20003f04070 */
[----:B------:R-:W-:-:S12]  /*01c0*/  BSSY.RECONVERGENT B1, `(.L_x_768) ;  /* 0x0000031000017945 */ /* 0x000fd80003800200 */
[----:B-1----:R-:W-:Y:S05]  /*01d0*/  @P0 BRA `(.L_x_769) ;  /* 0x0000000000bc0947 */ /* 0x002fea0003800000 */
[----:B------:R-:W-:-:S07]  /*01e0*/  IMAD.MOV.U32 R7, RZ, RZ, R4 ;  /* 0x000000ffff077224 */ /* 0x000fce00078e0004 */
.L_x_774:
[----:B------:R-:W-:Y:S01]  /*01f0*/  ISETP.GT.U32.AND P0, PT, R5, 0x7, PT ;  /* 0x000000070500780c */ /* 0x000fe20003f04070 */
[----:B------:R-:W-:-:S12]  /*0200*/  BSSY.RECONVERGENT B2, `(.L_x_770) ;  /* 0x0000029000027945 */ /* 0x000fd80003800200 */
[----:B-1----:R-:W-:Y:S05]  /*0210*/  @P0 BRA `(.L_x_771) ;  /* 0x00000000009c0947 */ /* 0x002fea0003800000 */
[----:B------:R-:W-:Y:S01]  /*0220*/  BSSY.RECONVERGENT B3, `(.L_x_772) ;  /* 0x0000006000037945 */ /* 0x000fe20003800200 */
[----:B------:R-:W-:-:S07]  /*0230*/  MOV R2, R5 ;  /* 0x0000000500027202 */ /* 0x000fce0000000f00 */
.L_x_773:
[----:B------:R-:W-:Y:S01]  /*0240*/  IMAD.MOV.U32 R8, RZ, RZ, R2 ;  /* 0x000000ffff087224 */ /* 0x000fe200078e0002 */
[----:B------:R-:W-:-:S04]  /*0250*/  IADD3 R2, PT, PT, R2, UR7, RZ ;  /* 0x0000000702027c10 */ /* 0x000fc8000fffe0ff */
[----:B------:R-:W-:-:S13]  /*0260*/  ISETP.GE.U32.AND P0, PT, R2, 0x8, PT ;  /* 0x000000080200780c */ /* 0x000fda0003f06070 */
[----:B------:R-:W-:Y:S05]  /*0270*/  @!P0 BRA `(.L_x_773) ;  /* 0xfffffffc00f08947 */ /* 0x000fea000383ffff */
[----:B0-----:R-:W-:Y:S05]  /*0280*/  BSYNC.RECONVERGENT B3 ;  /* 0x0000000000037941 */ /* 0x001fea0003800200 */
.L_x_772:
[----:B------:R-:W0:Y:S01]  /*0290*/  LDC.64 R2, c[0x0][0x3a8] ;  /* 0x0000ea00ff027b82 */ /* 0x000e220000000a00 */
[----:B------:R-:W-:-:S05]  /*02a0*/  IMAD.IADD R9, R8, 0x1, R7 ;  /* 0x0000000108097824 */ /* 0x000fca00078e0207 */
[----:B------:R-:W-:-:S05]  /*02b0*/  LEA R9, R0, R9, 0x3 ;  /* 0x0000000900097211 */ /* 0x000fca00078e18ff */
[----:B------:R-:W-:-:S04]  /*02c0*/  IMAD.SHL.U32 R9, R9, 0x8, RZ ;  /* 0x0000000809097824 */ /* 0x000fc800078e00ff */
[----:B0-----:R-:W-:-:S05]  /*02d0*/  IMAD.WIDE.U32 R2, R9, 0x4, R2 ;  /* 0x0000000409027825 */ /* 0x001fca00078e0002 */
[----:B------:R-:W2:Y:S04]  /*02e0*/  LDG.E.CONSTANT R15, desc[UR8][R2.64] ;  /* 0x00000008020f7981 */ /* 0x000ea8000c1e9900 */
[----:B------:R-:W3:Y:S04]  /*02f0*/  LDG.E.CONSTANT R8, desc[UR8][R2.64+0x4] ;  /* 0x0000040802087981 */ /* 0x000ee8000c1e9900 */
[----:B------:R-:W4:Y:S04]  /*0300*/  LDG.E.CONSTANT R9, desc[UR8][R2.64+0x8] ;  /* 0x0000080802097981 */ /* 0x000f28000c1e9900 */
[----:B------:R-:W5:Y:S04]  /*0310*/  LDG.E.CONSTANT R10, desc[UR8][R2.64+0xc] ;  /* 0x00000c08020a7981 */ /* 0x000f68000c1e9900 */
[----:B------:R-:W5:Y:S04]  /*0320*/  LDG.E.CONSTANT R11, desc[UR8][R2.64+0x10] ;  /* 0x00001008020b7981 */ /* 0x000f68000c1e9900 */
[----:B------:R-:W5:Y:S04]  /*0330*/  LDG.E.CONSTANT R12, desc[UR8][R2.64+0x14] ;  /* 0x00001408020c7981 */ /* 0x000f68000c1e9900 */
[----:B------:R-:W5:Y:S04]  /*0340*/  LDG.E.CONSTANT R13, desc[UR8][R2.64+0x18] ;  /* 0x00001808020d7981 */ /* 0x000f68000c1e9900 */
[----:B------:R-:W5:Y:S01]  /*0350*/  LDG.E.CONSTANT R14, desc[UR8][R2.64+0x1c] ;  /* 0x00001c08020e7981 */ /* 0x000f62000c1e9900 */
[----:B------:R-:W0:Y:S01]  /*0360*/  S2UR UR5, SR_CgaCtaId ;  /* 0x00000000000579c3 */ /* 0x000e220000008800 */
[----:B------:R-:W-:-:S02]  /*0370*/  UMOV UR4, 0x400 ;  /* 0x0000040000047882 */ /* 0x000fc40000000000 */
[----:B0-----:R-:W-:-:S09]  /*0380*/  ULEA UR4, UR5, UR4, 0x18 ;  /* 0x0000000405047291 */ /* 0x001fd2000f8ec0ff */
[----:B------:R-:W-:Y:S04]  /*0390*/  STS [UR4+0x20], RZ ;  /* 0x000020ffff007988 */ /* 0x000fe80008000804 */
[----:B------:R-:W-:Y:S04]  /*03a0*/  STS [UR4+0x24], RZ ;  /* 0x000024ffff007988 */ /* 0x000fe80008000804 */
[----:B------:R-:W-:Y:S04]  /*03b0*/  STS [UR4+0x28], RZ ;  /* 0x000028ffff007988 */ /* 0x000fe80008000804 */
[----:B------:R-:W-:Y:S04]  /*03c0*/  STS [UR4+0x2c], RZ ;  /* 0x00002cffff007988 */ /* 0x000fe80008000804 */
[----:B------:R-:W-:Y:S04]  /*03d0*/  STS [UR4+0x30], RZ ;  /* 0x000030ffff007988 */ /* 0x000fe80008000804 */
[----:B------:R-:W-:Y:S04]  /*03e0*/  STS [UR4+0x34], RZ ;  /* 0x000034ffff007988 */ /* 0x000fe80008000804 */
[----:B------:R-:W-:Y:S04]  /*03f0*/  STS [UR4+0x38], RZ ;  /* 0x000038ffff007988 */ /* 0x000fe80008000804 */
[----:B------:R-:W-:Y:S04]  /*0400*/  STS [UR4+0x3c], RZ ;  /* 0x00003cffff007988 */ /* 0x000fe80008000804 */
[----:B--2---:R1:W-:Y:S04]  /*0410*/  STS [UR4], R15 ;  /* 0x0000000fff007988 */ /* 0x0043e80008000804 */
[----:B---3--:R1:W-:Y:S04]  /*0420*/  STS [UR4+0x4], R8 ;  /* 0x00000408ff007988 */ /* 0x0083e80008000804 */
[----:B----4-:R1:W-:Y:S04]  /*0430*/  STS [UR4+0x8], R9 ;  /* 0x00000809ff007988 */ /* 0x0103e80008000804 */
[----:B-----5:R1:W-:Y:S04]  /*0440*/  STS [UR4+0xc], R10 ;  /* 0x00000c0aff007988 */ /* 0x0203e80008000804 */
[----:B------:R1:W-:Y:S04]  /*0450*/  STS [UR4+0x10], R11 ;  /* 0x0000100bff007988 */ /* 0x0003e80008000804 */
[----:B------:R1:W-:Y:S04]  /*0460*/  STS [UR4+0x14], R12 ;  /* 0x0000140cff007988 */ /* 0x0003e80008000804 */
[----:B------:R1:W-:Y:S04]  /*0470*/  STS [UR4+0x18], R13 ;  /* 0x0000180dff007988 */ /* 0x0003e80008000804 */
[----:B------:R1:W-:Y:S02]  /*0480*/  STS [UR4+0x1c], R14 ;  /* 0x00001c0eff007988 */ /* 0x0003e40008000804 */
.L_x_771:
[----:B0-----:R-:W-:Y:S05]  /*0490*/  BSYNC.RECONVERGENT B2 ;  /* 0x0000000000027941 */ /* 0x001fea0003800200 */
.L_x_770:
[----:B------:R-:W-:-:S04]  /*04a0*/  IADD3 R7, PT, PT, R7, UR10, RZ ;  /* 0x0000000a07077c10 */ /* 0x000fc8000fffe0ff */
[----:B------:R-:W-:-:S13]  /*04b0*/  ISETP.GE.U32.AND P0, PT, R7, 0x8, PT ;  /* 0x000000080700780c */ /* 0x000fda0003f06070 */
[----:B------:R-:W-:Y:S05]  /*04c0*/  @!P0 BRA `(.L_x_774) ;  /* 0xfffffffc00488947 */ /* 0x000fea000383ffff */
.L_x_769:
[----:B0-----:R-:W-:Y:S05]  /*04d0*/  BSYNC.RECONVERGENT B1 ;  /* 0x0000000000017941 */ /* 0x001fea0003800200 */
.L_x_768:
[----:B------:R-:W-:-:S05]  /*04e0*/  VIADD R0, R0, UR11 ;  /* 0x0000000b00007c36 */ /* 0x000fca0008000000 */
[----:B------:R-:W-:-:S13]  /*04f0*/  ISETP.GE.U32.AND P0, PT, R0, 0x8, PT ;  /* 0x000000080000780c */ /* 0x000fda0003f06070 */
[----:B------:R-:W-:Y:S05]  /*0500*/  @!P0 BRA `(.L_x_775) ;  /* 0xfffffffc00288947 */ /* 0x000fea000383ffff */
.L_x_767:
[----:B0-----:R-:W-:Y:S05]  /*0510*/  BSYNC.RECONVERGENT B0 ;  /* 0x0000000000007941 */ /* 0x001fea0003800200 */
.L_x_766:
[----:B------:R-:W-:Y:S01]  /*0520*/  BAR.SYNC.DEFER_BLOCKING 0x0 ;  /* 0x0000000000007b1d */ /* 0x000fe20000010000 */
[----:B------:R-:W-:-:S05]  /*0530*/  ISETP.GT.U32.AND P0, PT, R6, 0x7, PT ;  /* 0x000000070600780c */ /* 0x000fca0003f04070 */
[----:B------:R-:W-:Y:S08]  /*0540*/  BSSY.RECONVERGENT B2, `(.L_x_776) ;  /* 0x0000086000027945 */ /* 0x000ff00003800200 */
[----:B------:R-:W-:Y:S05]  /*0550*/  @P0 BRA `(.L_x_777) ;  /* 0x0000000800100947 */ /* 0x000fea0003800000 */
[----:B------:R-:W0:Y:S01]  /*0560*/  S2R R3, SR_CgaCtaId ;  /* 0x0000000000037919 */ /* 0x000e220000008800 */
[----:B------:R-:W2:Y:S01]  /*0570*/  LDC R17, c[0x0][0x384] ;  /* 0x0000e100ff117b82 */ /* 0x000ea20000000800 */
[----:B-1----:R-:W-:Y:S01]  /*0580*/  MOV R14, 0x400 ;  /* 0x00000400000e7802 */ /* 0x002fe20000000f00 */
[----:B------:R-:W-:-:S03]  /*0590*/  IMAD.MOV.U32 R13, RZ, RZ, R6 ;  /* 0x000000ffff0d7224 */ /* 0x000fc600078e0006 */
[----:B------:R-:W-:-:S03]  /*05a0*/  IADD3 R14, PT, PT, R14, 0x40, RZ ;  /* 0x000000400e0e7810 */ /* 0x000fc60007ffe0ff */
[----:B------:R-:W1:Y:S08]  /*05b0*/  LDC R16, c[0x0][0x38c] ;  /* 0x0000e300ff107b82 */ /* 0x000e700000000800 */
[----:B------:R-:W3:Y:S01]  /*05c0*/  LDC R15, c[0x0][0x394] ;  /* 0x0000e500ff0f7b82 */ /* 0x000ee20000000800 */
[----:B--2---:R-:W-:Y:S01]  /*05d0*/  FMUL R17, R17, R17 ;  /* 0x0000001111117220 */ /* 0x004fe20000400000 */
[----:B0-----:R-:W-:Y:S01]  /*05e0*/  LEA R14, R3, R14, 0x18 ;  /* 0x0000000e030e7211 */ /* 0x001fe200078ec0ff */
[----:B-1----:R-:W-:Y:S01]  /*05f0*/  FMUL R16, R16, R16 ;  /* 0x0000001010107220 */ /* 0x002fe20000400000 */
[----:B---3--:R-:W-:-:S07]  /*0600*/  FMUL R15, R15, R15 ;  /* 0x0000000f0f0f7220 */ /* 0x008fce0000400000 */
.L_x_794:
[----:B------:R-:W-:Y:S01]  /*0610*/  ISETP.GT.U32.AND P0, PT, R4, 0x7, PT ;  /* 0x000000070400780c */ /* 0x000fe20003f04070 */
[----:B------:R-:W-:-:S12]  /*0620*/  BSSY.RECONVERGENT B3, `(.L_x_778) ;  /* 0x0000074000037945 */ /* 0x000fd80003800200 */
[----:B0-----:R-:W-:Y:S05]  /*0630*/  @P0 BRA `(.L_x_779) ;  /* 0x0000000400c80947 */ /* 0x001fea0003800000 */
[----:B------:R-:W-:Y:S01]  /*0640*/  LEA R10, R13, R14, 0x8 ;  /* 0x0000000e0d0a7211 */ /* 0x000fe200078e40ff */
[----:B------:R-:W-:-:S07]  /*0650*/  IMAD.MOV.U32 R11, RZ, RZ, R4 ;  /* 0x000000ffff0b7224 */ /* 0x000fce00078e0004 */
.L_x_793:
[----:B------:R-:W-:Y:S01]  /*0660*/  ISETP.GT.U32.AND P0, PT, R5, 0x7, PT ;  /* 0x000000070500780c */ /* 0x000fe20003f04070 */
[----:B------:R-:W-:-:S12]  /*0670*/  BSSY.RECONVERGENT B4, `(.L_x_780) ;  /* 0x000006b000047945 */ /* 0x000fd80003800200 */
[----:B0-----:R-:W-:Y:S05]  /*0680*/  @P0 BRA `(.L_x_781) ;  /* 0x0000000400a40947 */ /* 0x001fea0003800000 */
[----:B------:R-:W0:Y:S01]  /*0690*/  S2UR UR6, SR_CgaCtaId ;  /* 0x00000000000679c3 */ /* 0x000e220000008800 */
[----:B------:R-:W-:Y:S01]  /*06a0*/  UMOV UR5, 0x400 ;  /* 0x0000040000057882 */ /* 0x000fe20000000000 */
[----:B------:R-:W-:Y:S01]  /*06b0*/  LEA R9, R11, R10, 0x5 ;  /* 0x0000000a0b097211 */ /* 0x000fe200078e28ff */
[----:B------:R-:W-:Y:S01]  /*06c0*/  UIADD3 UR4, UPT, UPT, UR5, 0x840, URZ ;  /* 0x0000084005047890 */ /* 0x000fe2000fffe0ff */
[----:B------:R-:W-:Y:S01]  /*06d0*/  IMAD.MOV.U32 R12, RZ, RZ, R5 ;  /* 0x000000ffff0c7224 */ /* 0x000fe200078e0005 */
[----:B------:R-:W-:-:S03]  /*06e0*/  UIADD3 UR5, UPT, UPT, UR5, 0x1040, URZ ;  /* 0x0000104005057890 */ /* 0x000fc6000fffe0ff */
[----:B------:R-:W1:Y:S01]  /*06f0*/  LDC.64 R18, c[0x0][0x3a8] ;  /* 0x0000ea00ff127b82 */ /* 0x000e620000000a00 */
[----:B0-----:R-:W-:Y:S02]  /*0700*/  ULEA UR5, UR6, UR5, 0x18 ;  /* 0x0000000506057291 */ /* 0x001fe4000f8ec0ff */
[----:B------:R-:W-:-:S04]  /*0710*/  ULEA UR4, UR6, UR4, 0x18 ;  /* 0x0000000406047291 */ /* 0x000fc8000f8ec0ff */
[C---:B------:R-:W-:Y:S02]  /*0720*/  LEA R8, R13.reuse, UR5, 0x8 ;  /* 0x000000050d087c11 */ /* 0x040fe4000f8e40ff */
[----:B------:R-:W-:-:S03]  /*0730*/  LEA R0, R13, UR4, 0x8 ;  /* 0x000000040d007c11 */ /* 0x000fc6000f8e40ff */
[C---:B------:R-:W-:Y:S01]  /*0740*/  IMAD R8, R11.reuse, 0x20, R8 ;  /* 0x000000200b087824 */ /* 0x040fe200078e0208 */
[----:B------:R-:W-:-:S07]  /*0750*/  LEA R7, R11, R0, 0x5 ;  /* 0x000000000b077211 */ /* 0x000fce00078e28ff */
.L_x_792:
[C---:B------:R-:W-:Y:S01]  /*0760*/  ISETP.NE.AND P0, PT, R12.reuse, 0x7, PT ;  /* 0x000000070c00780c */ /* 0x040fe20003f05270 */
[----:B------:R-:W-:Y:S01]  /*0770*/  BSSY.RECONVERGENT B5, `(.L_x_782) ;  /* 0x000001d000057945 */ /* 0x000fe20003800200 */
[C---:B------:R-:W-:Y:S02]  /*0780*/  IADD3 R0, PT, PT, R12.reuse, R11, RZ ;  /* 0x0000000b0c007210 */ /* 0x040fe40007ffe0ff */
[----:B------:R-:W-:-:S03]  /*0790*/  ISETP.EQ.OR P0, PT, R12, RZ, !P0 ;  /* 0x000000ff0c00720c */ /* 0x000fc60004702670 */
[----:B------:R-:W-:-:S05]  /*07a0*/  IMAD R0, R13, 0x8, R0 ;  /* 0x000000080d007824 */ /* 0x000fca00078e0200 */
[----:B------:R-:W-:-:S05]  /*07b0*/  SHF.L.U32 R21, R0, 0x3, RZ ;  /* 0x0000000300157819 */ /* 0x000fca00000006ff */
[----:B-1----:R-:W-:Y:S01]  /*07c0*/  IMAD.WIDE.U32 R20, R21, 0x4, R18 ;  /* 0x0000000415147825 */ /* 0x002fe200078e0012 */
[----:B0-----:R-:W-:Y:S06]  /*07d0*/  @P0 BRA `(.L_x_783) ;  /* 0x0000000000580947 */ /* 0x001fec0003800000 */
[----:B------:R-:W2:Y:S04]  /*07e0*/  LDG.E.CONSTANT R2, desc[UR8][R20.64] ;  /* 0x0000000814027981 */ /* 0x000ea8000c1e9900 */
[----:B------:R-:W3:Y:S04]  /*07f0*/  LDG.E.CONSTANT R0, desc[UR8][R20.64+0x4] ;  /* 0x0000040814007981 */ /* 0x000ee8000c1e9900 */
[----:B------:R-:W4:Y:S01]  /*0800*/  LDG.E.CONSTANT R23, desc[UR8][R20.64+-0x4] ;  /* 0xfffffc0814177981 */ /* 0x000f22000c1e9900 */
[----:B------:R-:W0:Y:S01]  /*0810*/  MUFU.RCP R24, R17 ;  /* 0x0000001100187308 */ /* 0x000e220000001000 */
[----:B------:R-:W-:Y:S01]  /*0820*/  BSSY.RECONVERGENT B6, `(.L_x_784) ;  /* 0x000000f000067945 */ /* 0x000fe20003800200 */
[----:B--2---:R-:W-:-:S04]  /*0830*/  FADD R3, R2, R2 ;  /* 0x0000000202037221 */ /* 0x004fc80000000000 */
[----:B---3--:R-:W-:Y:S01]  /*0840*/  FADD R0, R0, -R3 ;  /* 0x8000000300007221 */ /* 0x008fe20000000000 */
[----:B0-----:R-:W-:-:S03]  /*0850*/  FFMA R3, -R17, R24, 1 ;  /* 0x3f80000011037423 */ /* 0x001fc60000000118 */
[----:B----4-:R-:W-:Y:S01]  /*0860*/  FADD R0, R0, R23 ;  /* 0x0000001700007221 */ /* 0x010fe20000000000 */
[----:B------:R-:W-:-:S03]  /*0870*/  FFMA R3, R24, R3, R24 ;  /* 0x0000000318037223 */ /* 0x000fc60000000018 */
[----:B------:R-:W0:Y:S01]  /*0880*/  FCHK P0, R0, R17 ;  /* 0x0000001100007302 */ /* 0x000e220000000000 */
[----:B------:R-:W-:-:S04]  /*0890*/  FFMA R2, R0, R3, RZ ;  /* 0x0000000300027223 */ /* 0x000fc800000000ff */
[----:B------:R-:W-:-:S04]  /*08a0*/  FFMA R23, -R17, R2, R0 ;  /* 0x0000000211177223 */ /* 0x000fc80000000100 */
[----:B------:R-:W-:Y:S01]  /*08b0*/  FFMA R2, R3, R23, R2 ;  /* 0x0000001703027223 */ /* 0x000fe20000000002 */
[----:B0-----:R-:W-:Y:S06]  /*08c0*/  @!P0 BRA `(.L_x_785) ;  /* 0x0000000000108947 */ /* 0x001fec0003800000 */
[----:B------:R-:W-:Y:S01]  /*08d0*/  IMAD.MOV.U32 R3, RZ, RZ, R17 ;  /* 0x000000ffff037224 */ /* 0x000fe200078e0011 */
[----:B------:R-:W-:-:S07]  /*08e0*/  MOV R2, 0x900 ;  /* 0x0000090000027802 */ /* 0x000fce0000000f00 */
[----:B------:R-:W-:Y:S05]  /*08f0*/  CALL.REL.NOINC `($__internal_32_$__cuda_sm3x_div_rn_noftz_f32_slowpath) ;  /* 0x0000001400907944 */ /* 0x000fea0003c00000 */
[----:B------:R-:W-:-:S07]  /*0900*/  MOV R2, R0 ;  /* 0x0000000000027202 */ /* 0x000fce0000000f00 */
.L_x_785:
[----:B------:R-:W-:Y:S05]  /*0910*/  BSYNC.RECONVERGENT B6 ;  /* 0x0000000000067941 */ /* 0x000fea0003800200 */
.L_x_784:
[----:B------:R-:W-:-:S05]  /*0920*/  IMAD R3, R12, 0x4, R9 ;  /* 0x000000040c037824 */ /* 0x000fca00078e0209 */
[----:B------:R0:W-:Y:S02]  /*0930*/  STS [R3], R2 ;  /* 0x0000000203007388 */ /* 0x0001e40000000800 */
.L_x_783:
[----:B------:R-:W-:Y:S05]  /*0940*/  BSYNC.RECONVERGENT B5 ;  /* 0x0000000000057941 */ /* 0x000fea0003800200 */
.L_x_782:
[----:B------:R-:W-:Y:S01]  /*0950*/  VIMNMX.U32 R0, PT, PT, R11, 0x8, PT ;  /* 0x000000080b007848 */ /* 0x000fe20003fe0000 */
[----:B------:R-:W-:Y:S03]  /*0960*/  BSSY.RECONVERGENT B5, `(.L_x_786) ;  /* 0x000001b000057945 */ /* 0x000fe60003800200 */
[----:B------:R-:W-:-:S04]  /*0970*/  SHF.L.U32 R0, R0, 0x2, RZ ;  /* 0x0000000200007819 */ /* 0x000fc800000006ff */
[----:B0-----:R-:W0:Y:S02]  /*0980*/  LDC R2, c[0x2][R0] ;  /* 0x0080000000027b82 */ /* 0x001e240000000800 */
[----:B0-----:R-:W-:-:S04]  /*0990*/  SHF.R.S32.HI R3, RZ, 0x1f, R2 ;  /* 0x0000001fff037819 */ /* 0x001fc80000011402 */
.L_x_840:
[----:B------:R-:W-:Y:S05]  /*09a0*/  BRX R2 -0x9b0                                                                         (*"BRANCH_TARGETS .L_x_841,.L_x_842"*) ;  /* 0xfffffff402947949 */ /* 0x000fea000383ffff */
.L_x_842:
[----:B------:R-:W2:Y:S04]  /*09b0*/  LDG.E.CONSTANT R2, desc[UR8][R20.64] ;  /* 0x0000000814027981 */ /* 0x000ea8000c1e9900 */
[----:B------:R-:W3:Y:S04]  /*09c0*/  LDG.E.CONSTANT R0, desc[UR8][R20.64+0x20] ;  /* 0x0000200814007981 */ /* 0x000ee8000c1e9900 */
[----:B------:R-:W4:Y:S01]  /*09d0*/  LDG.E.CONSTANT R3, desc[UR8][R20.64+-0x20] ;  /* 0xffffe00814037981 */ /* 0x000f22000c1e9900 */
[----:B------:R-:W0:Y:S01]  /*09e0*/  MUFU.RCP R23, R16 ;  /* 0x0000001000177308 */ /* 0x000e220000001000 */
[----:B------:R-:W-:Y:S01]  /*09f0*/  BSSY.RECONVERGENT B6, `(.L_x_787) ;  /* 0x000000f000067945 */ /* 0x000fe20003800200 */
[----:B--2---:R-:W-:Y:S01]  /*0a00*/  FADD R25, R2, R2 ;  /* 0x0000000202197221 */ /* 0x004fe20000000000 */
[----:B0-----:R-:W-:-:S03]  /*0a10*/  FFMA R2, -R16, R23, 1 ;  /* 0x3f80000010027423 */ /* 0x001fc60000000117 */
[----:B---3--:R-:W-:Y:S01]  /*0a20*/  FADD R0, -R25, R0 ;  /* 0x0000000019007221 */ /* 0x008fe20000000100 */
[----:B------:R-:W-:-:S03]  /*0a30*/  FFMA R23, R23, R2, R23 ;  /* 0x0000000217177223 */ /* 0x000fc60000000017 */
        /* <DEDUP_REMOVED lines=10> */
.L_x_788:
[----:B------:R-:W-:Y:S05]  /*0ae0*/  BSYNC.RECONVERGENT B6 ;  /* 0x0000000000067941 */ /* 0x000fea0003800200 */
.L_x_787:
[----:B------:R-:W-:-:S05]  /*0af0*/  IMAD R3, R12, 0x4, R7 ;  /* 0x000000040c037824 */ /* 0x000fca00078e0207 */
[----:B------:R0:W-:Y:S02]  /*0b00*/  STS [R3], R2 ;  /* 0x0000000203007388 */ /* 0x0001e40000000800 */
.L_x_841:
[----:B------:R-:W-:Y:S05]  /*0b10*/  BSYNC.RECONVERGENT B5 ;  /* 0x0000000000057941 */ /* 0x000fea0003800200 */
.L_x_786:
[----:B------:R-:W-:Y:S01]  /*0b20*/  VIMNMX.U32 R0, PT, PT, R13, 0x8, PT ;  /* 0x000000080d007848 */ /* 0x000fe20003fe0000 */
[----:B------:R-:W-:Y:S03]  /*0b30*/  BSSY.RECONVERGENT B5, `(.L_x_789) ;  /* 0x000001b000057945 */ /* 0x000fe60003800200 */
[----:B------:R-:W-:-:S04]  /*0b40*/  SHF.L.U32 R0, R0, 0x2, RZ ;  /* 0x0000000200007819 */ /* 0x000fc800000006ff */
[----:B0-----:R-:W0:Y:S02]  /*0b50*/  LDC R2, c[0x2][R0+0x24] ;  /* 0x0080090000027b82 */ /* 0x001e240000000800 */
[----:B0-----:R-:W-:-:S04]  /*0b60*/  SHF.R.S32.HI R3, RZ, 0x1f, R2 ;  /* 0x0000001fff037819 */ /* 0x001fc80000011402 */
.L_x_850:
[----:B------:R-:W-:Y:S05]  /*0b70*/  BRX R2 -0xb80                                                                         (*"BRANCH_TARGETS .L_x_851,.L_x_852"*) ;  /* 0xfffffff402207949 */ /* 0x000fea000383ffff */
.L_x_852:
[----:B------:R-:W2:Y:S04]  /*0b80*/  LDG.E.CONSTANT R23, desc[UR8][R20.64] ;  /* 0x0000000814177981 */ /* 0x000ea8000c1e9900 */
[----:B------:R-:W3:Y:S04]  /*0b90*/  LDG.E.CONSTANT R0, desc[UR8][R20.64+0x100] ;  /* 0x0001000814007981 */ /* 0x000ee8000c1e9900 */
[----:B------:R-:W4:Y:S01]  /*0ba0*/  LDG.E.CONSTANT R3, desc[UR8][R20.64+-0x100] ;  /* 0xffff000814037981 */ /* 0x000f22000c1e9900 */
[----:B------:R-:W0:Y:S01]  /*0bb0*/  MUFU.RCP R2, R15 ;  /* 0x0000000f00027308 */ /* 0x000e220000001000 */
[----:B------:R-:W-:Y:S01]  /*0bc0*/  BSSY.RECONVERGENT B6, `(.L_x_790) ;  /* 0x000000f000067945 */ /* 0x000fe20003800200 */
[----:B--2---:R-:W-:-:S04]  /*0bd0*/  FADD R23, R23, R23 ;  /* 0x0000001717177221 */ /* 0x004fc80000000000 */
[----:B---3--:R-:W-:Y:S01]  /*0be0*/  FADD R0, -R23, R0 ;  /* 0x0000000017007221 */ /* 0x008fe20000000100 */
        /* <DEDUP_REMOVED lines=12> */
.L_x_791:
[----:B------:R-:W-:Y:S05]  /*0cb0*/  BSYNC.RECONVERGENT B6 ;  /* 0x0000000000067941 */ /* 0x000fea0003800200 */
.L_x_790:
[----:B------:R-:W-:-:S05]  /*0cc0*/  IMAD R3, R12, 0x4, R8 ;  /* 0x000000040c037824 */ /* 0x000fca00078e0208 */
[----:B------:R0:W-:Y:S02]  /*0cd0*/  STS [R3], R2 ;  /* 0x0000000203007388 */ /* 0x0001e40000000800 */
.L_x_851:
[----:B------:R-:W-:Y:S05]  /*0ce0*/  BSYNC.RECONVERGENT B5 ;  /* 0x0000000000057941 */ /* 0x000fea0003800200 */
.L_x_789:
[----:B------:R-:W-:-:S04]  /*0cf0*/  IADD3 R12, PT, PT, R12, UR7, RZ ;  /* 0x000000070c0c7c10 */ /* 0x000fc8000fffe0ff */
[----:B------:R-:W-:-:S13]  /*0d00*/  ISETP.GE.U32.AND P0, PT, R12, 0x8, PT ;  /* 0x000000080c00780c */ /* 0x000fda0003f06070 */
[----:B------:R-:W-:Y:S05]  /*0d10*/  @!P0 BRA `(.L_x_792) ;  /* 0xfffffff800908947 */ /* 0x000fea000383ffff */
.L_x_781:
[----:B------:R-:W-:Y:S05]  /*0d20*/  BSYNC.RECONVERGENT B4 ;  /* 0x0000000000047941 */ /* 0x000fea0003800200 */
.L_x_780:
[----:B------:R-:W-:-:S05]  /*0d30*/  VIADD R11, R11, UR10 ;  /* 0x0000000a0b0b7c36 */ /* 0x000fca0008000000 */
[----:B------:R-:W-:-:S13]  /*0d40*/  ISETP.GE.U32.AND P0, PT, R11, 0x8, PT ;  /* 0x000000080b00780c */ /* 0x000fda0003f06070 */
[----:B------:R-:W-:Y:S05]  /*0d50*/  @!P0 BRA `(.L_x_793) ;  /* 0xfffffff800408947 */ /* 0x000fea000383ffff */
.L_x_779:
[----:B------:R-:W-:Y:S05]  /*0d60*/  BSYNC.RECONVERGENT B3 ;  /* 0x0000000000037941 */ /* 0x000fea0003800200 */
.L_x_778:
[----:B------:R-:W-:-:S04]  /*0d70*/  IADD3 R13, PT, PT, R13, UR11, RZ ;  /* 0x0000000b0d0d7c10 */ /* 0x000fc8000fffe0ff */
[----:B------:R-:W-:-:S13]  /*0d80*/  ISETP.GE.U32.AND P0, PT, R13, 0x8, PT ;  /* 0x000000080d00780c */ /* 0x000fda0003f06070 */
[----:B------:R-:W-:Y:S05]  /*0d90*/  @!P0 BRA `(.L_x_794) ;  /* 0xfffffff8001c8947 */ /* 0x000fea000383ffff */
.L_x_777:
[----:B------:R-:W-:Y:S05]  /*0da0*/  BSYNC.RECONVERGENT B2 ;  /* 0x0000000000027941 */ /* 0x000fea0003800200 */
.L_x_776:
[----:B------:R-:W-:Y:S01]  /*0db0*/  BAR.SYNC.DEFER_BLOCKING 0x0 ;  /* 0x0000000000007b1d */ /* 0x000fe20000010000 */
[----:B------:R-:W-:-:S05]  /*0dc0*/  ISETP.GT.U32.AND P0, PT, R6, 0x7, PT ;  /* 0x000000070600780c */ /* 0x000fca0003f04070 */
[----:B------:R-:W-:Y:S08]  /*0dd0*/  BSSY.RECONVERGENT B4, `(.L_x_795) ;  /* 0x00000e7000047945 */ /* 0x000ff00003800200 */
[----:B------:R-:W-:Y:S05]  /*0de0*/  @P0 BRA `(.L_x_796) ;  /* 0x0000000c00940947 */ /* 0x000fea0003800000 */
[----:B------:R-:W2:Y:S01]  /*0df0*/  S2R R17, SR_CgaCtaId ;  /* 0x0000000000117919 */ /* 0x000ea20000008800 */
[----:B------:R-:W-:Y:S01]  /*0e00*/  MOV R0, 0x400 ;  /* 0x0000040000007802 */ /* 0x000fe20000000f00 */
[----:B0-----:R-:W0:Y:S03]  /*0e10*/  LDC.64 R2, c[0x0][0x3a0] ;  /* 0x0000e800ff027b82 */ /* 0x001e260000000a00 */
[----:B------:R-:W-:Y:S01]  /*0e20*/  IADD3 R16, PT, PT, R0, 0x40, RZ ;  /* 0x0000004000107810 */ /* 0x000fe20007ffe0ff */
[----:B0-----:R-:W-:Y:S01]  /*0e30*/  IMAD.WIDE R22, R22, 0x4, R2 ;  /* 0x0000000416167825 */ /* 0x001fe200078e0202 */
[----:B--2---:R-:W-:-:S03]  /*0e40*/  LEA R18, R17, R0, 0x18 ;  /* 0x0000000011127211 */ /* 0x004fc600078ec0ff */
[----:B------:R-:W-:Y:S01]  /*0e50*/  VIADD R0, R0, 0x840 ;  /* 0x0000084000007836 */ /* 0x000fe20000000000 */
[C---:B------:R-:W-:Y:S01]  /*0e60*/  LEA R7, R17.reuse, R16, 0x18 ;  /* 0x0000001011077211 */ /* 0x040fe200078ec0ff */
[----:B-1----:R0:W1:Y:S03]  /*0e70*/  LDS.128 R8, [R18] ;  /* 0x0000000012087984 */ /* 0x0020660000000c00 */
[----:B------:R-:W-:Y:S02]  /*0e80*/  LEA R16, R17, R0, 0x18 ;  /* 0x0000000011107211 */ /* 0x000fe400078ec0ff */
[----:B------:R-:W-:Y:S01]  /*0e90*/  MOV R17, R6 ;  /* 0x0000000600117202 */ /* 0x000fe20000000f00 */
[----:B------:R0:W2:Y:S06]  /*0ea0*/  LDS.128 R12, [R18+0x10] ;  /* 0x00001000120c7984 */ /* 0x0000ac0000000c00 */
.L_x_820:
[----:B------:R-:W-:Y:S01]  /*0eb0*/  ISETP.GT.U32.AND P0, PT, R4, 0x7, PT ;  /* 0x000000070400780c */ /* 0x000fe20003f04070 */
[----:B------:R-:W-:-:S12]  /*0ec0*/  BSSY.RECONVERGENT B3, `(.L_x_797) ;  /* 0x00000d4000037945 */ /* 0x000fd80003800200 */
[----:B0--3--:R-:W-:Y:S05]  /*0ed0*/  @P0 BRA `(.L_x_798) ;  /* 0x0000000c00480947 */ /* 0x009fea0003800000 */
[C---:B0-----:R-:W-:Y:S01]  /*0ee0*/  LEA R18, R17.reuse, R7, 0x8 ;  /* 0x0000000711127211 */ /* 0x041fe200078e40ff */
[----:B------:R-:W-:Y:S01]  /*0ef0*/  IMAD R19, R17, 0x100, R16 ;  /* 0x0000010011137824 */ /* 0x000fe200078e0210 */
[----:B------:R-:W-:-:S07]  /*0f00*/  MOV R20, R4 ;  /* 0x0000000400147202 */ /* 0x000fce0000000f00 */
.L_x_819:
[----:B------:R-:W-:Y:S01]  /*0f10*/  ISETP.GT.U32.AND P0, PT, R5, 0x7, PT ;  /* 0x000000070500780c */ /* 0x000fe20003f04070 */
[----:B------:R-:W-:-:S12]  /*0f20*/  BSSY.RECONVERGENT B2, `(.L_x_799) ;  /* 0x00000ca000027945 */ /* 0x000fd80003800200 */
[----:B0--3--:R-:W-:Y:S05]  /*0f30*/  @P0 BRA `(.L_x_800) ;  /* 0x0000000c00200947 */ /* 0x009fea0003800000 */
[----:B------:R-:W3:Y:S01]  /*0f40*/  LDG.E.CONSTANT R0, desc[UR8][R22.64] ;  /* 0x0000000816007981 */ /* 0x000ee2000c1e9900 */
[----:B------:R-:W0:Y:S01]  /*0f50*/  S2UR UR5, SR_CgaCtaId ;  /* 0x00000000000579c3 */ /* 0x000e220000008800 */
[----:B------:R-:W-:Y:S01]  /*0f60*/  UMOV UR4, 0x400 ;  /* 0x0000040000047882 */ /* 0x000fe20000000000 */
[----:B------:R-:W-:Y:S01]  /*0f70*/  BSSY.RECONVERGENT B0, `(.L_x_801) ;  /* 0x0000017000007945 */ /* 0x000fe20003800200 */
[----:B------:R-:W-:Y:S01]  /*0f80*/  UIADD3 UR4, UPT, UPT, UR4, 0x1040, URZ ;  /* 0x0000104004047890 */ /* 0x000fe2000fffe0ff */
[C---:B------:R-:W-:Y:S01]  /*0f90*/  LEA R28, R20.reuse, R18, 0x5 ;  /* 0x00000012141c7211 */ /* 0x040fe200078e28ff */
[----:B------:R-:W-:Y:S01]  /*0fa0*/  IMAD R30, R20, 0x20, R19 ;  /* 0x00000020141e7824 */ /* 0x000fe200078e0213 */
[----:B------:R-:W-:Y:S01]  /*0fb0*/  MOV R25, R5 ;  /* 0x0000000500197202 */ /* 0x000fe20000000f00 */
[----:B0-----:R-:W-:-:S06]  /*0fc0*/  ULEA UR4, UR5, UR4, 0x18 ;  /* 0x0000000405047291 */ /* 0x001fcc000f8ec0ff */
[----:B------:R-:W-:-:S04]  /*0fd0*/  LEA R3, R17, UR4, 0x8 ;  /* 0x0000000411037c11 */ /* 0x000fc8000f8e40ff */
[----:B------:R-:W-:Y:S01]  /*0fe0*/  LEA R32, R20, R3, 0x5 ;  /* 0x0000000314207211 */ /* 0x000fe200078e28ff */
[----:B---3--:R-:W-:-:S07]  /*0ff0*/  FMUL R0, R0, R0 ;  /* 0x0000000000007220 */ /* 0x008fce0000400000 */
.L_x_802:
[C---:B------:R-:W-:Y:S01]  /*1000*/  IMAD R2, R25.reuse, 0x4, R28 ;  /* 0x0000000419027824 */ /* 0x040fe200078e021c */
[C---:B------:R-:W-:Y:S01]  /*1010*/  LEA R3, R25.reuse, R30, 0x2 ;  /* 0x0000001e19037211 */ /* 0x040fe200078e10ff */
[C---:B------:R-:W-:Y:S01]  /*1020*/  IMAD.IADD R26, R25.reuse, 0x1, R20 ;  /* 0x00000001191a7824 */ /* 0x040fe200078e0214 */
[C---:B------:R-:W-:Y:S02]  /*1030*/  LEA R24, R25.reuse, R32, 0x2 ;  /* 0x0000002019187211 */ /* 0x040fe400078e10ff */
[----:B------:R-:W-:Y:S01]  /*1040*/  IADD3 R25, PT, PT, R25, UR7, RZ ;  /* 0x0000000719197c10 */ /* 0x000fe2000fffe0ff */
[----:B------:R-:W-:Y:S01]  /*1050*/  LDS R2, [R2] ;  /* 0x0000000002027984 */ /* 0x000fe20000000800 */
[----:B------:R-:W-:Y:S02]  /*1060*/  LEA R26, R17, R26, 0x3 ;  /* 0x0000001a111a7211 */ /* 0x000fe400078e18ff */
[----:B------:R-:W-:Y:S01]  /*1070*/  ISETP.GE.U32.AND P0, PT, R25, 0x8, PT ;  /* 0x000000081900780c */ /* 0x000fe20003f06070 */
[----:B------:R-:W0:Y:S04]  /*1080*/  LDS R3, [R3] ;  /* 0x0000000003037984 */ /* 0x000e280000000800 */
[----:B------:R-:W3:Y:S01]  /*1090*/  LDS R24, [R24] ;  /* 0x0000000018187984 */ /* 0x000ee20000000800 */
[----:B0-----:R-:W-:-:S04]  /*10a0*/  FADD R21, R2, R3 ;  /* 0x0000000302157221 */ /* 0x001fc80000000000 */
[----:B---3--:R-:W-:-:S04]  /*10b0*/  FADD R21, R21, R24 ;  /* 0x0000001815157221 */ /* 0x008fc80000000000 */
[----:B------:R-:W-:Y:S01]  /*10c0*/  FMUL R21, R0, R21 ;  /* 0x0000001500157220 */ /* 0x000fe20000400000 */
[----:B------:R-:W-:Y:S06]  /*10d0*/  @!P0 BRA `(.L_x_802) ;  /* 0xfffffffc00c88947 */ /* 0x000fec000383ffff */
[----:B------:R-:W-:Y:S05]  /*10e0*/  BSYNC.RECONVERGENT B0 ;  /* 0x0000000000007941 */ /* 0x000fea0003800200 */
.L_x_801:
[----:B------:R-:W0:Y:S01]  /*10f0*/  LDC.64 R32, c[0x0][0x3a8] ;  /* 0x0000ea00ff207b82 */ /* 0x000e220000000a00 */
[----:B------:R-:W-:-:S04]  /*1100*/  IMAD.SHL.U32 R3, R26, 0x8, RZ ;  /* 0x000000081a037824 */ /* 0x000fc800078e00ff */
[----:B0-----:R-:W-:-:S03]  /*1110*/  IMAD.WIDE.U32 R32, R3, 0x4, R32 ;  /* 0x0000000403207825 */ /* 0x001fc600078e0020 */
[----:B------:R-:W0:Y:S02]  /*1120*/  LDC R3, c[0x0][0x398] ;  /* 0x0000e600ff037b82 */ /* 0x000e240000000800 */
[----:B------:R-:W3:Y:S04]  /*1130*/  LDG.E.CONSTANT R0, desc[UR8][R32.64] ;  /* 0x0000000820007981 */ /* 0x000ee8000c1e9900 */
[----:B------:R4:W5:Y:S04]  /*1140*/  LDG.E.CONSTANT R24, desc[UR8][R32.64+0x4] ;  /* 0x0000040820187981 */ /* 0x000968000c1e9900 */
[----:B------:R4:W5:Y:S04]  /*1150*/  LDG.E.CONSTANT R25, desc[UR8][R32.64+0x8] ;  /* 0x0000080820197981 */ /* 0x000968000c1e9900 */
[----:B------:R4:W5:Y:S04]  /*1160*/  LDG.E.CONSTANT R26, desc[UR8][R32.64+0xc] ;  /* 0x00000c08201a7981 */ /* 0x000968000c1e9900 */
[----:B------:R4:W5:Y:S04]  /*1170*/  LDG.E.CONSTANT R27, desc[UR8][R32.64+0x10] ;  /* 0x00001008201b7981 */ /* 0x000968000c1e9900 */
[----:B------:R4:W5:Y:S04]  /*1180*/  LDG.E.CONSTANT R28, desc[UR8][R32.64+0x14] ;  /* 0x00001408201c7981 */ /* 0x000968000c1e9900 */
[----:B------:R4:W5:Y:S04]  /*1190*/  LDG.E.CONSTANT R29, desc[UR8][R32.64+0x18] ;  /* 0x00001808201d7981 */ /* 0x000968000c1e9900 */
[----:B------:R4:W5:Y:S01]  /*11a0*/  LDG.E.CONSTANT R30, desc[UR8][R32.64+0x1c] ;  /* 0x00001c08201e7981 */ /* 0x000962000c1e9900 */
[----:B0-----:R-:W-:Y:S01]  /*11b0*/  FMUL R3, R3, R3 ;  /* 0x0000000303037220 */ /* 0x001fe20000400000 */
[----:B------:R-:W-:Y:S03]  /*11c0*/  BSSY.RECONVERGENT B5, `(.L_x_803) ;  /* 0x000000e000057945 */ /* 0x000fe60003800200 */
[----:B------:R-:W0:Y:S02]  /*11d0*/  MUFU.RCP R2, R3 ;  /* 0x0000000300027308 */ /* 0x000e240000001000 */
[----:B0-----:R-:W-:-:S04]  /*11e0*/  FFMA R35, -R3, R2, 1 ;  /* 0x3f80000003237423 */ /* 0x001fc80000000102 */
[----:B------:R-:W-:Y:S01]  /*11f0*/  FFMA R35, R2, R35, R2 ;  /* 0x0000002302237223 */ /* 0x000fe20000000002 */
[----:B---3--:R-:W-:-:S04]  /*1200*/  FADD R31, R0, R0 ;  /* 0x00000000001f7221 */ /* 0x008fc80000000000 */
[----:B-1----:R-:W-:-:S04]  /*1210*/  FADD R0, R8, -R31 ;  /* 0x8000001f08007221 */ /* 0x002fc80000000000 */
[----:B------:R-:W0:Y:S01]  /*1220*/  FCHK P0, R0, R3 ;  /* 0x0000000300007302 */ /* 0x000e220000000000 */
[----:B------:R-:W-:-:S04]  /*1230*/  FFMA R2, R0, R35, RZ ;  /* 0x0000002300027223 */ /* 0x000fc800000000ff */
[----:B------:R-:W-:-:S04]  /*1240*/  FFMA R31, -R3, R2, R0 ;  /* 0x00000002031f7223 */ /* 0x000fc80000000100 */
[----:B------:R-:W-:Y:S01]  /*1250*/  FFMA R2, R35, R31, R2 ;  /* 0x0000001f23027223 */ /* 0x000fe20000000002 */
[----:B0---4-:R-:W-:Y:S06]  /*1260*/  @!P0 BRA `(.L_x_804) ;  /* 0x00000000000c8947 */ /* 0x011fec0003800000 */
[----:B------:R-:W-:-:S07]  /*1270*/  MOV R2, 0x1290 ;  /* 0x0000129000027802 */ /* 0x000fce0000000f00 */
[----:B--2--5:R-:W-:Y:S05]  /*1280*/  CALL.REL.NOINC `($__internal_32_$__cuda_sm3x_div_rn_noftz_f32_slowpath) ;  /* 0x0000000c002c7944 */ /* 0x024fea0003c00000 */
[----:B------:R-:W-:-:S07]  /*1290*/  MOV R2, R0 ;  /* 0x0000000000027202 */ /* 0x000fce0000000f00 */
.L_x_804:
[----:B------:R-:W-:Y:S05]  /*12a0*/  BSYNC.RECONVERGENT B5 ;  /* 0x0000000000057941 */ /* 0x000fea0003800200 */
.L_x_803:
[----:B------:R-:W0:Y:S01]  /*12b0*/  S2UR UR5, SR_CgaCtaId ;  /* 0x00000000000579c3 */ /* 0x000e220000008800 */
[----:B------:R-:W1:Y:S01]  /*12c0*/  MUFU.RCP R0, R3 ;  /* 0x0000000300007308 */ /* 0x000e620000001000 */
[----:B-----5:R-:W-:Y:S01]  /*12d0*/  FADD R24, R24, R24 ;  /* 0x0000001818187221 */ /* 0x020fe20000000000 */
[----:B------:R-:W-:Y:S01]  /*12e0*/  UMOV UR4, 0x400 ;  /* 0x0000040000047882 */ /* 0x000fe20000000000 */
[----:B------:R-:W-:Y:S01]  /*12f0*/  FADD R2, R21, -R2 ;  /* 0x8000000215027221 */ /* 0x000fe20000000000 */
[----:B------:R-:W-:Y:S01]  /*1300*/  BSSY.RECONVERGENT B5, `(.L_x_805) ;  /* 0x000000e000057945 */ /* 0x000fe20003800200 */
[----:B------:R-:W-:-:S04]  /*1310*/  FADD R32, -R24, R9 ;  /* 0x0000000918207221 */ /* 0x000fc80000000100 */
[----:B------:R-:W3:Y:S01]  /*1320*/  FCHK P0, R32, R3 ;  /* 0x0000000320007302 */ /* 0x000ee20000000000 */
[----:B-1----:R-:W-:-:S04]  /*1330*/  FFMA R31, -R3, R0, 1 ;  /* 0x3f800000031f7423 */ /* 0x002fc80000000100 */
[----:B------:R-:W-:Y:S01]  /*1340*/  FFMA R0, R0, R31, R0 ;  /* 0x0000001f00007223 */ /* 0x000fe20000000000 */
[----:B0-----:R-:W-:-:S03]  /*1350*/  ULEA UR4, UR5, UR4, 0x18 ;  /* 0x0000000405047291 */ /* 0x001fc6000f8ec0ff */
[----:B------:R-:W-:-:S04]  /*1360*/  FFMA R24, R0, R32, RZ ;  /* 0x0000002000187223 */ /* 0x000fc800000000ff */
[----:B------:R-:W-:Y:S02]  /*1370*/  FFMA R31, -R3, R24, R32 ;  /* 0x00000018031f7223 */ /* 0x000fe40000000120 */
[----:B------:R0:W-:Y:S02]  /*1380*/  STS [UR4+0x20], R2 ;  /* 0x00002002ff007988 */ /* 0x0001e40008000804 */
[----:B------:R-:W-:Y:S01]  /*1390*/  FFMA R0, R0, R31, R24 ;  /* 0x0000001f00007223 */ /* 0x000fe20000000018 */
[----:B---3--:R-:W-:Y:S06]  /*13a0*/  @!P0 BRA `(.L_x_806) ;  /* 0x00000000000c8947 */ /* 0x008fec0003800000 */
[----:B------:R-:W-:Y:S02]  /*13b0*/  MOV R0, R32 ;  /* 0x0000002000007202 */ /* 0x000fe40000000f00 */
[----:B0-----:R-:W-:-:S07]  /*13c0*/  MOV R2, 0x13e0 ;  /* 0x000013e000027802 */ /* 0x001fce0000000f00 */
[----:B--2---:R-:W-:Y:S05]  /*13d0*/  CALL.REL.NOINC `($__internal_32_$__cuda_sm3x_div_rn_noftz_f32_slowpath) ;  /* 0x0000000800d87944 */ /* 0x004fea0003c00000 */
.L_x_806:
[----:B------:R-:W-:Y:S05]  /*13e0*/  BSYNC.RECONVERGENT B5 ;  /* 0x0000000000057941 */ /* 0x000fea0003800200 */
.L_x_805:
[----:B------:R-:W1:Y:S01]  /*13f0*/  S2UR UR5, SR_CgaCtaId ;  /* 0x00000000000579c3 */ /* 0x000e620000008800 */
[----:B------:R-:W3:Y:S01]  /*1400*/  MUFU.RCP R24, R3 ;  /* 0x0000000300187308 */ /* 0x000ee20000001000 */
[----:B------:R-:W-:Y:S01]  /*1410*/  FADD R25, R25, R25 ;  /* 0x0000001919197221 */ /* 0x000fe20000000000 */
[----:B------:R-:W-:Y:S01]  /*1420*/  UMOV UR4, 0x400 ;  /* 0x0000040000047882 */ /* 0x000fe20000000000 */
[----:B0-----:R-:W-:Y:S01]  /*1430*/  FADD R2, R21, -R0 ;  /* 0x8000000015027221 */ /* 0x001fe20000000000 */
[----:B------:R-:W-:Y:S01]  /*1440*/  BSSY.RECONVERGENT B5, `(.L_x_807) ;  /* 0x000000e000057945 */ /* 0x000fe20003800200 */
[----:B------:R-:W-:-:S04]  /*1450*/  FADD R32, -R25, R10 ;  /* 0x0000000a19207221 */ /* 0x000fc80000000100 */
[----:B------:R-:W0:Y:S01]  /*1460*/  FCHK P0, R32, R3 ;  /* 0x0000000320007302 */ /* 0x000e220000000000 */
[----:B---3--:R-:W-:-:S04]  /*1470*/  FFMA R31, -R3, R24, 1 ;  /* 0x3f800000031f7423 */ /* 0x008fc80000000118 */
[----:B------:R-:W-:Y:S01]  /*1480*/  FFMA R0, R24, R31, R24 ;  /* 0x0000001f18007223 */ /* 0x000fe20000000018 */
[----:B-1----:R-:W-:-:S03]  /*1490*/  ULEA UR4, UR5, UR4, 0x18 ;  /* 0x0000000405047291 */ /* 0x002fc6000f8ec0ff */
[----:B------:R-:W-:-:S04]  /*14a0*/  FFMA R24, R0, R32, RZ ;  /* 0x0000002000187223 */ /* 0x000fc800000000ff */
[----:B------:R-:W-:Y:S02]  /*14b0*/  FFMA R25, -R3, R24, R32 ;  /* 0x0000001803197223 */ /* 0x000fe40000000120 */
[----:B------:R1:W-:Y:S02]  /*14c0*/  STS [UR4+0x24], R2 ;  /* 0x00002402ff007988 */ /* 0x0003e40008000804 */
[----:B------:R-:W-:Y:S01]  /*14d0*/  FFMA R0, R0, R25, R24 ;  /* 0x0000001900007223 */ /* 0x000fe20000000018 */
[----:B0-----:R-:W-:Y:S06]  /*14e0*/  @!P0 BRA `(.L_x_808) ;  /* 0x00000000000c8947 */ /* 0x001fec0003800000 */
[----:B------:R-:W-:Y:S01]  /*14f0*/  IMAD.MOV.U32 R0, RZ, RZ, R32 ;  /* 0x000000ffff007224 */ /* 0x000fe200078e0020 */
[----:B-1----:R-:W-:-:S07]  /*1500*/  MOV R2, 0x1520 ;  /* 0x0000152000027802 */ /* 0x002fce0000000f00 */
[----:B--2---:R-:W-:Y:S05]  /*1510*/  CALL.REL.NOINC `($__internal_32_$__cuda_sm3x_div_rn_noftz_f32_slowpath) ;  /* 0x0000000800887944 */ /* 0x004fea0003c00000 */
.L_x_808:
[----:B------:R-:W-:Y:S05]  /*1520*/  BSYNC.RECONVERGENT B5 ;  /* 0x0000000000057941 */ /* 0x000fea0003800200 */
.L_x_807:
[----:B------:R-:W0:Y:S01]  /*1530*/  S2UR UR5, SR_CgaCtaId ;  /* 0x00000000000579c3 */ /* 0x000e220000008800 */
[----:B------:R-:W3:Y:S01]  /*1540*/  MUFU.RCP R24, R3 ;  /* 0x0000000300187308 */ /* 0x000ee20000001000 */
[----:B------:R-:W-:Y:S01]  /*1550*/  FADD R26, R26, R26 ;  /* 0x0000001a1a1a7221 */ /* 0x000fe20000000000 */
[----:B------:R-:W-:Y:S01]  /*1560*/  UMOV UR4, 0x400 ;  /* 0x0000040000047882 */ /* 0x000fe20000000000 */
[----:B-1----:R-:W-:Y:S01]  /*1570*/  FADD R2, R21, -R0 ;  /* 0x8000000015027221 */ /* 0x002fe20000000000 */
[----:B------:R-:W-:Y:S01]  /*1580*/  BSSY.RECONVERGENT B5, `(.L_x_809) ;  /* 0x000000e000057945 */ /* 0x000fe20003800200 */
[----:B------:R-:W-:-:S04]  /*1590*/  FADD R26, -R26, R11 ;  /* 0x0000000b1a1a7221 */ /* 0x000fc80000000100 */
[----:B------:R-:W1:Y:S01]  /*15a0*/  FCHK P0, R26, R3 ;  /* 0x000000031a007302 */ /* 0x000e620000000000 */
[----:B---3--:R-:W-:-:S04]  /*15b0*/  FFMA R25, -R3, R24, 1 ;  /* 0x3f80000003197423 */ /* 0x008fc80000000118 */
[----:B------:R-:W-:Y:S01]  /*15c0*/  FFMA R0, R24, R25, R24 ;  /* 0x0000001918007223 */ /* 0x000fe20000000018 */
[----:B0-----:R-:W-:-:S03]  /*15d0*/  ULEA UR4, UR5, UR4, 0x18 ;  /* 0x0000000405047291 */ /* 0x001fc6000f8ec0ff */
[----:B------:R-:W-:-:S04]  /*15e0*/  FFMA R24, R0, R26, RZ ;  /* 0x0000001a00187223 */ /* 0x000fc800000000ff */
[----:B------:R-:W-:Y:S02]  /*15f0*/  FFMA R25, -R3, R24, R26 ;  /* 0x0000001803197223 */ /* 0x000fe4000000011a */
[----:B------:R0:W-:Y:S02]  /*1600*/  STS [UR4+0x28], R2 ;  /* 0x00002802ff007988 */ /* 0x0001e40008000804 */
[----:B------:R-:W-:Y:S01]  /*1610*/  FFMA R0, R0, R25, R24 ;  /* 0x0000001900007223 */ /* 0x000fe20000000018 */
[----:B-1----:R-:W-:Y:S06]  /*1620*/  @!P0 BRA `(.L_x_810) ;  /* 0x00000000000c8947 */ /* 0x002fec0003800000 */
[----:B------:R-:W-:Y:S02]  /*1630*/  MOV R0, R26 ;  /* 0x0000001a00007202 */ /* 0x000fe40000000f00 */
[----:B0-----:R-:W-:-:S07]  /*1640*/  MOV R2, 0x1660 ;  /* 0x0000166000027802 */ /* 0x001fce0000000f00 */
[----:B--2---:R-:W-:Y:S05]  /*1650*/  CALL.REL.NOINC `($__internal_32_$__cuda_sm3x_div_rn_noftz_f32_slowpath) ;  /* 0x0000000800387944 */ /* 0x004fea0003c00000 */
.L_x_810:
[----:B------:R-:W-:Y:S05]  /*1660*/  BSYNC.RECONVERGENT B5 ;  /* 0x0000000000057941 */ /* 0x000fea0003800200 */
.L_x_809:
[----:B------:R-:W1:Y:S01]  /*1670*/  S2UR UR5, SR_CgaCtaId ;  /* 0x00000000000579c3 */ /* 0x000e620000008800 */
[----:B------:R-:W3:Y:S01]  /*1680*/  MUFU.RCP R24, R3 ;  /* 0x0000000300187308 */ /* 0x000ee20000001000 */
[----:B------:R-:W-:Y:S01]  /*1690*/  FADD R27, R27, R27 ;  /* 0x0000001b1b1b7221 */ /* 0x000fe20000000000 */
[----:B------:R-:W-:Y:S01]  /*16a0*/  UMOV UR4, 0x400 ;  /* 0x0000040000047882 */ /* 0x000fe20000000000 */
[----:B0-----:R-:W-:Y:S01]  /*16b0*/  FADD R2, R21, -R0 ;  /* 0x8000000015027221 */ /* 0x001fe20000000000 */
[----:B------:R-:W-:Y:S01]  /*16c0*/  BSSY.RECONVERGENT B5, `(.L_x_811) ;  /* 0x000000e000057945 */ /* 0x000fe20003800200 */
[----:B--2---:R-:W-:-:S04]  /*16d0*/  FADD R26, R12, -R27 ;  /* 0x8000001b0c1a7221 */ /* 0x004fc80000000000 */
        /* <DEDUP_REMOVED lines=9> */
[----:B------:R-:W-:Y:S02]  /*1770*/  MOV R0, R26 ;  /* 0x0000001a00007202 */ /* 0x000fe40000000f00 */
[----:B-1----:R-:W-:-:S07]  /*1780*/  MOV R2, 0x17a0 ;  /* 0x000017a000027802 */ /* 0x002fce0000000f00 */
[----:B------:R-:W-:Y:S05]  /*1790*/  CALL.REL.NOINC `($__internal_32_$__cuda_sm3x_div_rn_noftz_f32_slowpath) ;  /* 0x0000000400e87944 */ /* 0x000fea0003c00000 */
.L_x_812:
[----:B------:R-:W-:Y:S05]  /*17a0*/  BSYNC.RECONVERGENT B5 ;  /* 0x0000000000057941 */ /* 0x000fea0003800200 */
.L_x_811:
[----:B------:R-:W0:Y:S01]  /*17b0*/  S2UR UR5, SR_CgaCtaId ;  /* 0x00000000000579c3 */ /* 0x000e220000008800 */
[----:B------:R-:W2:Y:S01]  /*17c0*/  MUFU.RCP R24, R3 ;  /* 0x0000000300187308 */ /* 0x000ea20000001000 */
[----:B------:R-:W-:Y:S01]  /*17d0*/  FADD R28, R28, R28 ;  /* 0x0000001c1c1c7221 */ /* 0x000fe20000000000 */
[----:B------:R-:W-:Y:S01]  /*17e0*/  UMOV UR4, 0x400 ;  /* 0x0000040000047882 */ /* 0x000fe20000000000 */
[----:B-1----:R-:W-:Y:S01]  /*17f0*/  FADD R2, R21, -R0 ;  /* 0x8000000015027221 */ /* 0x002fe20000000000 */
[----:B------:R-:W-:Y:S01]  /*1800*/  BSSY.RECONVERGENT B5, `(.L_x_813) ;  /* 0x000000e000057945 */ /* 0x000fe20003800200 */
[----:B------:R-:W-:-:S04]  /*1810*/  FADD R28, -R28, R13 ;  /* 0x0000000d1c1c7221 */ /* 0x000fc80000000100 */
[----:B------:R-:W1:Y:S01]  /*1820*/  FCHK P0, R28, R3 ;  /* 0x000000031c007302 */ /* 0x000e620000000000 */
[----:B--2---:R-:W-:-:S04]  /*1830*/  FFMA R25, -R3, R24, 1 ;  /* 0x3f80000003197423 */ /* 0x004fc80000000118 */
[----:B------:R-:W-:Y:S01]  /*1840*/  FFMA R0, R24, R25, R24 ;  /* 0x0000001918007223 */ /* 0x000fe20000000018 */
[----:B0-----:R-:W-:-:S03]  /*1850*/  ULEA UR4, UR5, UR4, 0x18 ;  /* 0x0000000405047291 */ /* 0x001fc6000f8ec0ff */
[----:B------:R-:W-:-:S04]  /*1860*/  FFMA R24, R0, R28, RZ ;  /* 0x0000001c00187223 */ /* 0x000fc800000000ff */
[----:B------:R-:W-:Y:S02]  /*1870*/  FFMA R25, -R3, R24, R28 ;  /* 0x0000001803197223 */ /* 0x000fe4000000011c */
[----:B------:R0:W-:Y:S02]  /*1880*/  STS [UR4+0x30], R2 ;  /* 0x00003002ff007988 */ /* 0x0001e40008000804 */
[----:B------:R-:W-:Y:S01]  /*1890*/  FFMA R0, R0, R25, R24 ;  /* 0x0000001900007223 */ /* 0x000fe20000000018 */
[----:B-1----:R-:W-:Y:S06]  /*18a0*/  @!P0 BRA `(.L_x_814) ;  /* 0x00000000000c8947 */ /* 0x002fec0003800000 */
[----:B------:R-:W-:Y:S01]  /*18b0*/  IMAD.MOV.U32 R0, RZ, RZ, R28 ;  /* 0x000000ffff007224 */ /* 0x000fe200078e001c */
[----:B0-----:R-:W-:-:S07]  /*18c0*/  MOV R2, 0x18e0 ;  /* 0x000018e000027802 */ /* 0x001fce0000000f00 */
[----:B------:R-:W-:Y:S05]  /*18d0*/  CALL.REL.NOINC `($__internal_32_$__cuda_sm3x_div_rn_noftz_f32_slowpath) ;  /* 0x0000000400987944 */ /* 0x000fea0003c00000 */
.L_x_814:
[----:B------:R-:W-:Y:S05]  /*18e0*/  BSYNC.RECONVERGENT B5 ;  /* 0x0000000000057941 */ /* 0x000fea0003800200 */
.L_x_813:
[----:B------:R-:W1:Y:S01]  /*18f0*/  S2UR UR5, SR_CgaCtaId ;  /* 0x00000000000579c3 */ /* 0x000e620000008800 */
[----:B------:R-:W2:Y:S01]  /*1900*/  MUFU.RCP R24, R3 ;  /* 0x0000000300187308 */ /* 0x000ea20000001000 */
[----:B------:R-:W-:Y:S01]  /*1910*/  FADD R29, R29, R29 ;  /* 0x0000001d1d1d7221 */ /* 0x000fe20000000000 */
[----:B------:R-:W-:Y:S01]  /*1920*/  UMOV UR4, 0x400 ;  /* 0x0000040000047882 */ /* 0x000fe20000000000 */
[----:B0-----:R-:W-:Y:S01]  /*1930*/  FADD R2, R21, -R0 ;  /* 0x8000000015027221 */ /* 0x001fe20000000000 */
[----:B------:R-:W-:Y:S01]  /*1940*/  BSSY.RECONVERGENT B5, `(.L_x_815) ;  /* 0x000000e000057945 */ /* 0x000fe20003800200 */
[----:B------:R-:W-:-:S04]  /*1950*/  FADD R26, -R29, R14 ;  /* 0x0000000e1d1a7221 */ /* 0x000fc80000000100 */
[----:B------:R-:W0:Y:S01]  /*1960*/  FCHK P0, R26, R3 ;  /* 0x000000031a007302 */ /* 0x000e220000000000 */
[----:B--2---:R-:W-:-:S04]  /*1970*/  FFMA R25, -R3, R24, 1 ;  /* 0x3f80000003197423 */ /* 0x004fc80000000118 */
        /* <DEDUP_REMOVED lines=10> */
.L_x_816:
[----:B------:R-:W-:Y:S05]  /*1a20*/  BSYNC.RECONVERGENT B5 ;  /* 0x0000000000057941 */ /* 0x000fea0003800200 */
.L_x_815:
        /* <DEDUP_REMOVED lines=18> */
[----:B------:R-:W-:Y:S05]  /*1b50*/  CALL.REL.NOINC `($__internal_32_$__cuda_sm3x_div_rn_noftz_f32_slowpath) ;  /* 0x0000000000f87944 */ /* 0x000fea0003c00000 */
.L_x_818:
[----:B------:R-:W-:Y:S05]  /*1b60*/  BSYNC.RECONVERGENT B5 ;  /* 0x0000000000057941 */ /* 0x000fea0003800200 */
.L_x_817:
[----:B------:R-:W1:Y:S01]  /*1b70*/  S2UR UR5, SR_CgaCtaId ;  /* 0x00000000000579c3 */ /* 0x000e620000008800 */
[----:B------:R-:W-:Y:S01]  /*1b80*/  UMOV UR4, 0x400 ;  /* 0x0000040000047882 */ /* 0x000fe20000000000 */
[----:B------:R-:W-:Y:S01]  /*1b90*/  FADD R0, R21, -R0 ;  /* 0x8000000015007221 */ /* 0x000fe20000000000 */
[----:B-1----:R-:W-:-:S09]  /*1ba0*/  ULEA UR4, UR5, UR4, 0x18 ;  /* 0x0000000405047291 */ /* 0x002fd2000f8ec0ff */
[----:B------:R3:W-:Y:S03]  /*1bb0*/  STS [UR4+0x3c], R0 ;  /* 0x00003c00ff007988 */ /* 0x0007e60008000804 */
.L_x_800:
[----:B------:R-:W-:Y:S05]  /*1bc0*/  BSYNC.RECONVERGENT B2 ;  /* 0x0000000000027941 */ /* 0x000fea0003800200 */
.L_x_799:
[----:B------:R-:W-:-:S05]  /*1bd0*/  VIADD R20, R20, UR10 ;  /* 0x0000000a14147c36 */ /* 0x000fca0008000000 */
[----:B------:R-:W-:-:S13]  /*1be0*/  ISETP.GE.U32.AND P0, PT, R20, 0x8, PT ;  /* 0x000000081400780c */ /* 0x000fda0003f06070 */
[----:B------:R-:W-:Y:S05]  /*1bf0*/  @!P0 BRA `(.L_x_819) ;  /* 0xfffffff000c48947 */ /* 0x000fea000383ffff */
.L_x_798:
[----:B------:R-:W-:Y:S05]  /*1c00*/  BSYNC.RECONVERGENT B3 ;  /* 0x0000000000037941 */ /* 0x000fea0003800200 */
.L_x_797:
[----:B------:R-:W-:-:S04]  /*1c10*/  IADD3 R17, PT, PT, R17, UR11, RZ ;  /* 0x0000000b11117c10 */ /* 0x000fc8000fffe0ff */
[----:B------:R-:W-:-:S13]  /*1c20*/  ISETP.GE.U32.AND P0, PT, R17, 0x8, PT ;  /* 0x000000081100780c */ /* 0x000fda0003f06070 */
[----:B------:R-:W-:Y:S05]  /*1c30*/  @!P0 BRA `(.L_x_820) ;  /* 0xfffffff0009c8947 */ /* 0x000fea000383ffff */
.L_x_796:
[----:B------:R-:W-:Y:S05]  /*1c40*/  BSYNC.RECONVERGENT B4 ;  /* 0x0000000000047941 */ /* 0x000fea0003800200 */
.L_x_795:
[----:B------:R-:W-:Y:S01]  /*1c50*/  BAR.SYNC.DEFER_BLOCKING 0x0 ;  /* 0x0000000000007b1d */ /* 0x000fe20000010000 */
[----:B------:R-:W-:-:S13]  /*1c60*/  ISETP.GT.U32.AND P0, PT, R6, 0x7, PT ;  /* 0x000000070600780c */ /* 0x000fda0003f04070 */
[----:B------:R-:W-:Y:S05]  /*1c70*/  @P0 EXIT ;  /* 0x000000000000094d */ /* 0x000fea0003800000 */
[----:B------:R-:W4:Y:S01]  /*1c80*/  S2UR UR5, SR_CgaCtaId ;  /* 0x00000000000579c3 */ /* 0x000f220000008800 */
[----:B------:R-:W-:Y:S02]  /*1c90*/  UMOV UR4, 0x400 ;  /* 0x0000040000047882 */ /* 0x000fe40000000000 */
[----:B----4-:R-:W-:-:S09]  /*1ca0*/  ULEA UR4, UR5, UR4, 0x18 ;  /* 0x0000000405047291 */ /* 0x010fd2000f8ec0ff */
[----:B-1----:R-:W1:Y:S04]  /*1cb0*/  LDS.128 R8, [UR4+0x20] ;  /* 0x00002004ff087984 */ /* 0x002e680008000c00 */
[----:B--2---:R-:W2:Y:S01]  /*1cc0*/  LDS.128 R12, [UR4+0x30] ;  /* 0x00003004ff0c7984 */ /* 0x004ea20008000c00 */
[----:B------:R-:W4:Y:S02]  /*1cd0*/  LDCU.64 UR4, c[0x0][0x3b0] ;  /* 0x00007600ff0477ac */ /* 0x000f240008000a00 */
[----:B----4-:R-:W-:-:S04]  /*1ce0*/  UIADD3 UR4, UP0, UPT, UR4, 0x10, URZ ;  /* 0x0000001004047890 */ /* 0x010fc8000ff1e0ff */
[----:B------:R-:W-:-:S12]  /*1cf0*/  UIADD3.X UR5, UPT, UPT, URZ, UR5, URZ, UP0, !UPT ;  /* 0x00000005ff057290 */ /* 0x000fd800087fe4ff */
.L_x_827:
[----:B------:R-:W-:Y:S01]  /*1d00*/  ISETP.GT.U32.AND P0, PT, R4, 0x7, PT ;  /* 0x000000070400780c */ /* 0x000fe20003f04070 */
[----:B------:R-:W-:-:S12]  /*1d10*/  BSSY.RECONVERGENT B0, `(.L_x_821) ;  /* 0x000001e000007945 */ /* 0x000fd80003800200 */
[----:B------:R-:W-:Y:S05]  /*1d20*/  @P0 BRA `(.L_x_822) ;  /* 0x0000000000700947 */ /* 0x000fea0003800000 */
[----:B---3--:R-:W-:-:S07]  /*1d30*/  MOV R0, R4 ;  /* 0x0000000400007202 */ /* 0x008fce0000000f00 */
.L_x_826:
[----:B------:R-:W-:Y:S01]  /*1d40*/  ISETP.GT.U32.AND P0, PT, R5, 0x7, PT ;  /* 0x000000070500780c */ /* 0x000fe20003f04070 */
[----:B------:R-:W-:-:S12]  /*1d50*/  BSSY.RECONVERGENT B1, `(.L_x_823) ;  /* 0x0000016000017945 */ /* 0x000fd80003800200 */
[----:B------:R-:W-:Y:S05]  /*1d60*/  @P0 BRA `(.L_x_824) ;  /* 0x0000000000500947 */ /* 0x000fea0003800000 */
[----:B0-----:R-:W-:Y:S01]  /*1d70*/  IMAD.IADD R3, R5, 0x1, R0 ;  /* 0x0000000105037824 */ /* 0x001fe200078e0200 */
[----:B------:R-:W-:Y:S02]  /*1d80*/  MOV R2, UR4 ;  /* 0x0000000400027c02 */ /* 0x000fe40008000f00 */
[----:B------:R-:W-:Y:S02]  /*1d90*/  MOV R16, R5 ;  /* 0x0000000500107202 */ /* 0x000fe40000000f00 */
[----:B------:R-:W-:Y:S01]  /*1da0*/  LEA R7, R6, R3, 0x3 ;  /* 0x0000000306077211 */ /* 0x000fe200078e18ff */
[----:B------:R-:W-:-:S03]  /*1db0*/  IMAD.U32 R3, RZ, RZ, UR5 ;  /* 0x00000005ff037e24 */ /* 0x000fc6000f8e00ff */
[----:B------:R-:W-:-:S05]  /*1dc0*/  SHF.L.U32 R7, R7, 0x3, RZ ;  /* 0x0000000307077819 */ /* 0x000fca00000006ff */
[----:B------:R-:W-:-:S07]  /*1dd0*/  IMAD.WIDE.U32 R2, R7, 0x4, R2 ;  /* 0x0000000407027825 */ /* 0x000fce00078e0002 */
.L_x_825:
[----:B------:R-:W-:Y:S01]  /*1de0*/  VIADD R16, R16, UR7 ;  /* 0x0000000710107c36 */ /* 0x000fe20008000000 */
[----:B------:R-:W-:Y:S01]  /*1df0*/  MOV R7, UR7 ;  /* 0x0000000700077c02 */ /* 0x000fe20008000f00 */
[----:B-1----:R-:W-:Y:S03]  /*1e00*/  STG.E desc[UR8][R2.64+-0x10], R8 ;  /* 0xfffff00802007986 */ /* 0x002fe6000c101908 */
[----:B------:R-:W-:Y:S01]  /*1e10*/  ISETP.GE.U32.AND P0, PT, R16, 0x8, PT ;  /* 0x000000081000780c */ /* 0x000fe20003f06070 */
[----:B------:R-:W-:Y:S04]  /*1e20*/  STG.E desc[UR8][R2.64+-0xc], R9 ;  /* 0xfffff40902007986 */ /* 0x000fe8000c101908 */
[----:B------:R-:W-:Y:S04]  /*1e30*/  STG.E desc[UR8][R2.64+-0x8], R10 ;  /* 0xfffff80a02007986 */ /* 0x000fe8000c101908 */
[----:B------:R-:W-:Y:S04]  /*1e40*/  STG.E desc[UR8][R2.64+-0x4], R11 ;  /* 0xfffffc0b02007986 */ /* 0x000fe8000c101908 */
[----:B--2---:R-:W-:Y:S04]  /*1e50*/  STG.E desc[UR8][R2.64], R12 ;  /* 0x0000000c02007986 */ /* 0x004fe8000c101908 */
[----:B------:R-:W-:Y:S04]  /*1e60*/  STG.E desc[UR8][R2.64+0x4], R13 ;  /* 0x0000040d02007986 */ /* 0x000fe8000c101908 */
[----:B------:R-:W-:Y:S04]  /*1e70*/  STG.E desc[UR8][R2.64+0x8], R14 ;  /* 0x0000080e02007986 */ /* 0x000fe8000c101908 */
[----:B------:R0:W-:Y:S02]  /*1e80*/  STG.E desc[UR8][R2.64+0xc], R15 ;  /* 0x00000c0f02007986 */ /* 0x0001e4000c101908 */
[----:B0-----:R-:W-:Y:S01]  /*1e90*/  IMAD.WIDE.U32 R2, R7, 0x20, R2 ;  /* 0x0000002007027825 */ /* 0x001fe200078e0002 */
[----:B------:R-:W-:Y:S06]  /*1ea0*/  @!P0 BRA `(.L_x_825) ;  /* 0xfffffffc00cc8947 */ /* 0x000fec000383ffff */
.L_x_824:
[----:B------:R-:W-:Y:S05]  /*1eb0*/  BSYNC.RECONVERGENT B1 ;  /* 0x0000000000017941 */ /* 0x000fea0003800200 */
.L_x_823:
[----:B------:R-:W-:-:S04]  /*1ec0*/  IADD3 R0, PT, PT, R0, UR10, RZ ;  /* 0x0000000a00007c10 */ /* 0x000fc8000fffe0ff */
[----:B------:R-:W-:-:S13]  /*1ed0*/  ISETP.GE.U32.AND P0, PT, R0, 0x8, PT ;  /* 0x000000080000780c */ /* 0x000fda0003f06070 */
[----:B------:R-:W-:Y:S05]  /*1ee0*/  @!P0 BRA `(.L_x_826) ;  /* 0xfffffffc00948947 */ /* 0x000fea000383ffff */
.L_x_822:
[----:B------:R-:W-:Y:S05]  /*1ef0*/  BSYNC.RECONVERGENT B0 ;  /* 0x0000000000007941 */ /* 0x000fea0003800200 */
.L_x_821:
[----:B------:R-:W-:-:S05]  /*1f00*/  VIADD R6, R6, UR11 ;  /* 0x0000000b06067c36 */ /* 0x000fca0008000000 */
[----:B------:R-:W-:-:S13]  /*1f10*/  ISETP.GE.U32.AND P0, PT, R6, 0x8, PT ;  /* 0x000000080600780c */ /* 0x000fda0003f06070 */
[----:B------:R-:W-:Y:S05]  /*1f20*/  @!P0 BRA `(.L_x_827) ;  /* 0xfffffffc00748947 */ /* 0x000fea000383ffff */
[----:B------:R-:W-:Y:S05]  /*1f30*/  EXIT ;  /* 0x000000000000794d */ /* 0x000fea0003800000 */
        .weak           $__internal_32_$__cuda_sm3x_div_rn_noftz_f32_slowpath
        .type           $__internal_32_$__cuda_sm3x_div_rn_noftz_f32_slowpath,@function
        .size           $__internal_32_$__cuda_sm3x_div_rn_noftz_f32_slowpath,(.L_x_902 - $__internal_32_$__cuda_sm3x_div_rn_noftz_f32_slowpath)
$__internal_32_$__cuda_sm3x_div_rn_noftz_f32_slowpath:
[--C-:B------:R-:W-:Y:S01]  /*1f40*/  SHF.R.U32.HI R32, RZ, 0x17, R3.reuse ;  /* 0x00000017ff207819 */ /* 0x100fe20000011603 */
[----:B------:R-:W-:Y:S01]  /*1f50*/  BSSY.RECONVERGENT B0, `(.L_x_828) ;  /* 0x0000065000007945 */ /* 0x000fe20003800200 */
[----:B------:R-:W-:Y:S01]  /*1f60*/  SHF.R.U32.HI R33, RZ, 0x17, R0 ;  /* 0x00000017ff217819 */ /* 0x000fe20000011600 */
[----:B------:R-:W-:Y:S01]  /*1f70*/  IMAD.MOV.U32 R35, RZ, RZ, R3 ;  /* 0x000000ffff237224 */ /* 0x000fe200078e0003 */
[----:B------:R-:W-:Y:S02]  /*1f80*/  LOP3.LUT R32, R32, 0xff, RZ, 0xc0, !PT ;  /* 0x000000ff20207812 */ /* 0x000fe400078ec0ff */
[----:B------:R-:W-:Y:S02]  /*1f90*/  LOP3.LUT R33, R33, 0xff, RZ, 0xc0, !PT ;  /* 0x000000ff21217812 */ /* 0x000fe400078ec0ff */
[----:B------:R-:W-:-:S04]  /*1fa0*/  IADD3 R31, PT, PT, R32, -0x1, RZ ;  /* 0xffffffff201f7810 */ /* 0x000fc80007ffe0ff */
[----:B------:R-:W-:Y:S02]  /*1fb0*/  ISETP.GT.U32.AND P0, PT, R31, 0xfd, PT ;  /* 0x000000fd1f00780c */ /* 0x000fe40003f04070 */
[----:B------:R-:W-:-:S04]  /*1fc0*/  IADD3 R31, PT, PT, R33, -0x1, RZ ;  /* 0xffffffff211f7810 */ /* 0x000fc80007ffe0ff */
        /* <DEDUP_REMOVED lines=19> */
[----:B------:R-:W-:-:S04]  /*2100*/  IADD3 R31, PT, PT, R33, -0x1, RZ ;  /* 0xffffffff211f7810 */ /* 0x000fc80007ffe0ff */
[----:B------:R-:W-:Y:S01]  /*2110*/  ISETP.GE.AND P0, PT, R31, RZ, PT ;  /* 0x000000ff1f00720c */ /* 0x000fe20003f06270 */
[----:B------:R-:W-:-:S05]  /*2120*/  VIADD R31, R32, 0xffffffff ;  /* 0xffffffff201f7836 */ /* 0x000fca0000000000 */
[----:B------:R-:W-:-:S07]  /*2130*/  ISETP.GE.AND P1, PT, R31, RZ, PT ;  /* 0x000000ff1f00720c */ /* 0x000fce0003f26270 */
[----:B------:R-:W-:Y:S01]  /*2140*/  @P0 MOV R31, RZ ;  /* 0x000000ff001f0202 */ /* 0x000fe20000000f00 */
[----:B------:R-:W-:Y:S01]  /*2150*/  @!P0 FFMA R0, R0, 1.84467440737095516160e+19, RZ ;  /* 0x5f80000000008823 */ /* 0x000fe200000000ff */
[----:B------:R-:W-:-:S04]  /*2160*/  @!P0 MOV R31, 0xffffffc0 ;  /* 0xffffffc0001f8802 */ /* 0x000fc80000000f00 */
[----:B------:R-:W-:Y:S01]  /*2170*/  @!P1 FFMA R35, R3, 1.84467440737095516160e+19, RZ ;  /* 0x5f80000003239823 */ /* 0x000fe200000000ff */
[----:B------:R-:W-:-:S07]  /*2180*/  @!P1 VIADD R31, R31, 0x40 ;  /* 0x000000401f1f9836 */ /* 0x000fce0000000000 */
.L_x_829:
[----:B------:R-:W-:Y:S01]  /*2190*/  LEA R36, R32, 0xc0800000, 0x17 ;  /* 0xc080000020247811 */ /* 0x000fe200078eb8ff */
[----:B------:R-:W-:Y:S03]  /*21a0*/  BSSY.RECONVERGENT B1, `(.L_x_834) ;  /* 0x0000036000017945 */ /* 0x000fe60003800200 */
[----:B------:R-:W-:Y:S02]  /*21b0*/  IADD3 R36, PT, PT, -R36, R35, RZ ;  /* 0x0000002324247210 */ /* 0x000fe40007ffe1ff */
[----:B------:R-:W-:Y:S02]  /*21c0*/  IADD3 R35, PT, PT, R33, -0x7f, RZ ;  /* 0xffffff8121237810 */ /* 0x000fe40007ffe0ff */
[----:B------:R-:W0:Y:S01]  /*21d0*/  MUFU.RCP R34, R36 ;  /* 0x0000002400227308 */ /* 0x000e220000001000 */
[----:B------:R-:W-:Y:S01]  /*21e0*/  FADD.FTZ R33, -R36, -RZ ;  /* 0x800000ff24217221 */ /* 0x000fe20000010100 */
[C---:B------:R-:W-:Y:S01]  /*21f0*/  IADD3 R32, PT, PT, R35.reuse, 0x7f, -R32 ;  /* 0x0000007f23207810 */ /* 0x040fe20007ffe820 */
[----:B------:R-:W-:-:S04]  /*2200*/  IMAD R0, R35, -0x800000, R0 ;  /* 0xff80000023007824 */ /* 0x000fc800078e0200 */
        /* <DEDUP_REMOVED lines=21> */
[CCC-:B------:R-:W-:Y:S01]  /*2360*/  FFMA.RP R31, R35.reuse, R37.reuse, R32.reuse ;  /* 0x00000025231f7223 */ /* 0x1c0fe20000008020 */
[CCC-:B------:R-:W-:Y:S01]  /*2370*/  FFMA.RM R34, R35.reuse, R37.reuse, R32.reuse ;  /* 0x0000002523227223 */ /* 0x1c0fe20000004020 */
[----:B------:R-:W-:Y:S01]  /*2380*/  FFMA.RZ R32, R35, R37, R32 ;  /* 0x0000002523207223 */ /* 0x000fe2000000c020 */
[C---:B------:R-:W-:Y:S02]  /*2390*/  ISETP.NE.AND P2, PT, R33.reuse, RZ, PT ;  /* 0x000000ff2100720c */ /* 0x040fe40003f45270 */
[----:B------:R-:W-:Y:S02]  /*23a0*/  ISETP.NE.AND P1, PT, R33, RZ, PT ;  /* 0x000000ff2100720c */ /* 0x000fe40003f25270 */
[----:B------:R-:W-:Y:S02]  /*23b0*/  LOP3.LUT R32, R32, 0x7fffff, RZ, 0xc0, !PT ;  /* 0x007fffff20207812 */ /* 0x000fe400078ec0ff */
[----:B------:R-:W-:Y:S01]  /*23c0*/  FSETP.NEU.FTZ.AND P0, PT, R31, R34, PT ;  /* 0x000000221f00720b */ /* 0x000fe20003f1d000 */
[----:B------:R-:W-:Y:S01]  /*23d0*/  VIADD R31, R33, 0x20 ;  /* 0x00000020211f7836 */ /* 0x000fe20000000000 */
[----:B------:R-:W-:-:S02]  /*23e0*/  LOP3.LUT R32, R32, 0x800000, RZ, 0xfc, !PT ;  /* 0x0080000020207812 */ /* 0x000fc400078efcff */
[----:B------:R-:W-:Y:S02]  /*23f0*/  IADD3 R33, PT, PT, -R33, RZ, RZ ;  /* 0x000000ff21217210 */ /* 0x000fe40007ffe1ff */
        /* <DEDUP_REMOVED lines=12> */
.L_x_836:
[----:B------:R-:W-:-:S04]  /*24c0*/  LOP3.LUT R0, R0, 0x80000000, RZ, 0xc0, !PT ;  /* 0x8000000000007812 */ /* 0x000fc800078ec0ff */
[----:B------:R-:W-:Y:S01]  /*24d0*/  LOP3.LUT R0, R0, 0x7f800000, RZ, 0xfc, !PT ;  /* 0x7f80000000007812 */ /* 0x000fe200078efcff */
[----:B------:R-:W-:Y:S06]  /*24e0*/  BRA `(.L_x_837) ;  /* 0x0000000000047947 */ /* 0x000fec0003800000 */
.L_x_835:
[----:B------:R-:W-:-:S07]  /*24f0*/  IMAD R0, R31, 0x800000, R0 ;  /* 0x008000001f007824 */ /* 0x000fce00078e0200 */
.L_x_837:
[----:B------:R-:W-:Y:S05]  /*2500*/  BSYNC.RECONVERGENT B1 ;  /* 0x0000000000017941 */ /* 0x000fea0003800200 */
.L_x_834:
[----:B------:R-:W-:Y:S05]  /*2510*/  BRA `(.L_x_838) ;  /* 0x0000000000207947 */ /* 0x000fea0003800000 */
.L_x_833:
[----:B------:R-:W-:-:S04]  /*2520*/  LOP3.LUT R0, R35, 0x80000000, R0, 0x48, !PT ;  /* 0x8000000023007812 */ /* 0x000fc800078e4800 */
[----:B------:R-:W-:Y:S01]  /*2530*/  LOP3.LUT R0, R0, 0x7f800000, RZ, 0xfc, !PT ;  /* 0x7f80000000007812 */ /* 0x000fe200078efcff */
[----:B------:R-:W-:Y:S06]  /*2540*/  BRA `(.L_x_838) ;  /* 0x0000000000147947 */ /* 0x000fec0003800000 */
.L_x_832:
[----:B------:R-:W-:Y:S01]  /*2550*/  LOP3.LUT R0, R35, 0x80000000, R0, 0x48, !PT ;  /* 0x8000000023007812 */ /* 0x000fe200078e4800 */
[----:B------:R-:W-:Y:S06]  /*2560*/  BRA `(.L_x_838) ;  /* 0x00000000000c7947 */ /* 0x000fec0003800000 */
.L_x_831:
[----:B------:R-:W0:Y:S01]  /*2570*/  MUFU.RSQ R0, -QNAN ;  /* 0xffc0000000007908 */ /* 0x000e220000001400 */
[----:B------:R-:W-:Y:S05]  /*2580*/  BRA `(.L_x_838) ;  /* 0x0000000000047947 */ /* 0x000fea0003800000 */
.L_x_830:
[----:B------:R-:W-:-:S07]  /*2590*/  FADD.FTZ R0, R0, R3 ;  /* 0x0000000300007221 */ /* 0x000fce0000010000 */
.L_x_838:
[----:B------:R-:W-:Y:S05]  /*25a0*/  BSYNC.RECONVERGENT B0 ;  /* 0x0000000000007941 */ /* 0x000fea0003800200 */
.L_x_828:
[----:B------:R-:W-:Y:S01]  /*25b0*/  HFMA2 R33, -RZ, RZ, 0, 0 ;  /* 0x00000000ff217431 */ /* 0x000fe200000001ff */
[----:B------:R-:W-:-:S04]  /*25c0*/  MOV R32, R2 ;  /* 0x0000000200207202 */ /* 0x000fc80000000f00 */
[----:B0-----:R-:W-:Y:S05]  /*25d0*/  RET.REL.NODEC R32 `(_Z32Discontinuous_Galerkin_3D_SolverifififfPfS_S_) ;  /* 0xffffffd820887950 */ /* 0x001fea0003c3ffff */
.L_x_839:
        /* <DEDUP_REMOVED lines=10> */
.L_x_902:


//--------------------- .nv.global.init           --------------------------
	.section	.nv.global.init,"aw",@progbits
	.align	4
.nv.global.init:
	.type		mrg32k3aM1SubSeq,@object
	.size		mrg32k3aM1SubSeq,(mrg32k3aM2SubSeq - mrg32k3aM1SubSeq)
mrg32k3aM1SubSeq:
        /*0000*/ 	.byte	0x0b, 0xcc, 0xee, 0x04, 0x73, 0x29, 0x8b, 0x6f, 0xf6, 0x53, 0x03, 0xf6, 0x23, 0xf6, 0xea, 0xda
        /* <DEDUP_REMOVED lines=125> */
	.type		mrg32k3aM2SubSeq,@object
	.size		mrg32k3aM2SubSeq,(mrg32k3aM1 - mrg32k3aM2SubSeq)
mrg32k3aM2SubSeq:
        /* <DEDUP_REMOVED lines=126> */
	.type		mrg32k3aM1,@object
	.size		mrg32k3aM1,(mrg32k3aM1Seq - mrg32k3aM1)
mrg32k3aM1:
        /* <DEDUP_REMOVED lines=144> */
	.type		mrg32k3aM1Seq,@object
	.size		mrg32k3aM1Seq,(mrg32k3aM2 - mrg32k3aM1Seq)
mrg32k3aM1Seq:
        /* <DEDUP_REMOVED lines=144> */
	.type		mrg32k3aM2,@object
	.size		mrg32k3aM2,(mrg32k3aM2Seq - mrg32k3aM2)
mrg32k3aM2:
        /* <DEDUP_REMOVED lines=144> */
	.type		mrg32k3aM2Seq,@object
	.size		mrg32k3aM2Seq,(precalc_xorwow_matrix - mrg32k3aM2Seq)
mrg32k3aM2Seq:
        /* <DEDUP_REMOVED lines=144> */
	.type		precalc_xorwow_matrix,@object
	.size		precalc_xorwow_matrix,(precalc_xorwow_offset_matrix - precalc_xorwow_matrix)
precalc_xorwow_matrix:
        /* <DEDUP_REMOVED lines=6400> */
	.type		precalc_xorwow_offset_matrix,@object
	.size		precalc_xorwow_offset_matrix,(.L_1 - precalc_xorwow_offset_matrix)
precalc_xorwow_offset_matrix:
        /* <DEDUP_REMOVED lines=6400> */
.L_1:


//--------------------- .nv.shared.reserved.0     --------------------------
	.section	.nv.shared.reserved.0,"aw",@nobits
	.weak		__nv_reservedSMEM_offset_0_alias
	.size		__nv_reservedSMEM_offset_0_alias, 0, 64
	.other		__nv_reservedSMEM_offset_0_alias,@"STO_CUDA_RESERVED_SHARED STV_DEFAULT"
__nv_reservedSMEM_offset_0_alias:
	.zero		0
	.zero		64


//--------------------- .nv.shared._Z13FVS_3D_SolverifififfPfS_S_ --------------------------
	.section	.nv.shared._Z13FVS_3D_SolverifififfPfS_S_,"aw",@nobits
	.sectionflags	@""
	.align	4
.nv.shared._Z13FVS_3D_SolverifififfPfS_S_:
	.zero		2624


//--------------------- .nv.shared._Z14PSOR_3D_SolverifififfPfS_S_ --------------------------
	.section	.nv.shared._Z14PSOR_3D_SolverifififfPfS_S_,"aw",@nobits
	.sectionflags	@""
	.align	4
.nv.shared._Z14PSOR_3D_SolverifififfPfS_S_:
	.zero		2624


//--------------------- .nv.shared._Z13TVD_3D_SolverifififfPfS_S_ --------------------------
	.section	.nv.shared._Z13TVD_3D_SolverifififfPfS_S_,"aw",@nobits
	.sectionflags	@""
	.align	4
.nv.shared._Z13TVD_3D_SolverifififfPfS_S_:
	.zero		2624


//--------------------- .nv.shared._Z20MacCormack_3D_SolverifififfPfS_S_ --------------------------
	.section	.nv.shared._Z20MacCormack_3D_SolverifififfPfS_S_,"aw",@nobits
	.sectionflags	@""
	.align	4
.nv.shared._Z20MacCormack_3D_SolverifififfPfS_S_:
	.zero		2624


//--------------------- .nv.shared._Z24FractionalStep_3D_SolverifififfPfS_S_ --------------------------
	.section	.nv.shared._Z24FractionalStep_3D_SolverifififfPfS_S_,"aw",@nobits
	.sectionflags	@""
	.align	4
.nv.shared._Z24FractionalStep_3D_SolverifififfPfS_S_:
	.zero		2624


//--------------------- .nv.shared._Z21LaxWendroff_3D_SolverifififfPfS_S_ --------------------------
	.section	.nv.shared._Z21LaxWendroff_3D_SolverifififfPfS_S_,"aw",@nobits
	.sectionflags	@""
	.align	4
.nv.shared._Z21LaxWendroff_3D_SolverifififfPfS_S_:
	.zero		2624


//--------------------- .nv.shared._Z15Sigma_3D_SolverifififfPfS_S_ --------------------------
	.section	.nv.shared._Z15Sigma_3D_SolverifififfPfS_S_,"aw",@nobits
	.sectionflags	@""
	.align	4
.nv.shared._Z15Sigma_3D_SolverifififfPfS_S_:
	.zero		2624


//--------------------- .nv.shared._Z13ADI_3D_SolverifififfPfS_S_ --------------------------
	.section	.nv.shared._Z13ADI_3D_SolverifififfPfS_S_,"aw",@nobits
	.sectionflags	@""
	.align	4
.nv.shared._Z13ADI_3D_SolverifififfPfS_S_:
	.zero		2624


//--------------------- .nv.shared._Z23CrankNicolson_3D_SolverifififfPfS_S_ --------------------------
	.section	.nv.shared._Z23CrankNicolson_3D_SolverifififfPfS_S_,"aw",@nobits
	.sectionflags	@""
	.align	4
.nv.shared._Z23CrankNicolson_3D_SolverifififfPfS_S_:
	.zero		2624


//--------------------- .nv.shared._Z18Leapfrog_3D_SolverifififfPfS_S_ --------------------------
	.section	.nv.shared._Z18Leapfrog_3D_SolverifififfPfS_S_,"aw",@nobits
	.sectionflags	@""
	.align	4
.nv.shared._Z18Leapfrog_3D_SolverifififfPfS_S_:
	.zero		2624


//--------------------- .nv.shared._Z32Discontinuous_Galerkin_3D_SolverifififfPfS_S_ --------------------------
	.section	.nv.shared._Z32Discontinuous_Galerkin_3D_SolverifififfPfS_S_,"aw",@nobits
	.sectionflags	@""
	.align	4
.nv.shared._Z32Discontinuous_Galerkin_3D_SolverifififfPfS_S_:
	.zero		7232


//--------------------- .nv.constant0._Z23FVS_3D_Solver_OptimizedifififfPfS_S_ --------------------------
	.section	.nv.constant0._Z23FVS_3D_Solver_OptimizedifififfPfS_S_,"a",@progbits
	.sectionflags	@""
	.align	4
.nv.constant0._Z23FVS_3D_Solver_OptimizedifififfPfS_S_:
	.zero		952


//--------------------- .nv.constant0._Z13FVS_3D_SolverifififfPfS_S_ --------------------------
	.section	.nv.constant0._Z13FVS_3D_SolverifififfPfS_S_,"a",@progbits
	.sectionflags	@""
	.align	4
.nv.constant0._Z13FVS_3D_SolverifififfPfS_S_:
	.zero		952


//--------------------- .nv.constant0._Z24PSOR_3D_Solver_OptimizedifififfPfS_S_ --------------------------
	.section	.nv.constant0._Z24PSOR_3D_Solver_OptimizedifififfPfS_S_,"a",@progbits
	.sectionflags	@""
	.align	4
.nv.constant0._Z24PSOR_3D_Solver_OptimizedifififfPfS_S_:
	.zero		952


//--------------------- .nv.constant0._Z14PSOR_3D_SolverifififfPfS_S_ --------------------------
	.section	.nv.constant0._Z14PSOR_3D_SolverifififfPfS_S_,"a",@progbits
	.sectionflags	@""
	.align	4
.nv.constant0._Z14PSOR_3D_SolverifififfPfS_S_:
	.zero		952


//--------------------- .nv.constant0._Z23TVD_3D_Solver_OptimizedifififfPfS_S_ --------------------------
	.section	.nv.constant0._Z23TVD_3D_Solver_OptimizedifififfPfS_S_,"a",@progbits
	.sectionflags	@""
	.align	4
.nv.constant0._Z23TVD_3D_Solver_OptimizedifififfPfS_S_:
	.zero		952


//--------------------- .nv.constant0._Z13TVD_3D_SolverifififfPfS_S_ --------------------------
	.section	.nv.constant0._Z13TVD_3D_SolverifififfPfS_S_,"a",@progbits
	.sectionflags	@""
	.align	4
.nv.constant0._Z13TVD_3D_SolverifififfPfS_S_:
	.zero		952


//--------------------- .nv.constant0._Z30MacCormack_3D_Solver_OptimizedifififfPfS_S_ --------------------------
	.section	.nv.constant0._Z30MacCormack_3D_Solver_OptimizedifififfPfS_S_,"a",@progbits
	.sectionflags	@""
	.align	4
.nv.constant0._Z30MacCormack_3D_Solver_OptimizedifififfPfS_S_:
	.zero		952


//--------------------- .nv.constant0._Z20MacCormack_3D_SolverifififfPfS_S_ --------------------------
	.section	.nv.constant0._Z20MacCormack_3D_SolverifififfPfS_S_,"a",@progbits
	.sectionflags	@""
	.align	4
.nv.constant0._Z20MacCormack_3D_SolverifififfPfS_S_:
	.zero		952


//--------------------- .nv.constant0._Z34FractionalStep_3D_Solver_OptimizedifififfPfS_S_ --------------------------
	.section	.nv.constant0._Z34FractionalStep_3D_Solver_OptimizedifififfPfS_S_,"a",@progbits
	.sectionflags	@""
	.align	4
.nv.constant0._Z34FractionalStep_3D_Solver_OptimizedifififfPfS_S_:
	.zero		952


//--------------------- .nv.constant0._Z24FractionalStep_3D_SolverifififfPfS_S_ --------------------------
	.section	.nv.constant0._Z24FractionalStep_3D_SolverifififfPfS_S_,"a",@progbits
	.sectionflags	@""
	.align	4
.nv.constant0._Z24FractionalStep_3D_SolverifififfPfS_S_:
	.zero		952


//--------------------- .nv.constant0._Z31LaxWendroff_3D_Solver_OptimizedifififfPfS_S_ --------------------------
	.section	.nv.constant0._Z31LaxWendroff_3D_Solver_OptimizedifififfPfS_S_,"a",@progbits
	.sectionflags	@""
	.align	4
.nv.constant0._Z31LaxWendroff_3D_Solver_OptimizedifififfPfS_S_:
	.zero		952


//--------------------- .nv.constant0._Z21LaxWendroff_3D_SolverifififfPfS_S_ --------------------------
	.section	.nv.constant0._Z21LaxWendroff_3D_SolverifififfPfS_S_,"a",@progbits
	.sectionflags	@""
	.align	4
.nv.constant0._Z21LaxWendroff_3D_SolverifififfPfS_S_:
	.zero		952


//--------------------- .nv.constant0._Z25Sigma_3D_Solver_OptimizedifififfPfS_S_ --------------------------
	.section	.nv.constant0._Z25Sigma_3D_Solver_OptimizedifififfPfS_S_,"a",@progbits
	.sectionflags	@""
	.align	4
.nv.constant0._Z25Sigma_3D_Solver_OptimizedifififfPfS_S_:
	.zero		952


//--------------------- .nv.constant0._Z15Sigma_3D_SolverifififfPfS_S_ --------------------------
	.section	.nv.constant0._Z15Sigma_3D_SolverifififfPfS_S_,"a",@progbits
	.sectionflags	@""
	.align	4
.nv.constant0._Z15Sigma_3D_SolverifififfPfS_S_:
	.zero		952


//--------------------- .nv.constant0._Z23ADI_3D_Solver_OptimizedifififfPfS_S_ --------------------------
	.section	.nv.constant0._Z23ADI_3D_Solver_OptimizedifififfPfS_S_,"a",@progbits
	.sectionflags	@""
	.align	4
.nv.constant0._Z23ADI_3D_Solver_OptimizedifififfPfS_S_:
	.zero		952


//--------------------- .nv.constant0._Z13ADI_3D_SolverifififfPfS_S_ --------------------------
	.section	.nv.constant0._Z13ADI_3D_SolverifififfPfS_S_,"a",@progbits
	.sectionflags	@""
	.align	4
.nv.constant0._Z13ADI_3D_SolverifififfPfS_S_:
	.zero		952


//--------------------- .nv.constant0._Z33CrankNicolson_3D_Solver_OptimizedifififfPfS_S_ --------------------------
	.section	.nv.constant0._Z33CrankNicolson_3D_Solver_OptimizedifififfPfS_S_,"a",@progbits
	.sectionflags	@""
	.align	4
.nv.constant0._Z33CrankNicolson_3D_Solver_OptimizedifififfPfS_S_:
	.zero		952


//--------------------- .nv.constant0._Z23CrankNicolson_3D_SolverifififfPfS_S_ --------------------------
	.section	.nv.constant0._Z23CrankNicolson_3D_SolverifififfPfS_S_,"a",@progbits
	.sectionflags	@""
	.align	4
.nv.constant0._Z23CrankNicolson_3D_SolverifififfPfS_S_:
	.zero		952


//--------------------- .nv.constant0._Z28Leapfrog_3D_Solver_OptimizedifififfPfS_S_ --------------------------
	.section	.nv.constant0._Z28Leapfrog_3D_Solver_OptimizedifififfPfS_S_,"a",@progbits
	.sectionflags	@""
	.align	4
.nv.constant0._Z28Leapfrog_3D_Solver_OptimizedifififfPfS_S_:
	.zero		952


//--------------------- .nv.constant0._Z18Leapfrog_3D_SolverifififfPfS_S_ --------------------------
	.section	.nv.constant0._Z18Leapfrog_3D_SolverifififfPfS_S_,"a",@progbits
	.sectionflags	@""
	.align	4
.nv.constant0._Z18Leapfrog_3D_SolverifififfPfS_S_:
	.zero		952


//--------------------- .nv.constant0._Z42Discontinuous_Galerkin_3D_Solver_OptimizedifififfPfS_S_ --------------------------
	.section	.nv.constant0._Z42Discontinuous_Galerkin_3D_Solver_OptimizedifififfPfS_S_,"a",@progbits
	.sectionflags	@""
	.align	4
.nv.constant0._Z42Discontinuous_Galerkin_3D_Solver_OptimizedifififfPfS_S_:
	.zero		952


//--------------------- .nv.constant0._Z32Discontinuous_Galerkin_3D_SolverifififfPfS_S_ --------------------------
	.section	.nv.constant0._Z32Discontinuous_Galerkin_3D_SolverifififfPfS_S_,"a",@progbits
	.sectionflags	@""
	.align	4
.nv.constant0._Z32Discontinuous_Galerkin_3D_SolverifififfPfS_S_:
	.zero		952


//--------------------- SYMBOLS --------------------------

	.type		.nv.reservedSmem.offset0,@object
	.size		.nv.reservedSmem.offset0,0x4
	.type		.nv.reservedSmem.cap,@object
	.size		.nv.reservedSmem.cap,0x4
